	.target	sm_80

	.elftype	@"ET_EXEC"


//--------------------- .note.nv.tkinfo           --------------------------
	.section	.note.nv.tkinfo,"",@"SHT_NOTE"
	.sectionflags	@"SHF_NOTE_NV_TKINFO"
	.tkinfo
        /*0018*/ 	.word	0x00000002
        /*0030*/ 	.string	""
        /*0030*/ 	.string	"ptxas"
        /*0030*/ 	.string	"Cuda compilation tools, release 13.0, V13.0.88"
        /*0030*/ 	.string	"Build cuda_13.0.r13.0/compiler.36424714_0"
        /*0030*/ 	.string	"-v  -suppress-debug-info  -lineinfo  -arch sm_80 "



//--------------------- .note.nv.cuinfo           --------------------------
	.section	.note.nv.cuinfo,"",@"SHT_NOTE"
	.sectionflags	@"SHF_NOTE_NV_CUINFO"
        /*0018*/ 	.short	0x0002
        /*001a*/ 	.short	0x0050
        /*001c*/ 	.short	0x0082
	.zero		2


//--------------------- .nv.info                  --------------------------
	.section	.nv.info,"",@"SHT_CUDA_INFO"
	.align	4


	//----- nvinfo : EIATTR_REGCOUNT
	.align		4
        /*0000*/ 	.byte	0x04, 0x2f
        /*0002*/ 	.short	(.L_1 - .L_0)
	.align		4
.L_0:
        /*0004*/ 	.word	index@(matmul_kernel)
        /*0008*/ 	.word	0x000000ff


	//----- nvinfo : EIATTR_FRAME_SIZE
	.align		4
.L_1:
        /*000c*/ 	.byte	0x04, 0x11
        /*000e*/ 	.short	(.L_3 - .L_2)
	.align		4
.L_2:
        /*0010*/ 	.word	index@(matmul_kernel)
        /*0014*/ 	.word	0x00001590


	//----- nvinfo : EIATTR_MIN_STACK_SIZE
	.align		4
.L_3:
        /*0018*/ 	.byte	0x04, 0x12
        /*001a*/ 	.short	(.L_5 - .L_4)
	.align		4
.L_4:
        /*001c*/ 	.word	index@(matmul_kernel)
        /*0020*/ 	.word	0x00001590
.L_5:


//--------------------- .nv.info.matmul_kernel    --------------------------
	.section	.nv.info.matmul_kernel,"",@"SHT_CUDA_INFO"
	.sectionflags	@""
	.align	4


	//----- nvinfo : EIATTR_CUDA_API_VERSION
	.align		4
        /*0000*/ 	.byte	0x04, 0x37
        /*0002*/ 	.short	(.L_7 - .L_6)
.L_6:
        /*0004*/ 	.word	0x00000082


	//----- nvinfo : EIATTR_SW2861232_WAR
	.align		4
.L_7:
        /*0008*/ 	.byte	0x01, 0x35
	.zero		2


	//----- nvinfo : EIATTR_PARAM_CBANK
	.align		4
        /*000c*/ 	.byte	0x04, 0x0a
        /*000e*/ 	.short	(.L_9 - .L_8)
	.align		4
.L_8:
        /*0010*/ 	.word	index@(.nv.constant0.matmul_kernel)
        /*0014*/ 	.short	0x0160
        /*0016*/ 	.short	0x0050


	//----- nvinfo : EIATTR_CBANK_PARAM_SIZE
	.align		4
.L_9:
        /*0018*/ 	.byte	0x03, 0x19
        /*001a*/ 	.short	0x0050


	//----- nvinfo : EIATTR_KPARAM_INFO
	.align		4
        /*001c*/ 	.byte	0x04, 0x17
        /*001e*/ 	.short	(.L_11 - .L_10)
.L_10:
        /*0020*/ 	.word	0x00000000
        /*0024*/ 	.short	0x000d
        /*0026*/ 	.short	0x0048
        /*0028*/ 	.byte	0x00, 0xf4, 0x21, 0x00


	//----- nvinfo : EIATTR_KPARAM_INFO
	.align		4
.L_11:
        /*002c*/ 	.byte	0x04, 0x17
        /*002e*/ 	.short	(.L_13 - .L_12)
.L_12:
        /*0030*/ 	.word	0x00000000
        /*0034*/ 	.short	0x000c
        /*0036*/ 	.short	0x0040
        /*0038*/ 	.byte	0x00, 0xf4, 0x21, 0x00


	//----- nvinfo : EIATTR_KPARAM_INFO
	.align		4
.L_13:
        /*003c*/ 	.byte	0x04, 0x17
        /*003e*/ 	.short	(.L_15 - .L_14)
.L_14:
        /*0040*/ 	.word	0x00000000
        /*0044*/ 	.short	0x000b
        /*0046*/ 	.short	0x0038
        /*0048*/ 	.byte	0x00, 0xf0, 0x11, 0x00


	//----- nvinfo : EIATTR_KPARAM_INFO
	.align		4
.L_15:
        /*004c*/ 	.byte	0x04, 0x17
        /*004e*/ 	.short	(.L_17 - .L_16)
.L_16:
        /*0050*/ 	.word	0x00000000
        /*0054*/ 	.short	0x000a
        /*0056*/ 	.short	0x0034
        /*0058*/ 	.byte	0x00, 0xf0, 0x11, 0x00


	//----- nvinfo : EIATTR_KPARAM_INFO
	.align		4
.L_17:
        /*005c*/ 	.byte	0x04, 0x17
        /*005e*/ 	.short	(.L_19 - .L_18)
.L_18:
        /*0060*/ 	.word	0x00000000
        /*0064*/ 	.short	0x0009
        /*0066*/ 	.short	0x0030
        /*0068*/ 	.byte	0x00, 0xf0, 0x11, 0x00


	//----- nvinfo : EIATTR_KPARAM_INFO
	.align		4
.L_19:
        /*006c*/ 	.byte	0x04, 0x17
        /*006e*/ 	.short	(.L_21 - .L_20)
.L_20:
        /*0070*/ 	.word	0x00000000
        /*0074*/ 	.short	0x0008
        /*0076*/ 	.short	0x002c
        /*0078*/ 	.byte	0x00, 0xf0, 0x11, 0x00


	//----- nvinfo : EIATTR_KPARAM_INFO
	.align		4
.L_21:
        /*007c*/ 	.byte	0x04, 0x17
        /*007e*/ 	.short	(.L_23 - .L_22)
.L_22:
        /*0080*/ 	.word	0x00000000
        /*0084*/ 	.short	0x0007
        /*0086*/ 	.short	0x0028
        /*0088*/ 	.byte	0x00, 0xf0, 0x11, 0x00


	//----- nvinfo : EIATTR_KPARAM_INFO
	.align		4
.L_23:
        /*008c*/ 	.byte	0x04, 0x17
        /*008e*/ 	.short	(.L_25 - .L_24)
.L_24:
        /*0090*/ 	.word	0x00000000
        /*0094*/ 	.short	0x0006
        /*0096*/ 	.short	0x0024
        /*0098*/ 	.byte	0x00, 0xf0, 0x11, 0x00


	//----- nvinfo : EIATTR_KPARAM_INFO
	.align		4
.L_25:
        /*009c*/ 	.byte	0x04, 0x17
        /*009e*/ 	.short	(.L_27 - .L_26)
.L_26:
        /*00a0*/ 	.word	0x00000000
        /*00a4*/ 	.short	0x0005
        /*00a6*/ 	.short	0x0020
        /*00a8*/ 	.byte	0x00, 0xf0, 0x11, 0x00


	//----- nvinfo : EIATTR_KPARAM_INFO
	.align		4
.L_27:
        /*00ac*/ 	.byte	0x04, 0x17
        /*00ae*/ 	.short	(.L_29 - .L_28)
.L_28:
        /*00b0*/ 	.word	0x00000000
        /*00b4*/ 	.short	0x0004
        /*00b6*/ 	.short	0x001c
        /*00b8*/ 	.byte	0x00, 0xf0, 0x11, 0x00


	//----- nvinfo : EIATTR_KPARAM_INFO
	.align		4
.L_29:
        /*00bc*/ 	.byte	0x04, 0x17
        /*00be*/ 	.short	(.L_31 - .L_30)
.L_30:
        /*00c0*/ 	.word	0x00000000
        /*00c4*/ 	.short	0x0003
        /*00c6*/ 	.short	0x0018
        /*00c8*/ 	.byte	0x00, 0xf0, 0x11, 0x00


	//----- nvinfo : EIATTR_KPARAM_INFO
	.align		4
.L_31:
        /*00cc*/ 	.byte	0x04, 0x17
        /*00ce*/ 	.short	(.L_33 - .L_32)
.L_32:
        /*00d0*/ 	.word	0x00000000
        /*00d4*/ 	.short	0x0002
        /*00d6*/ 	.short	0x0010
        /*00d8*/ 	.byte	0x00, 0xf4, 0x21, 0x00


	//----- nvinfo : EIATTR_KPARAM_INFO
	.align		4
.L_33:
        /*00dc*/ 	.byte	0x04, 0x17
        /*00de*/ 	.short	(.L_35 - .L_34)
.L_34:
        /*00e0*/ 	.word	0x00000000
        /*00e4*/ 	.short	0x0001
        /*00e6*/ 	.short	0x0008
        /*00e8*/ 	.byte	0x00, 0xf4, 0x21, 0x00


	//----- nvinfo : EIATTR_KPARAM_INFO
	.align		4
.L_35:
        /*00ec*/ 	.byte	0x04, 0x17
        /*00ee*/ 	.short	(.L_37 - .L_36)
.L_36:
        /*00f0*/ 	.word	0x00000000
        /*00f4*/ 	.short	0x0000
        /*00f6*/ 	.short	0x0000
        /*00f8*/ 	.byte	0x00, 0xf4, 0x21, 0x00


	//----- nvinfo : EIATTR_MAXREG_COUNT
	.align		4
.L_37:
        /*00fc*/ 	.byte	0x03, 0x1b
        /*00fe*/ 	.short	0x00ff


	//----- nvinfo : EIATTR_NUM_BARRIERS
	.align		4
        /*0100*/ 	.byte	0x02, 0x4c
        /*0102*/ 	.byte	0x01
	.zero		1


	//----- nvinfo : EIATTR_ANNOTATIONS
	.align		4
        /*0104*/ 	.byte	0x04, 0x55
        /*0106*/ 	.short	(.L_39 - .L_38)


	//   ....[0]....
.L_38:
        /*0108*/ 	.word	0x00000001
        /*010c*/ 	.byte	0xd0, 0x05, 0x00, 0x00, 0x01, 0x00, 0x00, 0x00, 0x10, 0x06, 0x00, 0x00, 0x01, 0x00, 0x00, 0x00
        /* <DEDUP_REMOVED lines=2172> */
        /*88dc*/ 	.byte	0x30, 0x36, 0x03, 0x00


	//----- nvinfo : EIATTR_MERCURY_ISA_VERSION
	.align		4
.L_39:
        /*88e0*/ 	.byte	0x03, 0x5f
        /*88e2*/ 	.short	0x0000


	//----- nvinfo : EIATTR_EXIT_INSTR_OFFSETS
	.align		4
        /*88e4*/ 	.byte	0x04, 0x1c
        /*88e6*/ 	.short	(.L_41 - .L_40)


	//   ....[0]....
.L_40:
        /*88e8*/ 	.word	0x00033af0


	//   ....[1]....
        /*88ec*/ 	.word	0x00033b10


	//----- nvinfo : EIATTR_REQNTID
	.align		4
.L_41:
        /*88f0*/ 	.byte	0x04, 0x10
        /*88f2*/ 	.short	(.L_43 - .L_42)
.L_42:
        /*88f4*/ 	.word	0x00000040
        /*88f8*/ 	.word	0x00000001
        /*88fc*/ 	.word	0x00000001
.L_43:


//--------------------- .nv.callgraph             --------------------------
	.section	.nv.callgraph,"",@"SHT_CUDA_CALLGRAPH"
	.align	4
	.sectionentsize	8
	.align		4
        /*0000*/ 	.word	0x00000000
	.align		4
        /*0004*/ 	.word	0xffffffff
	.align		4
        /*0008*/ 	.word	0x00000000
	.align		4
        /*000c*/ 	.word	0xfffffffe
	.align		4
        /*0010*/ 	.word	0x00000000
	.align		4
        /*0014*/ 	.word	0xfffffffd
	.align		4
        /*0018*/ 	.word	0x00000000
	.align		4
        /*001c*/ 	.word	0xfffffffc


//--------------------- .nv.rel.action            --------------------------
	.section	.nv.rel.action,"",@"SHT_CUDA_RELOCINFO"
	.align	8
	.sectionentsize	8
        /*0000*/ 	.byte	0x73, 0x00, 0x00, 0x00, 0x00, 0x00, 0x00, 0x00, 0x00, 0x00, 0x00, 0x11, 0x25, 0x00, 0x05, 0x36


//--------------------- .nv.constant0.matmul_kernel --------------------------
	.section	.nv.constant0.matmul_kernel,"a",@progbits
	.sectionflags	@""
	.align	4
.nv.constant0.matmul_kernel:
	.zero		432


//--------------------- .text.matmul_kernel       --------------------------
	.section	.text.matmul_kernel,"ax",@progbits
	.sectioninfo	@"SHI_REGISTERS=255"
	.align	128
        .global         matmul_kernel
        .type           matmul_kernel,@function
        .size           matmul_kernel,(.L_x_3 - matmul_kernel)
        .other          matmul_kernel,@"STO_CUDA_ENTRY STV_DEFAULT"
matmul_kernel:
.text.matmul_kernel:
[----:B------:R-:W-:-:S03]  /*0000*/  IMAD.MOV.U32 R1, RZ, RZ, c[0x0][0x28] ;  /* 0x00000a00ff017624 */ /* 0x000fc600078e00ff */
[----:B------:R-:W-:Y:S01]  /*0010*/  IMAD.MOV.U32 R5, RZ, RZ, 0x7f ;  /* 0x0000007fff057424 */ /* 0x000fe200078e00ff */
[----:B------:R-:W1:Y:S01]  /*0020*/  S2R R7, SR_CTAID.X ;  /* 0x0000000000077919 */ /* 0x000e620000002500 */
[----:B------:R-:W-:-:S03]  /*0030*/  IADD3 R1, R1, -0x1590, RZ ;  /* 0xffffea7001017810 */ /* 0x000fc60007ffe0ff */
[----:B------:R-:W-:Y:S01]  /*0040*/  IADD3 R0, R5, c[0x0][0x17c], RZ ;  /* 0x00005f0005007a10 */ /* 0x000fe20007ffe0ff */
[----:B------:R-:W2:Y:S03]  /*0050*/  S2R R28, SR_TID.X ;  /* 0x00000000001c7919 */ /* 0x000ea60000002100 */
[----:B------:R-:W-:-:S04]  /*0060*/  SHF.R.S32.HI R3, RZ, 0x1f, R0 ;  /* 0x0000001fff037819 */ /* 0x000fc80000011400 */
[----:B------:R-:W-:-:S04]  /*0070*/  LEA.HI R3, R3, R0, RZ, 0x7 ;  /* 0x0000000003037211 */ /* 0x000fc800078f38ff */
[----:B------:R-:W-:-:S05]  /*0080*/  SHF.R.S32.HI R3, RZ, 0x7, R3 ;  /* 0x00000007ff037819 */ /* 0x000fca0000011403 */
[----:B------:R-:W-:Y:S01]  /*0090*/  IMAD.SHL.U32 R4, R3, 0x8, RZ ;  /* 0x0000000803047824 */ /* 0x000fe200078e00ff */
[----:B-1----:R-:W-:-:S04]  /*00a0*/  IABS R8, R7 ;  /* 0x0000000700087213 */ /* 0x002fc80000000000 */
[-C--:B------:R-:W-:Y:S02]  /*00b0*/  IABS R9, R4.reuse ;  /* 0x0000000400097213 */ /* 0x080fe40000000000 */
[----:B------:R-:W-:Y:S02]  /*00c0*/  IABS R10, R4 ;  /* 0x00000004000a7213 */ /* 0x000fe40000000000 */
[----:B------:R-:W1:Y:S01]  /*00d0*/  I2F.RP R0, R9 ;  /* 0x0000000900007306 */ /* 0x000e620000209400 */
[----:B--2---:R-:W-:-:S07]  /*00e0*/  LOP3.LUT R32, R28, 0x3f, RZ, 0xc0, !PT ;  /* 0x0000003f1c207812 */ /* 0x004fce00078ec0ff */
[----:B-1----:R-:W1:Y:S02]  /*00f0*/  MUFU.RCP R0, R0 ;  /* 0x0000000000007308 */ /* 0x002e640000001000 */
[----:B-1----:R-:W-:Y:S01]  /*0100*/  IADD3 R2, R0, 0xffffffe, RZ ;  /* 0x0ffffffe00027810 */ /* 0x002fe20007ffe0ff */
[----:B------:R-:W-:-:S05]  /*0110*/  IMAD.MOV R0, RZ, RZ, -R10 ;  /* 0x000000ffff007224 */ /* 0x000fca00078e0a0a */
[----:B------:R1:W2:Y:S02]  /*0120*/  F2I.FTZ.U32.TRUNC.NTZ R3, R2 ;  /* 0x0000000200037305 */ /* 0x0002a4000021f000 */
[----:B-1----:R-:W-:Y:S02]  /*0130*/  IMAD.MOV.U32 R2, RZ, RZ, RZ ;  /* 0x000000ffff027224 */ /* 0x002fe400078e00ff */
[----:B--2---:R-:W-:-:S04]  /*0140*/  IMAD.MOV R6, RZ, RZ, -R3 ;  /* 0x000000ffff067224 */ /* 0x004fc800078e0a03 */
[----:B------:R-:W-:Y:S01]  /*0150*/  IMAD R11, R6, R9, RZ ;  /* 0x00000009060b7224 */ /* 0x000fe200078e02ff */
[----:B------:R-:W-:-:S03]  /*0160*/  MOV R6, R8 ;  /* 0x0000000800067202 */ /* 0x000fc60000000f00 */
[----:B------:R-:W-:-:S06]  /*0170*/  IMAD.HI.U32 R3, R3, R11, R2 ;  /* 0x0000000b03037227 */ /* 0x000fcc00078e0002 */
[----:B------:R-:W-:-:S04]  /*0180*/  IMAD.HI.U32 R3, R3, R6, RZ ;  /* 0x0000000603037227 */ /* 0x000fc800078e00ff */
[----:B------:R-:W-:-:S05]  /*0190*/  IMAD R0, R3, R0, R6 ;  /* 0x0000000003007224 */ /* 0x000fca00078e0206 */
[----:B------:R-:W-:-:S13]  /*01a0*/  ISETP.GT.U32.AND P1, PT, R9, R0, PT ;  /* 0x000000000900720c */ /* 0x000fda0003f24070 */
[----:B------:R-:W-:Y:S01]  /*01b0*/  @!P1 IMAD.IADD R0, R0, 0x1, -R9 ;  /* 0x0000000100009824 */ /* 0x000fe200078e0a09 */
[----:B------:R-:W-:Y:S02]  /*01c0*/  @!P1 IADD3 R3, R3, 0x1, RZ ;  /* 0x0000000103039810 */ /* 0x000fe40007ffe0ff */
[----:B------:R-:W-:Y:S02]  /*01d0*/  ISETP.NE.AND P1, PT, R4, RZ, PT ;  /* 0x000000ff0400720c */ /* 0x000fe40003f25270 */
[----:B------:R-:W-:Y:S02]  /*01e0*/  ISETP.GE.U32.AND P0, PT, R0, R9, PT ;  /* 0x000000090000720c */ /* 0x000fe40003f06070 */
[----:B------:R-:W-:-:S04]  /*01f0*/  LOP3.LUT R0, R7, R4, RZ, 0x3c, !PT ;  /* 0x0000000407007212 */ /* 0x000fc800078e3cff */
[----:B------:R-:W-:Y:S02]  /*0200*/  ISETP.GE.AND P2, PT, R0, RZ, PT ;  /* 0x000000ff0000720c */ /* 0x000fe40003f46270 */
[----:B------:R-:W-:-:S05]  /*0210*/  IADD3 R0, R5, c[0x0][0x178], RZ ;  /* 0x00005e0005007a10 */ /* 0x000fca0007ffe0ff */
[----:B------:R-:W-:-:S05]  /*0220*/  @P0 IADD3 R3, R3, 0x1, RZ ;  /* 0x0000000103030810 */ /* 0x000fca0007ffe0ff */
[----:B------:R-:W-:Y:S01]  /*0230*/  IMAD.MOV.U32 R2, RZ, RZ, R3 ;  /* 0x000000ffff027224 */ /* 0x000fe200078e0003 */
[----:B------:R-:W-:-:S04]  /*0240*/  SHF.R.S32.HI R3, RZ, 0x1f, R0 ;  /* 0x0000001fff037819 */ /* 0x000fc80000011400 */
[----:B------:R-:W-:Y:S02]  /*0250*/  @!P2 IADD3 R2, -R2, RZ, RZ ;  /* 0x000000ff0202a210 */ /* 0x000fe40007ffe1ff */
[----:B------:R-:W-:Y:S02]  /*0260*/  @!P1 LOP3.LUT R2, RZ, R4, RZ, 0x33, !PT ;  /* 0x00000004ff029212 */ /* 0x000fe400078e33ff */
[----:B------:R-:W-:Y:S02]  /*0270*/  LEA.HI R3, R3, R0, RZ, 0x7 ;  /* 0x0000000003037211 */ /* 0x000fe400078f38ff */
[----:B------:R-:W-:Y:S01]  /*0280*/  IABS R0, c[0x0][0x17c] ;  /* 0x00005f0000007a13 */ /* 0x000fe20000000000 */
[----:B------:R-:W-:Y:S02]  /*0290*/  IMAD.SHL.U32 R10, R2, 0x8, RZ ;  /* 0x00000008020a7824 */ /* 0x000fe400078e00ff */
[----:B------:R-:W-:Y:S01]  /*02a0*/  IMAD.MOV R2, RZ, RZ, -R2 ;  /* 0x000000ffff027224 */ /* 0x000fe200078e0a02 */
[----:B------:R-:W1:Y:S02]  /*02b0*/  I2F.RP R9, R0 ;  /* 0x0000000000097306 */ /* 0x000e640000209400 */
[----:B------:R-:W-:Y:S01]  /*02c0*/  LEA.HI.SX32 R3, R3, -R10, 0x19 ;  /* 0x8000000a03037211 */ /* 0x000fe200078fcaff */
[----:B------:R-:W-:Y:S01]  /*02d0*/  IMAD R12, R4, R2, R7 ;  /* 0x00000002040c7224 */ /* 0x000fe200078e0207 */
[----:B------:R-:W-:Y:S01]  /*02e0*/  IABS R7, c[0x0][0x178] ;  /* 0x00005e0000077a13 */ /* 0x000fe20000000000 */
[----:B------:R-:W-:Y:S01]  /*02f0*/  IMAD.MOV.U32 R2, RZ, RZ, RZ ;  /* 0x000000ffff027224 */ /* 0x000fe200078e00ff */
[----:B------:R-:W-:-:S02]  /*0300*/  IMNMX R13, R3, 0x8, PT ;  /* 0x00000008030d7817 */ /* 0x000fc40003800200 */
[----:B------:R-:W-:Y:S02]  /*0310*/  IABS R4, R12 ;  /* 0x0000000c00047213 */ /* 0x000fe40000000000 */
[----:B------:R-:W-:-:S04]  /*0320*/  IABS R11, R13 ;  /* 0x0000000d000b7213 */ /* 0x000fc80000000000 */
[----:B------:R-:W2:Y:S08]  /*0330*/  I2F.RP R5, R11 ;  /* 0x0000000b00057306 */ /* 0x000eb00000209400 */
[----:B-1----:R-:W-:Y:S08]  /*0340*/  MUFU.RCP R9, R9 ;  /* 0x0000000900097308 */ /* 0x002ff00000001000 */
[----:B--2---:R-:W1:Y:S02]  /*0350*/  MUFU.RCP R5, R5 ;  /* 0x0000000500057308 */ /* 0x004e640000001000 */
[----:B-1----:R-:W-:-:S06]  /*0360*/  IADD3 R3, R5, 0xffffffe, RZ ;  /* 0x0ffffffe05037810 */ /* 0x002fcc0007ffe0ff */
[----:B------:R-:W1:Y:S02]  /*0370*/  F2I.FTZ.U32.TRUNC.NTZ R3, R3 ;  /* 0x0000000300037305 */ /* 0x000e64000021f000 */
[----:B-1----:R-:W-:-:S04]  /*0380*/  IMAD.MOV R6, RZ, RZ, -R3 ;  /* 0x000000ffff067224 */ /* 0x002fc800078e0a03 */
[----:B------:R-:W-:Y:S01]  /*0390*/  IMAD R5, R6, R11, RZ ;  /* 0x0000000b06057224 */ /* 0x000fe200078e02ff */
[----:B------:R-:W-:-:S03]  /*03a0*/  IABS R6, R13 ;  /* 0x0000000d00067213 */ /* 0x000fc60000000000 */
[----:B------:R-:W-:Y:S01]  /*03b0*/  IMAD.HI.U32 R2, R3, R5, R2 ;  /* 0x0000000503027227 */ /* 0x000fe200078e0002 */
[----:B------:R-:W-:-:S03]  /*03c0*/  MOV R5, R7 ;  /* 0x0000000700057202 */ /* 0x000fc60000000f00 */
[----:B------:R-:W-:Y:S01]  /*03d0*/  IMAD.MOV.U32 R3, RZ, RZ, R4 ;  /* 0x000000ffff037224 */ /* 0x000fe200078e0004 */
[----:B------:R-:W1:Y:S01]  /*03e0*/  I2F.RP R8, R5 ;  /* 0x0000000500087306 */ /* 0x000e620000209400 */
[----:B------:R-:W-:Y:S02]  /*03f0*/  IMAD.MOV R4, RZ, RZ, -R6 ;  /* 0x000000ffff047224 */ /* 0x000fe400078e0a06 */
[----:B------:R-:W-:-:S04]  /*0400*/  IMAD.HI.U32 R2, R2, R3, RZ ;  /* 0x0000000302027227 */ /* 0x000fc800078e00ff */
[----:B------:R-:W-:Y:S01]  /*0410*/  IMAD R4, R2, R4, R3 ;  /* 0x0000000402047224 */ /* 0x000fe200078e0203 */
[----:B------:R-:W-:-:S04]  /*0420*/  IADD3 R3, R9, 0xffffffe, RZ ;  /* 0x0ffffffe09037810 */ /* 0x000fc80007ffe0ff */
[----:B------:R-:W-:Y:S02]  /*0430*/  ISETP.GT.U32.AND P1, PT, R11, R4, PT ;  /* 0x000000040b00720c */ /* 0x000fe40003f24070 */
[----:B------:R-:W2:Y:S08]  /*0440*/  F2I.FTZ.U32.TRUNC.NTZ R3, R3 ;  /* 0x0000000300037305 */ /* 0x000eb0000021f000 */
[----:B-1----:R-:W1:Y:S03]  /*0450*/  MUFU.RCP R8, R8 ;  /* 0x0000000800087308 */ /* 0x002e660000001000 */
[----:B------:R-:W-:Y:S01]  /*0460*/  @!P1 IMAD.IADD R4, R4, 0x1, -R11 ;  /* 0x0000000104049824 */ /* 0x000fe200078e0a0b */
[----:B------:R-:W-:-:S02]  /*0470*/  @!P1 IADD3 R2, R2, 0x1, RZ ;  /* 0x0000000102029810 */ /* 0x000fc40007ffe0ff */
[----:B------:R-:W-:Y:S02]  /*0480*/  ISETP.NE.AND P1, PT, R13, RZ, PT ;  /* 0x000000ff0d00720c */ /* 0x000fe40003f25270 */
[----:B------:R-:W-:Y:S01]  /*0490*/  ISETP.GE.U32.AND P0, PT, R4, R11, PT ;  /* 0x0000000b0400720c */ /* 0x000fe20003f06070 */
[----:B--2---:R-:W-:Y:S01]  /*04a0*/  IMAD.MOV R9, RZ, RZ, -R3 ;  /* 0x000000ffff097224 */ /* 0x004fe200078e0a03 */
[----:B------:R-:W-:-:S03]  /*04b0*/  LOP3.LUT R4, R12, R13, RZ, 0x3c, !PT ;  /* 0x0000000d0c047212 */ /* 0x000fc600078e3cff */
[----:B------:R-:W-:Y:S01]  /*04c0*/  IMAD R9, R9, R0, RZ ;  /* 0x0000000009097224 */ /* 0x000fe200078e02ff */
[----:B------:R-:W-:Y:S02]  /*04d0*/  ISETP.GE.AND P2, PT, R4, RZ, PT ;  /* 0x000000ff0400720c */ /* 0x000fe40003f46270 */
[----:B-1----:R-:W-:-:S04]  /*04e0*/  IADD3 R6, R8, 0xffffffe, RZ ;  /* 0x0ffffffe08067810 */ /* 0x002fc80007ffe0ff */
[----:B------:R1:W2:Y:S01]  /*04f0*/  F2I.FTZ.U32.TRUNC.NTZ R7, R6 ;  /* 0x0000000600077305 */ /* 0x0002a2000021f000 */
[----:B------:R-:W-:-:S04]  /*0500*/  @P0 IADD3 R2, R2, 0x1, RZ ;  /* 0x0000000102020810 */ /* 0x000fc80007ffe0ff */
[----:B------:R-:W-:Y:S01]  /*0510*/  MOV R4, R2 ;  /* 0x0000000200047202 */ /* 0x000fe20000000f00 */
[----:B------:R-:W-:Y:S01]  /*0520*/  IMAD.MOV.U32 R2, RZ, RZ, RZ ;  /* 0x000000ffff027224 */ /* 0x000fe200078e00ff */
[----:B-1----:R-:W-:-:S03]  /*0530*/  MOV R6, RZ ;  /* 0x000000ff00067202 */ /* 0x002fc60000000f00 */
[----:B------:R-:W-:Y:S01]  /*0540*/  @!P2 IMAD.MOV R4, RZ, RZ, -R4 ;  /* 0x000000ffff04a224 */ /* 0x000fe200078e0a04 */
[----:B------:R-:W-:Y:S01]  /*0550*/  @!P1 LOP3.LUT R4, RZ, R13, RZ, 0x33, !PT ;  /* 0x0000000dff049212 */ /* 0x000fe200078e33ff */
[----:B------:R-:W-:-:S04]  /*0560*/  IMAD.HI.U32 R2, R3, R9, R2 ;  /* 0x0000000903027227 */ /* 0x000fc800078e0002 */
[----:B------:R-:W-:Y:S02]  /*0570*/  IMAD.SHL.U32 R110, R4, 0x80, RZ ;  /* 0x00000080046e7824 */ /* 0x000fe400078e00ff */
[--C-:B--2---:R-:W-:Y:S02]  /*0580*/  IMAD.MOV R8, RZ, RZ, -R7.reuse ;  /* 0x000000ffff087224 */ /* 0x104fe400078e0a07 */
[----:B------:R-:W-:Y:S01]  /*0590*/  IMAD.MOV R4, RZ, RZ, -R4 ;  /* 0x000000ffff047224 */ /* 0x000fe200078e0a04 */
[----:B------:R-:W-:Y:S01]  /*05a0*/  IADD3 R36, R110, 0x7f, RZ ;  /* 0x0000007f6e247810 */ /* 0x000fe20007ffe0ff */
[----:B------:R-:W-:Y:S01]  /*05b0*/  IMAD R3, R8, R5, RZ ;  /* 0x0000000508037224 */ /* 0x000fe200078e02ff */
[----:B------:R-:W-:Y:S01]  /*05c0*/  IABS R9, R110 ;  /* 0x0000006e00097213 */ /* 0x000fe20000000000 */
[----:B------:R-:W-:Y:S01]  /*05d0*/  STL [R1+0x3c4], R110 ;  /* 0x0003c46e01007387 */ /* 0x000fe20000100800 */
[C---:B------:R-:W-:Y:S01]  /*05e0*/  IADD3 R14, R110.reuse, 0x1, RZ ;  /* 0x000000016e0e7810 */ /* 0x040fe20007ffe0ff */
[----:B------:R-:W-:Y:S01]  /*05f0*/  IMAD.HI.U32 R7, R7, R3, R6 ;  /* 0x0000000307077227 */ /* 0x000fe200078e0006 */
[----:B------:R-:W-:Y:S01]  /*0600*/  IABS R15, R36 ;  /* 0x00000024000f7213 */ /* 0x000fe20000000000 */
[----:B------:R-:W-:Y:S01]  /*0610*/  STL [R1+0xc0c], R36 ;  /* 0x000c0c2401007387 */ /* 0x000fe20000100800 */
[----:B------:R-:W-:Y:S01]  /*0620*/  IADD3 R6, R110, 0x2, RZ ;  /* 0x000000026e067810 */ /* 0x000fe20007ffe0ff */
[----:B------:R-:W-:Y:S01]  /*0630*/  IMAD.HI.U32 R3, R2, R9, RZ ;  /* 0x0000000902037227 */ /* 0x000fe200078e00ff */
[----:B------:R-:W-:Y:S01]  /*0640*/  IABS R11, R14 ;  /* 0x0000000e000b7213 */ /* 0x000fe20000000000 */
[----:B------:R-:W-:Y:S01]  /*0650*/  STL [R1+0xc08], R14 ;  /* 0x000c080e01007387 */ /* 0x000fe20000100800 */
[----:B------:R-:W-:Y:S01]  /*0660*/  IADD3 R252, R110, 0x5, RZ ;  /* 0x000000056efc7810 */ /* 0x000fe20007ffe0ff */
[----:B------:R-:W-:Y:S01]  /*0670*/  IMAD.HI.U32 R8, R2, R15, RZ ;  /* 0x0000000f02087227 */ /* 0x000fe200078e00ff */
[C---:B------:R-:W-:Y:S01]  /*0680*/  IADD3 R251, R110.reuse, 0x6, RZ ;  /* 0x000000066efb7810 */ /* 0x040fe20007ffe0ff */
[----:B------:R1:W-:Y:S01]  /*0690*/  STL [R1+0xc04], R6 ;  /* 0x000c040601007387 */ /* 0x0003e20000100800 */
[C---:B------:R-:W-:Y:S01]  /*06a0*/  IADD3 R250, R110.reuse, 0x7, RZ ;  /* 0x000000076efa7810 */ /* 0x040fe20007ffe0ff */
[----:B------:R-:W-:Y:S01]  /*06b0*/  IMAD R4, R13, R4, R12 ;  /* 0x000000040d047224 */ /* 0x000fe200078e020c */
[----:B------:R-:W-:Y:S01]  /*06c0*/  IABS R13, R6 ;  /* 0x00000006000d7213 */ /* 0x000fe20000000000 */
[----:B------:R-:W-:Y:S01]  /*06d0*/  IMAD.MOV R3, RZ, RZ, -R3 ;  /* 0x000000ffff037224 */ /* 0x000fe200078e0a03 */
[----:B------:R-:W-:Y:S01]  /*06e0*/  IADD3 R249, R110, 0x8, RZ ;  /* 0x000000086ef97810 */ /* 0x000fe20007ffe0ff */
[----:B------:R-:W-:Y:S01]  /*06f0*/  IMAD.MOV R8, RZ, RZ, -R8 ;  /* 0x000000ffff087224 */ /* 0x000fe200078e0a08 */
[----:B------:R-:W-:Y:S01]  /*0700*/  IABS R17, R250 ;  /* 0x000000fa00117213 */ /* 0x000fe20000000000 */
[----:B------:R-:W-:Y:S01]  /*0710*/  IMAD.IADD R4, R10, 0x1, R4 ;  /* 0x000000010a047824 */ /* 0x000fe200078e0204 */
[----:B------:R-:W-:Y:S01]  /*0720*/  IADD3 R10, R110, 0x3, RZ ;  /* 0x000000036e0a7810 */ /* 0x000fe20007ffe0ff */
[----:B-1----:R-:W-:Y:S01]  /*0730*/  IMAD.HI.U32 R6, R2, R11, RZ ;  /* 0x0000000b02067227 */ /* 0x002fe200078e00ff */
[----:B------:R-:W-:-:S02]  /*0740*/  IADD3 R247, R110, 0xa, RZ ;  /* 0x0000000a6ef77810 */ /* 0x000fc40007ffe0ff */
[----:B------:R-:W-:Y:S01]  /*0750*/  IADD3 R248, R110, 0x9, RZ ;  /* 0x000000096ef87810 */ /* 0x000fe20007ffe0ff */
[----:B------:R-:W-:Y:S01]  /*0760*/  IMAD R22, R0, R3, R9 ;  /* 0x0000000300167224 */ /* 0x000fe200078e0209 */
[----:B------:R-:W-:Y:S01]  /*0770*/  IADD3 R20, -R6, RZ, RZ ;  /* 0x000000ff06147210 */ /* 0x000fe20007ffe1ff */
[----:B------:R-:W-:Y:S01]  /*0780*/  IMAD R3, R0, R8, R15 ;  /* 0x0000000800037224 */ /* 0x000fe200078e020f */
[----:B------:R-:W-:Y:S01]  /*0790*/  IADD3 R8, R110, 0x4, RZ ;  /* 0x000000046e087810 */ /* 0x000fe20007ffe0ff */
[----:B------:R-:W-:Y:S01]  /*07a0*/  IMAD.HI.U32 R6, R2, R13, RZ ;  /* 0x0000000d02067227 */ /* 0x000fe200078e00ff */
[----:B------:R1:W-:Y:S01]  /*07b0*/  STL [R1+0xc00], R10 ;  /* 0x000c000a01007387 */ /* 0x0003e20000100800 */
[----:B------:R-:W-:Y:S02]  /*07c0*/  IABS R9, R10 ;  /* 0x0000000a00097213 */ /* 0x000fe40000000000 */
[----:B------:R-:W-:Y:S01]  /*07d0*/  IMAD R20, R0, R20, R11 ;  /* 0x0000001400147224 */ /* 0x000fe200078e020b */
[----:B------:R2:W-:Y:S01]  /*07e0*/  STL [R1+0xbfc], R8 ;  /* 0x000bfc0801007387 */ /* 0x0005e20000100800 */
[----:B------:R-:W-:Y:S01]  /*07f0*/  IABS R11, R8 ;  /* 0x00000008000b7213 */ /* 0x000fe20000000000 */
[----:B------:R-:W-:Y:S01]  /*0800*/  IMAD.MOV R18, RZ, RZ, -R6 ;  /* 0x000000ffff127224 */ /* 0x000fe200078e0a06 */
[----:B------:R-:W-:Y:S01]  /*0810*/  IABS R15, R251 ;  /* 0x000000fb000f7213 */ /* 0x000fe20000000000 */
[----:B------:R-:W-:Y:S01]  /*0820*/  IMAD.HI.U32 R6, R2, R9, RZ ;  /* 0x0000000902067227 */ /* 0x000fe200078e00ff */
[----:B------:R-:W-:Y:S01]  /*0830*/  IADD3 R246, R110, 0xb, RZ ;  /* 0x0000000b6ef67810 */ /* 0x000fe20007ffe0ff */
[----:B------:R-:W-:Y:S01]  /*0840*/  STL [R1+0xc18], R252 ;  /* 0x000c18fc01007387 */ /* 0x000fe20000100800 */
[----:B-1----:R-:W-:Y:S01]  /*0850*/  IABS R10, R249 ;  /* 0x000000f9000a7213 */ /* 0x002fe20000000000 */
[----:B------:R-:W-:Y:S01]  /*0860*/  IMAD R18, R0, R18, R13 ;  /* 0x0000001200127224 */ /* 0x000fe200078e020d */
[----:B------:R-:W-:Y:S01]  /*0870*/  IABS R21, R246 ;  /* 0x000000f600157213 */ /* 0x000fe20000000000 */
[----:B------:R-:W-:Y:S01]  /*0880*/  IMAD.MOV R16, RZ, RZ, -R6 ;  /* 0x000000ffff107224 */ /* 0x000fe200078e0a06 */
[----:B--2---:R-:W-:Y:S01]  /*0890*/  IABS R8, R252 ;  /* 0x000000fc00087213 */ /* 0x004fe20000000000 */
[----:B------:R-:W-:Y:S01]  /*08a0*/  IMAD.HI.U32 R6, R2, R11, RZ ;  /* 0x0000000b02067227 */ /* 0x000fe200078e00ff */
[C---:B------:R-:W-:Y:S01]  /*08b0*/  IADD3 R34, R110.reuse, 0xc, RZ ;  /* 0x0000000c6e227810 */ /* 0x040fe20007ffe0ff */
[----:B------:R-:W-:Y:S01]  /*08c0*/  STL [R1+0xc24], R251 ;  /* 0x000c24fb01007387 */ /* 0x000fe20000100800 */
[----:B------:R-:W-:Y:S01]  /*08d0*/  IADD3 R245, R110, 0xd, RZ ;  /* 0x0000000d6ef57810 */ /* 0x000fe20007ffe0ff */
[----:B------:R-:W-:Y:S01]  /*08e0*/  IMAD.MOV.U32 R13, RZ, RZ, R8 ;  /* 0x000000ffff0d7224 */ /* 0x000fe200078e0008 */
[----:B------:R-:W-:Y:S01]  /*08f0*/  IABS R25, R34 ;  /* 0x0000002200197213 */ /* 0x000fe20000000000 */
[----:B------:R-:W-:Y:S01]  /*0900*/  IMAD R16, R0, R16, R9 ;  /* 0x0000001000107224 */ /* 0x000fe200078e0209 */
[----:B------:R-:W-:Y:S01]  /*0910*/  IADD3 R244, R110, 0xe, RZ ;  /* 0x0000000e6ef47810 */ /* 0x000fe20007ffe0ff */
[----:B------:R-:W-:Y:S01]  /*0920*/  IMAD.HI.U32 R8, R2, R13, RZ ;  /* 0x0000000d02087227 */ /* 0x000fe200078e00ff */
[C---:B------:R-:W-:Y:S01]  /*0930*/  IADD3 R243, R110.reuse, 0xf, RZ ;  /* 0x0000000f6ef37810 */ /* 0x040fe20007ffe0ff */
[----:B------:R-:W-:Y:S01]  /*0940*/  STL [R1+0xc30], R250 ;  /* 0x000c30fa01007387 */ /* 0x000fe20000100800 */
[----:B------:R-:W-:Y:S01]  /*0950*/  IADD3 R242, R110, 0x10, RZ ;  /* 0x000000106ef27810 */ /* 0x000fe20007ffe0ff */
[----:B------:R-:W-:Y:S01]  /*0960*/  IMAD.HI.U32 R9, R2, R15, RZ ;  /* 0x0000000f02097227 */ /* 0x000fe200078e00ff */
[----:B------:R-:W-:Y:S01]  /*0970*/  IADD3 R8, -R8, RZ, RZ ;  /* 0x000000ff08087210 */ /* 0x000fe20007ffe1ff */
[----:B------:R-:W-:Y:S01]  /*0980*/  STL [R1+0xc34], R249 ;  /* 0x000c34f901007387 */ /* 0x000fe20000100800 */
[----:B------:R-:W-:Y:S01]  /*0990*/  IABS R27, R243 ;  /* 0x000000f3001b7213 */ /* 0x000fe20000000000 */
[----:B------:R-:W-:Y:S01]  /*09a0*/  IMAD.MOV R6, RZ, RZ, -R6 ;  /* 0x000000ffff067224 */ /* 0x000fe200078e0a06 */
[----:B------:R-:W-:Y:S01]  /*09b0*/  IABS R29, R242 ;  /* 0x000000f2001d7213 */ /* 0x000fe20000000000 */
[----:B------:R-:W-:Y:S01]  /*09c0*/  IMAD.MOV R9, RZ, RZ, -R9 ;  /* 0x000000ffff097224 */ /* 0x000fe200078e0a09 */
[----:B------:R-:W-:Y:S01]  /*09d0*/  IADD3 R241, R110, 0x11, RZ ;  /* 0x000000116ef17810 */ /* 0x000fe20007ffe0ff */
[C---:B------:R-:W-:Y:S01]  /*09e0*/  IMAD R14, R0.reuse, R6, R11 ;  /* 0x00000006000e7224 */ /* 0x040fe200078e020b */
[----:B------:R-:W-:Y:S01]  /*09f0*/  IABS R11, R247 ;  /* 0x000000f7000b7213 */ /* 0x000fe20000000000 */
[----:B------:R-:W-:Y:S01]  /*0a00*/  IMAD R12, R0, R8, R13 ;  /* 0x00000008000c7224 */ /* 0x000fe200078e020d */
[----:B------:R-:W-:Y:S01]  /*0a10*/  IABS R31, R241 ;  /* 0x000000f1001f7213 */ /* 0x000fe20000000000 */
[----:B------:R-:W-:Y:S01]  /*0a20*/  IMAD.HI.U32 R6, R2, R17, RZ ;  /* 0x0000001102067227 */ /* 0x000fe200078e00ff */
[C---:B------:R-:W-:Y:S01]  /*0a30*/  IADD3 R240, R110.reuse, 0x12, RZ ;  /* 0x000000126ef07810 */ /* 0x040fe20007ffe0ff */
[----:B------:R-:W-:Y:S01]  /*0a40*/  STL [R1+0xc40], R248 ;  /* 0x000c40f801007387 */ /* 0x000fe20000100800 */
[----:B------:R-:W-:Y:S01]  /*0a50*/  IADD3 R222, R110, 0x13, RZ ;  /* 0x000000136ede7810 */ /* 0x000fe20007ffe0ff */
[----:B------:R-:W-:Y:S01]  /*0a60*/  IMAD R8, R0, R9, R15 ;  /* 0x0000000900087224 */ /* 0x000fe200078e020f */
[----:B------:R-:W-:Y:S01]  /*0a70*/  IABS R15, R248 ;  /* 0x000000f8000f7213 */ /* 0x000fe20000000000 */
[----:B------:R-:W-:Y:S01]  /*0a80*/  IMAD.MOV.U32 R9, RZ, RZ, R10 ;  /* 0x000000ffff097224 */ /* 0x000fe200078e000a */
[C---:B------:R-:W-:Y:S01]  /*0a90*/  IADD3 R239, R110.reuse, 0x14, RZ ;  /* 0x000000146eef7810 */ /* 0x040fe20007ffe0ff */
[----:B------:R-:W-:Y:S01]  /*0aa0*/  IMAD.MOV R10, RZ, RZ, -R6 ;  /* 0x000000ffff0a7224 */ /* 0x000fe200078e0a06 */
[----:B------:R-:W-:Y:S01]  /*0ab0*/  IADD3 R238, R110, 0x15, RZ ;  /* 0x000000156eee7810 */ /* 0x000fe20007ffe0ff */
[----:B------:R-:W-:Y:S01]  /*0ac0*/  IMAD.HI.U32 R6, R2, R9, RZ ;  /* 0x0000000902067227 */ /* 0x000fe200078e00ff */
[----:B------:R-:W-:Y:S01]  /*0ad0*/  IABS R33, R239 ;  /* 0x000000ef00217213 */ /* 0x000fe20000000000 */
[----:B------:R-:W-:Y:S01]  /*0ae0*/  STL [R1+0xc3c], R247 ;  /* 0x000c3cf701007387 */ /* 0x000fe20000100800 */
[----:B------:R-:W-:Y:S01]  /*0af0*/  IADD3 R237, R110, 0x16, RZ ;  /* 0x000000166eed7810 */ /* 0x000fe20007ffe0ff */
[----:B------:R-:W-:Y:S01]  /*0b00*/  IMAD R10, R0, R10, R17 ;  /* 0x0000000a000a7224 */ /* 0x000fe200078e0211 */
[----:B------:R-:W-:Y:S01]  /*0b10*/  IADD3 R13, -R6, RZ, RZ ;  /* 0x000000ff060d7210 */ /* 0x000fe20007ffe1ff */
[----:B------:R-:W-:Y:S01]  /*0b20*/  IMAD.MOV.U32 R17, RZ, RZ, R11 ;  /* 0x000000ffff117224 */ /* 0x000fe200078e000b */
[----:B------:R-:W-:Y:S01]  /*0b30*/  IABS R35, R238 ;  /* 0x000000ee00237213 */ /* 0x000fe20000000000 */
[----:B------:R-:W-:Y:S01]  /*0b40*/  IMAD.HI.U32 R6, R2, R15, RZ ;  /* 0x0000000f02067227 */ /* 0x000fe200078e00ff */
[----:B------:R-:W-:Y:S01]  /*0b50*/  IABS R37, R237 ;  /* 0x000000ed00257213 */ /* 0x000fe20000000000 */
[----:B------:R-:W-:Y:S01]  /*0b60*/  STL [R1+0xc50], R246 ;  /* 0x000c50f601007387 */ /* 0x000fe20000100800 */
[----:B------:R-:W-:Y:S01]  /*0b70*/  IADD3 R235, R110, 0x17, RZ ;  /* 0x000000176eeb7810 */ /* 0x000fe20007ffe0ff */
[----:B------:R-:W-:Y:S01]  /*0b80*/  IMAD.HI.U32 R11, R2, R17, RZ ;  /* 0x00000011020b7227 */ /* 0x000fe200078e00ff */
[----:B------:R-:W-:Y:S01]  /*0b90*/  IADD3 R234, R110, 0x18, RZ ;  /* 0x000000186eea7810 */ /* 0x000fe20007ffe0ff */
[----:B------:R-:W-:Y:S01]  /*0ba0*/  STL [R1+0xc54], R34 ;  /* 0x000c542201007387 */ /* 0x000fe20000100800 */
[----:B------:R-:W-:Y:S01]  /*0bb0*/  IABS R39, R235 ;  /* 0x000000eb00277213 */ /* 0x000fe20000000000 */
[----:B------:R-:W-:Y:S01]  /*0bc0*/  IMAD R9, R0, R13, R9 ;  /* 0x0000000d00097224 */ /* 0x000fe200078e0209 */
[----:B------:R-:W-:Y:S01]  /*0bd0*/  IADD3 R231, R110, 0x19, RZ ;  /* 0x000000196ee77810 */ /* 0x000fe20007ffe0ff */
[----:B------:R-:W-:Y:S01]  /*0be0*/  IMAD.MOV R6, RZ, RZ, -R6 ;  /* 0x000000ffff067224 */ /* 0x000fe200078e0a06 */
[----:B------:R-:W-:Y:S01]  /*0bf0*/  IABS R41, R234 ;  /* 0x000000ea00297213 */ /* 0x000fe20000000000 */
[----:B------:R-:W-:Y:S01]  /*0c00*/  IMAD.HI.U32 R13, R2, R21, RZ ;  /* 0x00000015020d7227 */ /* 0x000fe200078e00ff */
[----:B------:R-:W-:Y:S01]  /*0c10*/  IABS R43, R231 ;  /* 0x000000e7002b7213 */ /* 0x000fe20000000000 */
[----:B------:R-:W-:Y:S01]  /*0c20*/  STL [R1+0xc5c], R245 ;  /* 0x000c5cf501007387 */ /* 0x000fe20000100800 */
[C---:B------:R-:W-:Y:S01]  /*0c30*/  IADD3 R230, R110.reuse, 0x1a, RZ ;  /* 0x0000001a6ee67810 */ /* 0x040fe20007ffe0ff */
[----:B------:R-:W-:Y:S01]  /*0c40*/  IMAD.MOV R19, RZ, RZ, -R11 ;  /* 0x000000ffff137224 */ /* 0x000fe200078e0a0b */
[----:B------:R-:W-:Y:S01]  /*0c50*/  IADD3 R228, R110, 0x1b, RZ ;  /* 0x0000001b6ee47810 */ /* 0x000fe20007ffe0ff */
[----:B------:R-:W-:Y:S01]  /*0c60*/  IMAD R11, R0, R6, R15 ;  /* 0x00000006000b7224 */ /* 0x000fe200078e020f */
[----:B------:R-:W-:Y:S01]  /*0c70*/  IABS R45, R230 ;  /* 0x000000e6002d7213 */ /* 0x000fe20000000000 */
[----:B------:R-:W-:Y:S01]  /*0c80*/  IMAD.MOV R23, RZ, RZ, -R13 ;  /* 0x000000ffff177224 */ /* 0x000fe200078e0a0d */
[----:B------:R-:W-:Y:S01]  /*0c90*/  IABS R47, R228 ;  /* 0x000000e4002f7213 */ /* 0x000fe20000000000 */
[----:B------:R-:W-:Y:S01]  /*0ca0*/  IMAD.HI.U32 R6, R2, R25, RZ ;  /* 0x0000001902067227 */ /* 0x000fe200078e00ff */
[C---:B------:R-:W-:Y:S01]  /*0cb0*/  IADD3 R227, R110.reuse, 0x1c, RZ ;  /* 0x0000001c6ee37810 */ /* 0x040fe20007ffe0ff */
[----:B------:R-:W-:Y:S01]  /*0cc0*/  STL [R1+0xc68], R244 ;  /* 0x000c68f401007387 */ /* 0x000fe20000100800 */
[----:B------:R-:W-:Y:S01]  /*0cd0*/  IADD3 R224, R110, 0x1d, RZ ;  /* 0x0000001d6ee07810 */ /* 0x000fe20007ffe0ff */
[C---:B------:R-:W-:Y:S01]  /*0ce0*/  IMAD R13, R0.reuse, R19, R17 ;  /* 0x00000013000d7224 */ /* 0x040fe200078e0211 */
[----:B------:R-:W-:Y:S01]  /*0cf0*/  IABS R19, R245 ;  /* 0x000000f500137213 */ /* 0x000fe20000000000 */
[----:B------:R-:W-:Y:S01]  /*0d00*/  IMAD R15, R0, R23, R21 ;  /* 0x00000017000f7224 */ /* 0x000fe200078e0215 */
[----:B------:R-:W-:Y:S01]  /*0d10*/  IABS R21, R244 ;  /* 0x000000f400157213 */ /* 0x000fe20000000000 */
[----:B------:R-:W-:Y:S01]  /*0d20*/  IMAD.MOV R17, RZ, RZ, -R6 ;  /* 0x000000ffff117224 */ /* 0x000fe200078e0a06 */
[----:B------:R-:W-:Y:S01]  /*0d30*/  IABS R49, R227 ;  /* 0x000000e300317213 */ /* 0x000fe20000000000 */
[----:B------:R-:W-:Y:S01]  /*0d40*/  IMAD.HI.U32 R6, R2, R19, RZ ;  /* 0x0000001302067227 */ /* 0x000fe200078e00ff */
[----:B------:R-:W-:Y:S01]  /*0d50*/  IADD3 R223, R110, 0x1e, RZ ;  /* 0x0000001e6edf7810 */ /* 0x000fe20007ffe0ff */
[----:B------:R-:W-:Y:S01]  /*0d60*/  STL [R1+0xc64], R243 ;  /* 0x000c64f301007387 */ /* 0x000fe20000100800 */
[----:B------:R-:W-:Y:S01]  /*0d70*/  IABS R51, R224 ;  /* 0x000000e000337213 */ /* 0x000fe20000000000 */
[----:B------:R-:W-:Y:S01]  /*0d80*/  IMAD R17, R0, R17, R25 ;  /* 0x0000001100117224 */ /* 0x000fe200078e0219 */
[----:B------:R-:W-:Y:S01]  /*0d90*/  MOV R25, R21 ;  /* 0x0000001500197202 */ /* 0x000fe20000000f00 */
[----:B------:R-:W-:Y:S01]  /*0da0*/  IMAD.MOV R23, RZ, RZ, -R6 ;  /* 0x000000ffff177224 */ /* 0x000fe200078e0a06 */
[----:B------:R-:W-:Y:S01]  /*0db0*/  IABS R53, R223 ;  /* 0x000000df00357213 */ /* 0x000fe20000000000 */
[----:B------:R-:W-:Y:S01]  /*0dc0*/  IMAD.HI.U32 R21, R2, R27, RZ ;  /* 0x0000001b02157227 */ /* 0x000fe200078e00ff */
[C---:B------:R-:W-:Y:S01]  /*0dd0*/  IADD3 R220, R110.reuse, 0x1f, RZ ;  /* 0x0000001f6edc7810 */ /* 0x040fe20007ffe0ff */
[----:B------:R-:W-:Y:S01]  /*0de0*/  STL [R1+0xc74], R242 ;  /* 0x000c74f201007387 */ /* 0x000fe20000100800 */
[----:B------:R-:W-:Y:S01]  /*0df0*/  IADD3 R216, R110, 0x20, RZ ;  /* 0x000000206ed87810 */ /* 0x000fe20007ffe0ff */
[----:B------:R-:W-:Y:S01]  /*0e00*/  IMAD.HI.U32 R6, R2, R25, RZ ;  /* 0x0000001902067227 */ /* 0x000fe200078e00ff */
[----:B------:R-:W-:Y:S01]  /*0e10*/  IABS R55, R220 ;  /* 0x000000dc00377213 */ /* 0x000fe20000000000 */
[----:B------:R-:W-:Y:S01]  /*0e20*/  STL [R1+0xc80], R241 ;  /* 0x000c80f101007387 */ /* 0x000fe20000100800 */
[----:B------:R-:W-:Y:S01]  /*0e30*/  IABS R57, R216 ;  /* 0x000000d800397213 */ /* 0x000fe20000000000 */
[----:B------:R-:W-:Y:S01]  /*0e40*/  IMAD R19, R0, R23, R19 ;  /* 0x0000001700137224 */ /* 0x000fe200078e0213 */
[----:B------:R-:W-:Y:S01]  /*0e50*/  IADD3 R214, R110, 0x21, RZ ;  /* 0x000000216ed67810 */ /* 0x000fe20007ffe0ff */
[----:B------:R-:W-:Y:S01]  /*0e60*/  IMAD.HI.U32 R23, R2, R29, RZ ;  /* 0x0000001d02177227 */ /* 0x000fe200078e00ff */
[C---:B------:R-:W-:Y:S01]  /*0e70*/  IADD3 R212, R110.reuse, 0x22, RZ ;  /* 0x000000226ed47810 */ /* 0x040fe20007ffe0ff */
[----:B------:R-:W-:Y:S01]  /*0e80*/  STL [R1+0xc84], R240 ;  /* 0x000c84f001007387 */ /* 0x000fe20000100800 */
[----:B------:R-:W-:Y:S01]  /*0e90*/  IABS R59, R214 ;  /* 0x000000d6003b7213 */ /* 0x000fe20000000000 */
[----:B------:R-:W-:Y:S01]  /*0ea0*/  IMAD.MOV R24, RZ, RZ, -R21 ;  /* 0x000000ffff187224 */ /* 0x000fe200078e0a15 */
[----:B------:R-:W-:Y:S01]  /*0eb0*/  IADD3 R210, R110, 0x23, RZ ;  /* 0x000000236ed27810 */ /* 0x000fe20007ffe0ff */
[----:B------:R-:W-:Y:S01]  /*0ec0*/  IMAD.MOV R6, RZ, RZ, -R6 ;  /* 0x000000ffff067224 */ /* 0x000fe200078e0a06 */
[----:B------:R-:W-:Y:S01]  /*0ed0*/  IABS R61, R212 ;  /* 0x000000d4003d7213 */ /* 0x000fe20000000000 */
[----:B------:R-:W-:Y:S01]  /*0ee0*/  IMAD.MOV R26, RZ, RZ, -R23 ;  /* 0x000000ffff1a7224 */ /* 0x000fe200078e0a17 */
[----:B------:R-:W-:Y:S01]  /*0ef0*/  IABS R63, R210 ;  /* 0x000000d2003f7213 */ /* 0x000fe20000000000 */
[C---:B------:R-:W-:Y:S01]  /*0f00*/  IMAD R23, R0.reuse, R24, R27 ;  /* 0x0000001800177224 */ /* 0x040fe200078e021b */
[----:B------:R-:W-:Y:S01]  /*0f10*/  IABS R24, R240 ;  /* 0x000000f000187213 */ /* 0x000fe20000000000 */
[----:B------:R-:W-:Y:S01]  /*0f20*/  IMAD R21, R0, R6, R25 ;  /* 0x0000000600157224 */ /* 0x000fe200078e0219 */
[----:B------:R-:W-:Y:S01]  /*0f30*/  IADD3 R208, R110, 0x24, RZ ;  /* 0x000000246ed07810 */ /* 0x000fe20007ffe0ff */
        /* <DEDUP_REMOVED lines=8> */
[----:B------:R-:W-:Y:S01]  /*0fc0*/  STL [R1+0xc8c], R239 ;  /* 0x000c8cef01007387 */ /* 0x000fe20000100800 */
        /* <DEDUP_REMOVED lines=8> */
[----:B------:R-:W-:Y:S01]  /*1050*/  IADD3 R200, R110, 0x28, RZ ;  /* 0x000000286ec87810 */ /* 0x000fe20007ffe0ff */
[----:B------:R-:W-:Y:S01]  /*1060*/  IMAD.MOV R26, RZ, RZ, -R6 ;  /* 0x000000ffff1a7224 */ /* 0x000fe200078e0a06 */
        /* <DEDUP_REMOVED lines=9> */
[----:B------:R-:W-:Y:S01]  /*1100*/  IMAD.MOV R6, RZ, RZ, -R6 ;  /* 0x000000ffff067224 */ /* 0x000fe200078e0a06 */
[----:B------:R-:W-:Y:S01]  /*1110*/  IADD3 R24, -R24, RZ, RZ ;  /* 0x000000ff18187210 */ /* 0x000fe20007ffe1ff */
        /* <DEDUP_REMOVED lines=8> */
[----:B------:R-:W-:Y:S01]  /*11a0*/  IMAD.HI.U32 R6, R2, R37, RZ ;  /* 0x0000002502067227 */ /* 0x000fe200078e00ff */
[----:B------:R-:W-:Y:S01]  /*11b0*/  IADD3 R190, R110, 0x2d, RZ ;  /* 0x0000002d6ebe7810 */ /* 0x000fe20007ffe0ff */
[----:B------:R-:W-:Y:S01]  /*11c0*/  STL [R1+0xcb4], R231 ;  /* 0x000cb4e701007387 */ /* 0x000fe20000100800 */
[----:B------:R-:W-:Y:S01]  /*11d0*/  IABS R81, R192 ;  /* 0x000000c000517213 */ /* 0x000fe20000000000 */
[----:B------:R-:W-:Y:S01]  /*11e0*/  IMAD R33, R0, R24, R33 ;  /* 0x0000001800217224 */ /* 0x000fe200078e0221 */
[----:B------:R-:W-:Y:S01]  /*11f0*/  IABS R83, R190 ;  /* 0x000000be00537213 */ /* 0x000fe20000000000 */
[----:B------:R-:W-:Y:S01]  /*1200*/  IMAD.MOV R26, RZ, RZ, -R26 ;  /* 0x000000ffff1a7224 */ /* 0x000fe200078e0a1a */
[C---:B------:R-:W-:Y:S01]  /*1210*/  IADD3 R188, R110.reuse, 0x2e, RZ ;  /* 0x0000002e6ebc7810 */ /* 0x040fe20007ffe0ff */
[----:B------:R-:W-:Y:S01]  /*1220*/  IMAD.MOV R24, RZ, RZ, -R6 ;  /* 0x000000ffff187224 */ /* 0x000fe200078e0a06 */
[----:B------:R-:W-:Y:S01]  /*1230*/  IADD3 R186, R110, 0x2f, RZ ;  /* 0x0000002f6eba7810 */ /* 0x000fe20007ffe0ff */
[----:B------:R-:W-:Y:S01]  /*1240*/  IMAD.HI.U32 R6, R2, R39, RZ ;  /* 0x0000002702067227 */ /* 0x000fe200078e00ff */
[----:B------:R-:W-:Y:S01]  /*1250*/  IABS R85, R188 ;  /* 0x000000bc00557213 */ /* 0x000fe20000000000 */
[----:B------:R-:W-:Y:S01]  /*1260*/  STL [R1+0xcc4], R230 ;  /* 0x000cc4e601007387 */ /* 0x000fe20000100800 */
[----:B------:R-:W-:Y:S01]  /*1270*/  IABS R87, R186 ;  /* 0x000000ba00577213 */ /* 0x000fe20000000000 */
[----:B------:R-:W-:Y:S01]  /*1280*/  IMAD R35, R0, R26, R35 ;  /* 0x0000001a00237224 */ /* 0x000fe200078e0223 */
        /* <DEDUP_REMOVED lines=8> */
[----:B------:R-:W-:Y:S01]  /*1310*/  IABS R91, R182 ;  /* 0x000000b6005b7213 */ /* 0x000fe20000000000 */
[----:B------:R-:W-:Y:S01]  /*1320*/  IMAD.HI.U32 R24, R2, R43, RZ ;  /* 0x0000002b02187227 */ /* 0x000fe200078e00ff */
[----:B------:R-:W-:Y:S01]  /*1330*/  IABS R93, R180 ;  /* 0x000000b4005d7213 */ /* 0x000fe20000000000 */
[----:B------:R-:W-:Y:S01]  /*1340*/  STL [R1+0xcd4], R227 ;  /* 0x000cd4e301007387 */ /* 0x000fe20000100800 */
[----:B------:R-:W-:Y:S01]  /*1350*/  IADD3 R178, R110, 0x33, RZ ;  /* 0x000000336eb27810 */ /* 0x000fe20007ffe0ff */
[----:B------:R-:W-:Y:S01]  /*1360*/  IMAD.MOV R6, RZ, RZ, -R6 ;  /* 0x000000ffff067224 */ /* 0x000fe200078e0a06 */
[----:B------:R-:W-:Y:S01]  /*1370*/  IADD3 R24, -R24, RZ, RZ ;  /* 0x000000ff18187210 */ /* 0x000fe20007ffe1ff */
[----:B------:R-:W-:Y:S01]  /*1380*/  IMAD R39, R0, R26, R39 ;  /* 0x0000001a00277224 */ /* 0x000fe200078e0227 */
[----:B------:R-:W-:Y:S01]  /*1390*/  IADD3 R176, R110, 0x34, RZ ;  /* 0x000000346eb07810 */ /* 0x000fe20007ffe0ff */
[----:B------:R-:W-:Y:S01]  /*13a0*/  IMAD R41, R0, R6, R41 ;  /* 0x0000000600297224 */ /* 0x000fe200078e0229 */
        /* <DEDUP_REMOVED lines=13> */
[----:B------:R-:W-:Y:S01]  /*1480*/  IMAD.MOV R24, RZ, RZ, -R6 ;  /* 0x000000ffff187224 */ /* 0x000fe200078e0a06 */
[----:B------:R-:W-:Y:S01]  /*1490*/  IABS R103, R170 ;  /* 0x000000aa00677213 */ /* 0x000fe20000000000 */
[----:B------:R-:W-:Y:S01]  /*14a0*/  IMAD.HI.U32 R6, R2, R49, RZ ;  /* 0x0000003102067227 */ /* 0x000fe200078e00ff */
[C---:B------:R-:W-:Y:S01]  /*14b0*/  IADD3 R168, R110.reuse, 0x38, RZ ;  /* 0x000000386ea87810 */ /* 0x040fe20007ffe0ff */
[----:B------:R-:W-:Y:S01]  /*14c0*/  STL [R1+0xcf0], R220 ;  /* 0x000cf0dc01007387 */ /* 0x000fe20000100800 */
        /* <DEDUP_REMOVED lines=26> */
[----:B------:R-:W-:Y:S01]  /*1670*/  IABS R117, R156 ;  /* 0x0000009c00757213 */ /* 0x000fe20000000000 */
[----:B------:R-:W-:Y:S01]  /*1680*/  STL [R1+0xd04], R210 ;  /* 0x000d04d201007387 */ /* 0x000fe20000100800 */
[----:B------:R-:W-:Y:S01]  /*1690*/  IADD3 R154, R110, 0x3f, RZ ;  /* 0x0000003f6e9a7810 */ /* 0x000fe20007ffe0ff */
[----:B------:R-:W-:Y:S01]  /*16a0*/  IMAD R53, R0, R24, R53 ;  /* 0x0000001800357224 */ /* 0x000fe200078e0235 */
[C---:B------:R-:W-:Y:S01]  /*16b0*/  IADD3 R152, R110.reuse, 0x40, RZ ;  /* 0x000000406e987810 */ /* 0x040fe20007ffe0ff */
[----:B------:R-:W-:Y:S01]  /*16c0*/  IMAD.MOV R26, RZ, RZ, -R26 ;  /* 0x000000ffff1a7224 */ /* 0x000fe200078e0a1a */
[----:B------:R-:W-:Y:S01]  /*16d0*/  IABS R119, R154 ;  /* 0x0000009a00777213 */ /* 0x000fe20000000000 */
        /* <DEDUP_REMOVED lines=17> */
[----:B------:R-:W-:Y:S01]  /*17f0*/  IADD3 R142, R110, 0x45, RZ ;  /* 0x000000456e8e7810 */ /* 0x000fe20007ffe0ff */
[----:B------:R-:W-:Y:S01]  /*1800*/  STL [R1+0xd24], R204 ;  /* 0x000d24cc01007387 */ /* 0x000fe20000100800 */
[----:B------:R-:W-:Y:S01]  /*1810*/  IABS R129, R144 ;  /* 0x0000009000817213 */ /* 0x000fe20000000000 */
        /* <DEDUP_REMOVED lines=149> */
[----:B------:R-:W-:Y:S01]  /*2170*/  STL [R1+0xdc4], R164 ;  /* 0x000dc4a401007387 */ /* 0x000fe20000100800 */
[----:B------:R-:W-:-:S02]  /*2180*/  IADD3 R68, R110, 0x69, RZ ;  /* 0x000000696e447810 */ /* 0x000fc40007ffe0ff */
[----:B------:R-:W-:Y:S01]  /*2190*/  IMAD.MOV R6, RZ, RZ, -R6 ;  /* 0x000000ffff067224 */ /* 0x000fe200078e0a06 */
[----:B------:R-:W-:Y:S01]  /*21a0*/  IADD3 R24, -R24, RZ, RZ ;  /* 0x000000ff18187210 */ /* 0x000fe20007ffe1ff */
[C---:B------:R-:W-:Y:S01]  /*21b0*/  IMAD R99, R0.reuse, R26, R99 ;  /* 0x0000001a00637224 */ /* 0x040fe200078e0263 */
[----:B------:R-:W-:Y:S01]  /*21c0*/  STL [R1+0xdd0], R162 ;  /* 0x000dd0a201007387 */ /* 0x000fe20000100800 */
[----:B------:R-:W-:Y:S01]  /*21d0*/  IMAD R101, R0, R6, R101 ;  /* 0x0000000600657224 */ /* 0x000fe200078e0265 */
[----:B------:R-:W-:Y:S01]  /*21e0*/  IABS R201, R70 ;  /* 0x0000004600c97213 */ /* 0x000fe20000000000 */
[C---:B------:R-:W-:Y:S01]  /*21f0*/  IMAD.HI.U32 R26, R2.reuse, R105, RZ ;  /* 0x00000069021a7227 */ /* 0x040fe200078e00ff */
[----:B------:R-:W-:Y:S01]  /*2200*/  STL [R1+0xdcc], R160 ;  /* 0x000dcca001007387 */ /* 0x000fe20000100800 */
[----:B------:R-:W-:Y:S02]  /*2210*/  IABS R203, R68 ;  /* 0x0000004400cb7213 */ /* 0x000fe40000000000 */
[----:B------:R-:W-:Y:S01]  /*2220*/  IMAD.HI.U32 R6, R2, R107, RZ ;  /* 0x0000006b02067227 */ /* 0x000fe200078e00ff */
[----:B------:R-:W-:Y:S01]  /*2230*/  STL [R1+0xde0], R158 ;  /* 0x000de09e01007387 */ /* 0x000fe20000100800 */
[----:B------:R-:W-:-:S02]  /*2240*/  IADD3 R64, R110, 0x6b, RZ ;  /* 0x0000006b6e407810 */ /* 0x000fc40007ffe0ff */
[----:B------:R-:W-:Y:S01]  /*2250*/  IMAD R103, R0, R24, R103 ;  /* 0x0000001800677224 */ /* 0x000fe200078e0267 */
[----:B------:R-:W-:Y:S01]  /*2260*/  STL [R1+0xde4], R156 ;  /* 0x000de49c01007387 */ /* 0x000fe20000100800 */
[----:B------:R-:W-:Y:S01]  /*2270*/  IMAD.MOV R26, RZ, RZ, -R26 ;  /* 0x000000ffff1a7224 */ /* 0x000fe200078e0a1a */
[----:B------:R-:W-:Y:S01]  /*2280*/  IABS R207, R64 ;  /* 0x0000004000cf7213 */ /* 0x000fe20000000000 */
[----:B------:R-:W-:Y:S01]  /*2290*/  IMAD.MOV R24, RZ, RZ, -R6 ;  /* 0x000000ffff187224 */ /* 0x000fe200078e0a06 */
[----:B------:R-:W-:Y:S01]  /*22a0*/  STL [R1+0xdec], R154 ;  /* 0x000dec9a01007387 */ /* 0x000fe20000100800 */
[----:B------:R-:W-:Y:S01]  /*22b0*/  IMAD.HI.U32 R6, R2, R109, RZ ;  /* 0x0000006d02067227 */ /* 0x000fe200078e00ff */
[----:B------:R-:W-:Y:S02]  /*22c0*/  IADD3 R62, R110, 0x6c, RZ ;  /* 0x0000006c6e3e7810 */ /* 0x000fe40007ffe0ff */
[----:B------:R-:W-:Y:S01]  /*22d0*/  STL [R1+0xdf4], R152 ;  /* 0x000df49801007387 */ /* 0x000fe20000100800 */
[----:B------:R-:W-:Y:S01]  /*22e0*/  IMAD R105, R0, R26, R105 ;  /* 0x0000001a00697224 */ /* 0x000fe200078e0269 */
[----:B------:R-:W-:Y:S01]  /*22f0*/  IADD3 R66, R110, 0x6a, RZ ;  /* 0x0000006a6e427810 */ /* 0x000fe20007ffe0ff */
[----:B------:R-:W-:Y:S01]  /*2300*/  IMAD.MOV R26, RZ, RZ, -R6 ;  /* 0x000000ffff1a7224 */ /* 0x000fe200078e0a06 */
[----:B------:R-:W-:Y:S01]  /*2310*/  STL [R1+0xdf0], R150 ;  /* 0x000df09601007387 */ /* 0x000fe20000100800 */
[----:B------:R-:W-:Y:S01]  /*2320*/  IMAD.HI.U32 R6, R2, R111, RZ ;  /* 0x0000006f02067227 */ /* 0x000fe200078e00ff */
[----:B------:R-:W-:-:S02]  /*2330*/  IABS R209, R62 ;  /* 0x0000003e00d17213 */ /* 0x000fc40000000000 */
[----:B------:R-:W-:Y:S01]  /*2340*/  STL [R1+0xde8], R148 ;  /* 0x000de89401007387 */ /* 0x000fe20000100800 */
[----:B------:R-:W-:Y:S01]  /*2350*/  IMAD R107, R0, R24, R107 ;  /* 0x00000018006b7224 */ /* 0x000fe200078e026b */
[----:B------:R-:W-:Y:S01]  /*2360*/  IADD3 R60, R110, 0x6d, RZ ;  /* 0x0000006d6e3c7810 */ /* 0x000fe20007ffe0ff */
[----:B------:R-:W-:Y:S01]  /*2370*/  IMAD.HI.U32 R24, R2, R113, RZ ;  /* 0x0000007102187227 */ /* 0x000fe200078e00ff */
[----:B------:R-:W-:Y:S01]  /*2380*/  STL [R1+0xddc], R146 ;  /* 0x000ddc9201007387 */ /* 0x000fe20000100800 */
[----:B------:R-:W-:Y:S02]  /*2390*/  IABS R205, R66 ;  /* 0x0000004200cd7213 */ /* 0x000fe40000000000 */
[----:B------:R-:W-:Y:S01]  /*23a0*/  IMAD.MOV R6, RZ, RZ, -R6 ;  /* 0x000000ffff067224 */ /* 0x000fe200078e0a06 */
[----:B------:R-:W-:Y:S01]  /*23b0*/  IADD3 R24, -R24, RZ, RZ ;  /* 0x000000ff18187210 */ /* 0x000fe20007ffe1ff */
[C---:B------:R-:W-:Y:S01]  /*23c0*/  IMAD R109, R0.reuse, R26, R109 ;  /* 0x0000001a006d7224 */ /* 0x040fe200078e026d */
[----:B------:R-:W-:Y:S01]  /*23d0*/  STL [R1+0xdd8], R144 ;  /* 0x000dd89001007387 */ /* 0x000fe20000100800 */
[----:B------:R-:W-:Y:S01]  /*23e0*/  IMAD R111, R0, R6, R111 ;  /* 0x00000006006f7224 */ /* 0x000fe200078e026f */
[----:B------:R-:W-:Y:S01]  /*23f0*/  IABS R211, R60 ;  /* 0x0000003c00d37213 */ /* 0x000fe20000000000 */
[----:B------:R-:W-:Y:S01]  /*2400*/  IMAD.HI.U32 R26, R2, R115, RZ ;  /* 0x00000073021a7227 */ /* 0x000fe200078e00ff */
[----:B------:R-:W-:Y:S01]  /*2410*/  STL [R1+0xdd4], R142 ;  /* 0x000dd48e01007387 */ /* 0x000fe20000100800 */
[----:B------:R-:W-:-:S02]  /*2420*/  IADD3 R58, R110, 0x6e, RZ ;  /* 0x0000006e6e3a7810 */ /* 0x000fc40007ffe0ff */
[----:B------:R-:W-:Y:S01]  /*2430*/  IMAD.HI.U32 R6, R2, R117, RZ ;  /* 0x0000007502067227 */ /* 0x000fe200078e00ff */
[----:B------:R-:W-:Y:S01]  /*2440*/  STL [R1+0xdc8], R140 ;  /* 0x000dc88c01007387 */ /* 0x000fe20000100800 */
[----:B------:R-:W-:Y:S02]  /*2450*/  IADD3 R56, R110, 0x6f, RZ ;  /* 0x0000006f6e387810 */ /* 0x000fe40007ffe0ff */
[----:B------:R-:W-:Y:S01]  /*2460*/  IMAD R113, R0, R24, R113 ;  /* 0x0000001800717224 */ /* 0x000fe200078e0271 */
[----:B------:R-:W-:Y:S01]  /*2470*/  STL [R1+0xdbc], R138 ;  /* 0x000dbc8a01007387 */ /* 0x000fe20000100800 */
[----:B------:R-:W-:Y:S01]  /*2480*/  IMAD.MOV R26, RZ, RZ, -R26 ;  /* 0x000000ffff1a7224 */ /* 0x000fe200078e0a1a */
[----:B------:R-:W-:Y:S01]  /*2490*/  IADD3 R54, R110, 0x70, RZ ;  /* 0x000000706e367810 */ /* 0x000fe20007ffe0ff */
[----:B------:R-:W-:Y:S01]  /*24a0*/  IMAD.MOV R24, RZ, RZ, -R6 ;  /* 0x000000ffff187224 */ /* 0x000fe200078e0a06 */
[----:B------:R-:W-:Y:S01]  /*24b0*/  STL [R1+0xdb8], R136 ;  /* 0x000db88801007387 */ /* 0x000fe20000100800 */
[----:B------:R-:W-:Y:S01]  /*24c0*/  IMAD.HI.U32 R6, R2, R119, RZ ;  /* 0x0000007702067227 */ /* 0x000fe200078e00ff */
[----:B------:R-:W-:-:S02]  /*24d0*/  IABS R213, R58 ;  /* 0x0000003a00d57213 */ /* 0x000fc40000000000 */
[----:B------:R-:W-:Y:S01]  /*24e0*/  STL [R1+0xdb0], R134 ;  /* 0x000db08601007387 */ /* 0x000fe20000100800 */
[----:B------:R-:W-:Y:S01]  /*24f0*/  IMAD R115, R0, R26, R115 ;  /* 0x0000001a00737224 */ /* 0x000fe200078e0273 */
[----:B------:R-:W-:Y:S01]  /*2500*/  IABS R215, R56 ;  /* 0x0000003800d77213 */ /* 0x000fe20000000000 */
[----:B------:R-:W-:Y:S01]  /*2510*/  IMAD.MOV R26, RZ, RZ, -R6 ;  /* 0x000000ffff1a7224 */ /* 0x000fe200078e0a06 */
[----:B------:R-:W-:Y:S01]  /*2520*/  STL [R1+0xdac], R132 ;  /* 0x000dac8401007387 */ /* 0x000fe20000100800 */
[----:B------:R-:W-:Y:S01]  /*2530*/  IMAD.HI.U32 R6, R2, R121, RZ ;  /* 0x0000007902067227 */ /* 0x000fe200078e00ff */
[----:B------:R-:W-:Y:S02]  /*2540*/  IADD3 R52, R110, 0x71, RZ ;  /* 0x000000716e347810 */ /* 0x000fe40007ffe0ff */
[----:B------:R-:W-:Y:S01]  /*2550*/  STL [R1+0xda0], R130 ;  /* 0x000da08201007387 */ /* 0x000fe20000100800 */
[----:B------:R-:W-:Y:S01]  /*2560*/  IMAD R117, R0, R24, R117 ;  /* 0x0000001800757224 */ /* 0x000fe200078e0275 */
[----:B------:R-:W-:Y:S01]  /*2570*/  IABS R217, R54 ;  /* 0x0000003600d97213 */ /* 0x000fe20000000000 */
[----:B------:R-:W-:Y:S01]  /*2580*/  IMAD.HI.U32 R24, R2, R123, RZ ;  /* 0x0000007b02187227 */ /* 0x000fe200078e00ff */
[----:B------:R-:W-:Y:S01]  /*2590*/  STL [R1+0xd98], R128 ;  /* 0x000d988001007387 */ /* 0x000fe20000100800 */
[----:B------:R-:W-:-:S02]  /*25a0*/  IABS R219, R52 ;  /* 0x0000003400db7213 */ /* 0x000fc40000000000 */
[----:B------:R-:W-:Y:S01]  /*25b0*/  IMAD.MOV R6, RZ, RZ, -R6 ;  /* 0x000000ffff067224 */ /* 0x000fe200078e0a06 */
[----:B------:R-:W-:Y:S01]  /*25c0*/  IADD3 R24, -R24, RZ, RZ ;  /* 0x000000ff18187210 */ /* 0x000fe20007ffe1ff */
[C---:B------:R-:W-:Y:S01]  /*25d0*/  IMAD R119, R0.reuse, R26, R119 ;  /* 0x0000001a00777224 */ /* 0x040fe200078e0277 */
[----:B------:R-:W-:Y:S01]  /*25e0*/  STL [R1+0xd8c], R126 ;  /* 0x000d8c7e01007387 */ /* 0x000fe20000100800 */
[----:B------:R-:W-:Y:S01]  /*25f0*/  IMAD R121, R0, R6, R121 ;  /* 0x0000000600797224 */ /* 0x000fe200078e0279 */
[----:B------:R-:W-:Y:S01]  /*2600*/  IADD3 R50, R110, 0x72, RZ ;  /* 0x000000726e327810 */ /* 0x000fe20007ffe0ff */
[----:B------:R-:W-:Y:S01]  /*2610*/  IMAD.HI.U32 R26, R2, R125, RZ ;  /* 0x0000007d021a7227 */ /* 0x000fe200078e00ff */
[----:B------:R-:W-:Y:S01]  /*2620*/  STL [R1+0xd88], R124 ;  /* 0x000d887c01007387 */ /* 0x000fe20000100800 */
[----:B------:R-:W-:Y:S02]  /*2630*/  IADD3 R48, R110, 0x73, RZ ;  /* 0x000000736e307810 */ /* 0x000fe40007ffe0ff */
[----:B------:R-:W-:Y:S01]  /*2640*/  IMAD.HI.U32 R6, R2, R127, RZ ;  /* 0x0000007f02067227 */ /* 0x000fe200078e00ff */
[----:B------:R-:W-:Y:S01]  /*2650*/  STL [R1+0xd84], R122 ;  /* 0x000d847a01007387 */ /* 0x000fe20000100800 */
[----:B------:R-:W-:-:S02]  /*2660*/  IABS R221, R50 ;  /* 0x0000003200dd7213 */ /* 0x000fc40000000000 */
[----:B------:R-:W-:Y:S01]  /*2670*/  IMAD R123, R0, R24, R123 ;  /* 0x00000018007b7224 */ /* 0x000fe200078e027b */
[----:B------:R-:W-:Y:S01]  /*2680*/  STL [R1+0xd78], R120 ;  /* 0x000d787801007387 */ /* 0x000fe20000100800 */
[----:B------:R-:W-:Y:S01]  /*2690*/  IMAD.MOV R26, RZ, RZ, -R26 ;  /* 0x000000ffff1a7224 */ /* 0x000fe200078e0a1a */
[----:B------:R-:W-:Y:S01]  /*26a0*/  IADD3 R46, R110, 0x74, RZ ;  /* 0x000000746e2e7810 */ /* 0x000fe20007ffe0ff */
        /* <DEDUP_REMOVED lines=14> */
[----:B------:R-:W-:Y:S01]  /*2790*/  IMAD.HI.U32 R24, R2, R133, RZ ;  /* 0x0000008502187227 */ /* 0x000fe200078e00ff */
[----:B------:R-:W-:Y:S01]  /*27a0*/  STL [R1+0xd50], R108 ;  /* 0x000d506c01007387 */ /* 0x000fe20000100800 */
[----:B------:R-:W-:Y:S02]  /*27b0*/  ISETP.GT.U32.AND P3, PT, R0, R22, PT ;  /* 0x000000160000720c */ /* 0x000fe40003f64070 */
[----:B------:R-:W-:Y:S01]  /*27c0*/  IMAD.MOV R6, RZ, RZ, -R6 ;  /* 0x000000ffff067224 */ /* 0x000fe200078e0a06 */
[----:B------:R-:W-:Y:S01]  /*27d0*/  IADD3 R24, -R24, RZ, RZ ;  /* 0x000000ff18187210 */ /* 0x000fe20007ffe1ff */
[C---:B------:R-:W-:Y:S01]  /*27e0*/  IMAD R129, R0.reuse, R26, R129 ;  /* 0x0000001a00817224 */ /* 0x040fe200078e0281 */
[----:B------:R-:W-:Y:S01]  /*27f0*/  STL [R1+0xd48], R106 ;  /* 0x000d486a01007387 */ /* 0x000fe20000100800 */
[----:B------:R-:W-:-:S02]  /*2800*/  IMAD R131, R0, R6, R131 ;  /* 0x0000000600837224 */ /* 0x000fc400078e0283 */
[----:B------:R-:W-:Y:S01]  /*2810*/  IMAD R38, R4, 0x80, R32 ;  /* 0x0000008004267824 */ /* 0x000fe200078e0220 */
[----:B------:R-:W-:Y:S01]  /*2820*/  STL [R1+0xd3c], R104 ;  /* 0x000d3c6801007387 */ /* 0x000fe20000100800 */
[----:B------:R-:W-:Y:S01]  /*2830*/  IMAD.HI.U32 R26, R2, R135, RZ ;  /* 0x00000087021a7227 */ /* 0x000fe200078e00ff */
[----:B------:R-:W-:Y:S02]  /*2840*/  ISETP.GT.U32.AND P6, PT, R0, R18, PT ;  /* 0x000000120000720c */ /* 0x000fe40003fc4070 */
[----:B------:R-:W-:Y:S01]  /*2850*/  STL [R1+0xd38], R102 ;  /* 0x000d386601007387 */ /* 0x000fe20000100800 */
[----:B------:R-:W-:Y:S01]  /*2860*/  IMAD.HI.U32 R6, R2, R137, RZ ;  /* 0x0000008902067227 */ /* 0x000fe200078e00ff */
[----:B------:R-:W-:Y:S02]  /*2870*/  IADD3 R40, R38, 0x40, RZ ;  /* 0x0000004026287810 */ /* 0x000fe40007ffe0ff */
[----:B------:R-:W-:Y:S01]  /*2880*/  STL [R1+0xd34], R100 ;  /* 0x000d346401007387 */ /* 0x000fe20000100800 */
[C---:B------:R-:W-:Y:S01]  /*2890*/  IMAD R133, R0.reuse, R24, R133 ;  /* 0x0000001800857224 */ /* 0x040fe200078e0285 */
[----:B------:R-:W-:Y:S01]  /*28a0*/  ISETP.GT.U32.AND P5, PT, R0, R12, PT ;  /* 0x0000000c0000720c */ /* 0x000fe20003fa4070 */
[----:B------:R-:W-:Y:S01]  /*28b0*/  IMAD.MOV R26, RZ, RZ, -R26 ;  /* 0x000000ffff1a7224 */ /* 0x000fe200078e0a1a */
[----:B------:R-:W-:Y:S01]  /*28c0*/  STL [R1+0xd28], R98 ;  /* 0x000d286201007387 */ /* 0x000fe20000100800 */
[----:B------:R-:W-:Y:S01]  /*28d0*/  IMAD.MOV R24, RZ, RZ, -R6 ;  /* 0x000000ffff187224 */ /* 0x000fe200078e0a06 */
[----:B------:R-:W-:Y:S01]  /*28e0*/  IABS R232, R42 ;  /* 0x0000002a00e87213 */ /* 0x000fe20000000000 */
[----:B------:R-:W-:Y:S01]  /*28f0*/  IMAD.HI.U32 R6, R2, R139, RZ ;  /* 0x0000008b02067227 */ /* 0x000fe200078e00ff */
[----:B------:R-:W-:Y:S03]  /*2900*/  STL [R1+0xd1c], R96 ;  /* 0x000d1c6001007387 */ /* 0x000fe60000100800 */
[----:B------:R-:W-:Y:S01]  /*2910*/  IMAD R135, R0, R26, R135 ;  /* 0x0000001a00877224 */ /* 0x000fe200078e0287 */
[----:B------:R-:W-:Y:S01]  /*2920*/  STL [R1+0xd18], R94 ;  /* 0x000d185e01007387 */ /* 0x000fe20000100800 */
[----:B------:R-:W-:-:S02]  /*2930*/  IMAD.MOV R26, RZ, RZ, -R6 ;  /* 0x000000ffff1a7224 */ /* 0x000fc400078e0a06 */
[----:B------:R-:W-:Y:S01]  /*2940*/  IMAD.HI.U32 R6, R2, R141, RZ ;  /* 0x0000008d02067227 */ /* 0x000fe200078e00ff */
[----:B------:R-:W-:Y:S03]  /*2950*/  STL [R1+0xd10], R92 ;  /* 0x000d105c01007387 */ /* 0x000fe60000100800 */
[----:B------:R-:W-:Y:S01]  /*2960*/  IMAD R137, R0, R24, R137 ;  /* 0x0000001800897224 */ /* 0x000fe200078e0289 */
[----:B------:R-:W-:Y:S01]  /*2970*/  STL [R1+0xd0c], R90 ;  /* 0x000d0c5a01007387 */ /* 0x000fe20000100800 */
[----:B------:R-:W-:-:S03]  /*2980*/  IMAD.HI.U32 R24, R2, R143, RZ ;  /* 0x0000008f02187227 */ /* 0x000fc600078e00ff */
[----:B------:R-:W-:Y:S01]  /*2990*/  STL [R1+0xd00], R88 ;  /* 0x000d005801007387 */ /* 0x000fe20000100800 */
[----:B------:R-:W-:Y:S01]  /*29a0*/  IMAD.MOV R6, RZ, RZ, -R6 ;  /* 0x000000ffff067224 */ /* 0x000fe200078e0a06 */
[----:B------:R-:W-:Y:S01]  /*29b0*/  IADD3 R24, -R24, RZ, RZ ;  /* 0x000000ff18187210 */ /* 0x000fe20007ffe1ff */
[C---:B------:R-:W-:Y:S01]  /*29c0*/  IMAD R139, R0.reuse, R26, R139 ;  /* 0x0000001a008b7224 */ /* 0x040fe200078e028b */
[----:B------:R-:W-:Y:S01]  /*29d0*/  STL [R1+0xcf8], R86 ;  /* 0x000cf85601007387 */ /* 0x000fe20000100800 */
[----:B------:R-:W-:Y:S02]  /*29e0*/  IMAD R141, R0, R6, R141 ;  /* 0x00000006008d7224 */ /* 0x000fe400078e028d */
[C---:B------:R-:W-:Y:S01]  /*29f0*/  IMAD.HI.U32 R26, R2.reuse, R145, RZ ;  /* 0x00000091021a7227 */ /* 0x040fe200078e00ff */
[----:B------:R-:W-:Y:S03]  /*2a00*/  STL [R1+0xcec], R84 ;  /* 0x000cec5401007387 */ /* 0x000fe60000100800 */
[----:B------:R-:W-:Y:S01]  /*2a10*/  IMAD.HI.U32 R6, R2, R147, RZ ;  /* 0x0000009302067227 */ /* 0x000fe200078e00ff */
[----:B------:R-:W-:Y:S03]  /*2a20*/  STL [R1+0xce8], R82 ;  /* 0x000ce85201007387 */ /* 0x000fe60000100800 */
[----:B------:R-:W-:Y:S01]  /*2a30*/  IMAD R143, R0, R24, R143 ;  /* 0x00000018008f7224 */ /* 0x000fe200078e028f */
[----:B------:R-:W-:Y:S01]  /*2a40*/  STL [R1+0xce4], R80 ;  /* 0x000ce45001007387 */ /* 0x000fe20000100800 */
[----:B------:R-:W-:-:S02]  /*2a50*/  IMAD.MOV R26, RZ, RZ, -R26 ;  /* 0x000000ffff1a7224 */ /* 0x000fc400078e0a1a */
[----:B------:R-:W-:Y:S01]  /*2a60*/  IMAD.MOV R24, RZ, RZ, -R6 ;  /* 0x000000ffff187224 */ /* 0x000fe200078e0a06 */
[----:B------:R-:W-:Y:S01]  /*2a70*/  STL [R1+0xcd8], R78 ;  /* 0x000cd84e01007387 */ /* 0x000fe20000100800 */
[----:B------:R-:W-:-:S03]  /*2a80*/  IMAD.HI.U32 R6, R2, R149, RZ ;  /* 0x0000009502067227 */ /* 0x000fc600078e00ff */
[----:B------:R-:W-:Y:S01]  /*2a90*/  STL [R1+0xccc], R76 ;  /* 0x000ccc4c01007387 */ /* 0x000fe20000100800 */
[----:B------:R-:W-:Y:S02]  /*2aa0*/  IMAD R145, R0, R26, R145 ;  /* 0x0000001a00917224 */ /* 0x000fe400078e0291 */
[----:B------:R-:W-:Y:S01]  /*2ab0*/  IMAD.MOV R26, RZ, RZ, -R6 ;  /* 0x000000ffff1a7224 */ /* 0x000fe200078e0a06 */
[----:B------:R-:W-:Y:S01]  /*2ac0*/  STL [R1+0xcc8], R74 ;  /* 0x000cc84a01007387 */ /* 0x000fe20000100800 */
[----:B------:R-:W-:-:S03]  /*2ad0*/  IMAD.HI.U32 R6, R2, R151, RZ ;  /* 0x0000009702067227 */ /* 0x000fc600078e00ff */
[----:B------:R-:W-:Y:S01]  /*2ae0*/  STL [R1+0xcc0], R72 ;  /* 0x000cc04801007387 */ /* 0x000fe20000100800 */
[----:B------:R-:W-:Y:S02]  /*2af0*/  IMAD R147, R0, R24, R147 ;  /* 0x0000001800937224 */ /* 0x000fe400078e0293 */
[----:B------:R-:W-:Y:S01]  /*2b00*/  IMAD.HI.U32 R24, R2, R153, RZ ;  /* 0x0000009902187227 */ /* 0x000fe200078e00ff */
[----:B------:R-:W-:Y:S03]  /*2b10*/  STL [R1+0xcbc], R70 ;  /* 0x000cbc4601007387 */ /* 0x000fe60000100800 */
[----:B------:R-:W-:Y:S01]  /*2b20*/  IMAD.MOV R6, RZ, RZ, -R6 ;  /* 0x000000ffff067224 */ /* 0x000fe200078e0a06 */
[----:B------:R-:W-:Y:S01]  /*2b30*/  IADD3 R24, -R24, RZ, RZ ;  /* 0x000000ff18187210 */ /* 0x000fe20007ffe1ff */
[C---:B------:R-:W-:Y:S01]  /*2b40*/  IMAD R149, R0.reuse, R26, R149 ;  /* 0x0000001a00957224 */ /* 0x040fe200078e0295 */
[----:B------:R-:W-:Y:S01]  /*2b50*/  STL [R1+0xcb0], R68 ;  /* 0x000cb04401007387 */ /* 0x000fe20000100800 */
[----:B------:R-:W-:-:S02]  /*2b60*/  IMAD R151, R0, R6, R151 ;  /* 0x0000000600977224 */ /* 0x000fc400078e0297 */
        /* <DEDUP_REMOVED lines=29> */
[----:B------:R1:W-:Y:S01]  /*2d40*/  STL [R1+0x3c8], R40 ;  /* 0x0003c82801007387 */ /* 0x0003e20000100800 */
        /* <DEDUP_REMOVED lines=8> */
[----:B------:R-:W-:-:S04]  /*2dd0*/  IMAD.HI.U32 R6, R2, R171, RZ ;  /* 0x000000ab02067227 */ /* 0x000fc800078e00ff */
[----:B------:R-:W-:Y:S02]  /*2de0*/  IMAD R167, R0, R24, R167 ;  /* 0x0000001800a77224 */ /* 0x000fe400078e02a7 */
[----:B------:R-:W-:-:S04]  /*2df0*/  IMAD.HI.U32 R24, R2, R173, RZ ;  /* 0x000000ad02187227 */ /* 0x000fc800078e00ff */
[----:B------:R-:W-:Y:S01]  /*2e00*/  IMAD.MOV R6, RZ, RZ, -R6 ;  /* 0x000000ffff067224 */ /* 0x000fe200078e0a06 */
[----:B------:R-:W-:Y:S01]  /*2e10*/  IADD3 R24, -R24, RZ, RZ ;  /* 0x000000ff18187210 */ /* 0x000fe20007ffe1ff */
[C---:B------:R-:W-:Y:S02]  /*2e20*/  IMAD R169, R0.reuse, R26, R169 ;  /* 0x0000001a00a97224 */ /* 0x040fe400078e02a9 */
[----:B------:R-:W-:Y:S02]  /*2e30*/  IMAD R171, R0, R6, R171 ;  /* 0x0000000600ab7224 */ /* 0x000fe400078e02ab */
[----:B------:R-:W-:-:S04]  /*2e40*/  IMAD.HI.U32 R26, R2, R175, RZ ;  /* 0x000000af021a7227 */ /* 0x000fc800078e00ff */
[----:B------:R-:W-:-:S04]  /*2e50*/  IMAD.HI.U32 R6, R2, R177, RZ ;  /* 0x000000b102067227 */ /* 0x000fc800078e00ff */
[----:B------:R-:W-:Y:S02]  /*2e60*/  IMAD R173, R0, R24, R173 ;  /* 0x0000001800ad7224 */ /* 0x000fe400078e02ad */
[----:B------:R-:W-:Y:S02]  /*2e70*/  IMAD.MOV R26, RZ, RZ, -R26 ;  /* 0x000000ffff1a7224 */ /* 0x000fe400078e0a1a */
[----:B------:R-:W-:Y:S02]  /*2e80*/  IMAD.MOV R24, RZ, RZ, -R6 ;  /* 0x000000ffff187224 */ /* 0x000fe400078e0a06 */
[----:B------:R-:W-:-:S04]  /*2e90*/  IMAD.HI.U32 R6, R2, R179, RZ ;  /* 0x000000b302067227 */ /* 0x000fc800078e00ff */
[----:B------:R-:W-:Y:S02]  /*2ea0*/  IMAD R175, R0, R26, R175 ;  /* 0x0000001a00af7224 */ /* 0x000fe400078e02af */
[----:B------:R-:W-:Y:S02]  /*2eb0*/  IMAD.MOV R26, RZ, RZ, -R6 ;  /* 0x000000ffff1a7224 */ /* 0x000fe400078e0a06 */
        /* <DEDUP_REMOVED lines=38> */
[----:B------:R-:W-:Y:S02]  /*3120*/  IMAD R203, R0, R24, R203 ;  /* 0x0000001800cb7224 */ /* 0x000fe400078e02cb */
[----:B------:R-:W-:Y:S02]  /*3130*/  IMAD.MOV R24, RZ, RZ, -R6 ;  /* 0x000000ffff187224 */ /* 0x000fe400078e0a06 */
[----:B------:R-:W-:-:S04]  /*3140*/  IMAD.HI.U32 R6, R2, R209, RZ ;  /* 0x000000d102067227 */ /* 0x000fc800078e00ff */
[----:B------:R-:W-:-:S04]  /*3150*/  IMAD.HI.U32 R26, R2, R205, RZ ;  /* 0x000000cd021a7227 */ /* 0x000fc800078e00ff */
[----:B------:R-:W-:Y:S02]  /*3160*/  IMAD R207, R0, R24, R207 ;  /* 0x0000001800cf7224 */ /* 0x000fe400078e02cf */
[----:B------:R-:W-:Y:S02]  /*3170*/  IMAD.MOV R24, RZ, RZ, -R6 ;  /* 0x000000ffff187224 */ /* 0x000fe400078e0a06 */
[----:B------:R-:W-:-:S04]  /*3180*/  IMAD.HI.U32 R6, R2, R211, RZ ;  /* 0x000000d302067227 */ /* 0x000fc800078e00ff */
[----:B------:R-:W-:Y:S02]  /*3190*/  IMAD.MOV R26, RZ, RZ, -R26 ;  /* 0x000000ffff1a7224 */ /* 0x000fe400078e0a1a */
[----:B------:R-:W-:Y:S02]  /*31a0*/  IMAD.MOV R6, RZ, RZ, -R6 ;  /* 0x000000ffff067224 */ /* 0x000fe400078e0a06 */
[C---:B------:R-:W-:Y:S02]  /*31b0*/  IMAD R209, R0.reuse, R24, R209 ;  /* 0x0000001800d17224 */ /* 0x040fe400078e02d1 */
[----:B------:R-:W-:Y:S02]  /*31c0*/  IMAD R205, R0, R26, R205 ;  /* 0x0000001a00cd7224 */ /* 0x000fe400078e02cd */
[----:B------:R-:W-:-:S04]  /*31d0*/  IMAD.HI.U32 R24, R2, R213, RZ ;  /* 0x000000d502187227 */ /* 0x000fc800078e00ff */
[----:B------:R-:W-:Y:S01]  /*31e0*/  IMAD.HI.U32 R26, R2, R215, RZ ;  /* 0x000000d7021a7227 */ /* 0x000fe200078e00ff */
[----:B------:R-:W-:-:S03]  /*31f0*/  IADD3 R24, -R24, RZ, RZ ;  /* 0x000000ff18187210 */ /* 0x000fc60007ffe1ff */
[----:B------:R-:W-:Y:S02]  /*3200*/  IMAD R211, R0, R6, R211 ;  /* 0x0000000600d37224 */ /* 0x000fe400078e02d3 */
[----:B------:R-:W-:-:S04]  /*3210*/  IMAD.HI.U32 R6, R2, R217, RZ ;  /* 0x000000d902067227 */ /* 0x000fc800078e00ff */
[----:B------:R-:W-:Y:S02]  /*3220*/  IMAD.MOV R26, RZ, RZ, -R26 ;  /* 0x000000ffff1a7224 */ /* 0x000fe400078e0a1a */
[----:B------:R-:W-:-:S04]  /*3230*/  IMAD.HI.U32 R4, R2, R219, RZ ;  /* 0x000000db02047227 */ /* 0x000fc800078e00ff */
[----:B------:R-:W-:Y:S02]  /*3240*/  IMAD.MOV R6, RZ, RZ, -R6 ;  /* 0x000000ffff067224 */ /* 0x000fe400078e0a06 */
[C---:B------:R-:W-:Y:S01]  /*3250*/  IMAD R218, R0.reuse, R26, R215 ;  /* 0x0000001a00da7224 */ /* 0x040fe200078e02d7 */
[----:B------:R-:W-:Y:S01]  /*3260*/  IABS R215, R48 ;  /* 0x0000003000d77213 */ /* 0x000fe20000000000 */
[C---:B------:R-:W-:Y:S01]  /*3270*/  IMAD R213, R0.reuse, R24, R213 ;  /* 0x0000001800d57224 */ /* 0x040fe200078e02d5 */
[----:B------:R-:W-:Y:S01]  /*3280*/  IABS R24, R40 ;  /* 0x0000002800187213 */ /* 0x000fe20000000000 */
[----:B------:R-:W-:Y:S02]  /*3290*/  IMAD.MOV R4, RZ, RZ, -R4 ;  /* 0x000000ffff047224 */ /* 0x000fe400078e0a04 */
[C---:B------:R-:W-:Y:S01]  /*32a0*/  IMAD R217, R0.reuse, R6, R217 ;  /* 0x0000000600d97224 */ /* 0x040fe200078e02d9 */
[----:B------:R-:W-:Y:S01]  /*32b0*/  IABS R6, R38 ;  /* 0x0000002600067213 */ /* 0x000fe20000000000 */
[----:B------:R-:W-:Y:S01]  /*32c0*/  IMAD R219, R0, R4, R219 ;  /* 0x0000000400db7224 */ /* 0x000fe200078e02db */
[----:B------:R-:W-:Y:S01]  /*32d0*/  MOV R4, R24 ;  /* 0x0000001800047202 */ /* 0x000fe20000000f00 */
[----:B------:R-:W-:-:S04]  /*32e0*/  IMAD.HI.U32 R28, R2, R221, RZ ;  /* 0x000000dd021c7227 */ /* 0x000fc800078e00ff */
[----:B------:R-:W-:-:S04]  /*32f0*/  IMAD.HI.U32 R30, R2, R215, RZ ;  /* 0x000000d7021e7227 */ /* 0x000fc800078e00ff */
[----:B------:R-:W-:-:S04]  /*3300*/  IMAD.HI.U32 R24, R7, R6, RZ ;  /* 0x0000000607187227 */ /* 0x000fc800078e00ff */
[----:B------:R-:W-:Y:S02]  /*3310*/  IMAD.MOV R28, RZ, RZ, -R28 ;  /* 0x000000ffff1c7224 */ /* 0x000fe400078e0a1c */
[----:B------:R-:W-:Y:S02]  /*3320*/  IMAD.MOV R30, RZ, RZ, -R30 ;  /* 0x000000ffff1e7224 */ /* 0x000fe400078e0a1e */
[----:B------:R-:W-:-:S04]  /*3330*/  IMAD.HI.U32 R26, R7, R4, RZ ;  /* 0x00000004071a7227 */ /* 0x000fc800078e00ff */
[----:B------:R-:W-:Y:S02]  /*3340*/  IMAD.MOV R7, RZ, RZ, -R24 ;  /* 0x000000ffff077224 */ /* 0x000fe400078e0a18 */
[C---:B------:R-:W-:Y:S01]  /*3350*/  IMAD R221, R0.reuse, R28, R221 ;  /* 0x0000001c00dd7224 */ /* 0x040fe200078e02dd */
[----:B------:R-:W-:Y:S01]  /*3360*/  MOV R28, R40 ;  /* 0x00000028001c7202 */ /* 0x000fe20000000f00 */
[----:B------:R-:W-:Y:S01]  /*3370*/  IMAD R226, R0, R30, R215 ;  /* 0x0000001e00e27224 */ /* 0x000fe200078e02d7 */
[C---:B-1----:R-:W-:Y:S01]  /*3380*/  IADD3 R40, R110.reuse, 0x77, RZ ;  /* 0x000000776e287810 */ /* 0x042fe20007ffe0ff */
[----:B------:R-:W-:Y:S01]  /*3390*/  IMAD.MOV.U32 R215, RZ, RZ, R38 ;  /* 0x000000ffffd77224 */ /* 0x000fe200078e0026 */
[----:B------:R-:W-:Y:S01]  /*33a0*/  IADD3 R38, R110, 0x78, RZ ;  /* 0x000000786e267810 */ /* 0x000fe20007ffe0ff */
[C---:B------:R-:W-:Y:S01]  /*33b0*/  IMAD R6, R5.reuse, R7, R6 ;  /* 0x0000000705067224 */ /* 0x040fe200078e0206 */
[----:B------:R-:W-:Y:S01]  /*33c0*/  IABS R233, R40 ;  /* 0x0000002800e97213 */ /* 0x000fe20000000000 */
[----:B------:R-:W-:Y:S01]  /*33d0*/  IMAD.MOV R24, RZ, RZ, -R26 ;  /* 0x000000ffff187224 */ /* 0x000fe200078e0a1a */
[----:B------:R-:W-:Y:S01]  /*33e0*/  STL [R1+0xc44], R40 ;  /* 0x000c442801007387 */ /* 0x000fe20000100800 */
[----:B------:R-:W-:Y:S01]  /*33f0*/  IMAD.HI.U32 R26, R2, R229, RZ ;  /* 0x000000e5021a7227 */ /* 0x000fe200078e00ff */
[----:B------:R-:W-:-:S02]  /*3400*/  ISETP.GT.U32.AND P0, PT, R5, R6, PT ;  /* 0x000000060500720c */ /* 0x000fc40003f04070 */
[----:B------:R-:W-:Y:S01]  /*3410*/  STL [R1+0xc38], R38 ;  /* 0x000c382601007387 */ /* 0x000fe20000100800 */
[----:B------:R-:W-:Y:S01]  /*3420*/  ISETP.GE.AND P4, PT, R215, RZ, PT ;  /* 0x000000ffd700720c */ /* 0x000fe20003f86270 */
[C---:B------:R-:W-:Y:S01]  /*3430*/  IMAD R4, R5.reuse, R24, R4 ;  /* 0x0000001805047224 */ /* 0x040fe200078e0204 */
[----:B------:R-:W-:Y:S01]  /*3440*/  IADD3 R26, -R26, RZ, RZ ;  /* 0x000000ff1a1a7210 */ /* 0x000fe20007ffe1ff */
[----:B------:R-:W2:Y:S01]  /*3450*/  LDL R215, [R1+0xc08] ;  /* 0x000c080001d77983 */ /* 0x000ea20000100800 */
[----:B------:R-:W-:Y:S01]  /*3460*/  IMAD.HI.U32 R7, R2, R225, RZ ;  /* 0x000000e102077227 */ /* 0x000fe200078e00ff */
[----:B------:R-:W-:Y:S02]  /*3470*/  IABS R236, R38 ;  /* 0x0000002600ec7213 */ /* 0x000fe40000000000 */
[----:B------:R-:W3:Y:S01]  /*3480*/  LDL R30, [R1+0xc00] ;  /* 0x000c0000011e7983 */ /* 0x000ee20000100800 */
[----:B------:R-:W-:Y:S01]  /*3490*/  IMAD R229, R0, R26, R229 ;  /* 0x0000001a00e57224 */ /* 0x000fe200078e02e5 */
[----:B------:R-:W-:Y:S01]  /*34a0*/  ISETP.GT.U32.AND P1, PT, R5, R4, PT ;  /* 0x000000040500720c */ /* 0x000fe20003f24070 */
[----:B------:R-:W-:Y:S01]  /*34b0*/  @!P0 IMAD.IADD R6, R6, 0x1, -R5 ;  /* 0x0000000106068824 */ /* 0x000fe200078e0a05 */
[----:B------:R-:W4:Y:S01]  /*34c0*/  LDL R26, [R1+0xc04] ;  /* 0x000c0400011a7983 */ /* 0x000f220000100800 */
[----:B------:R-:W-:Y:S01]  /*34d0*/  ISETP.GE.AND P0, PT, R28, RZ, PT ;  /* 0x000000ff1c00720c */ /* 0x000fe20003f06270 */
[----:B------:R-:W-:-:S02]  /*34e0*/  IMAD.MOV R7, RZ, RZ, -R7 ;  /* 0x000000ffff077224 */ /* 0x000fc400078e0a07 */
[----:B------:R-:W4:Y:S01]  /*34f0*/  LDL R28, [R1+0xbfc] ;  /* 0x000bfc00011c7983 */ /* 0x000f220000100800 */
[--C-:B------:R-:W-:Y:S02]  /*3500*/  @!P3 IMAD.IADD R22, R22, 0x1, -R0.reuse ;  /* 0x000000011616b824 */ /* 0x100fe400078e0a00 */
[----:B------:R-:W-:Y:S02]  /*3510*/  IMAD R225, R0, R7, R225 ;  /* 0x0000000700e17224 */ /* 0x000fe400078e02e1 */
[----:B------:R-:W-:Y:S02]  /*3520*/  @!P6 IMAD.IADD R18, R18, 0x1, -R0 ;  /* 0x000000011212e824 */ /* 0x000fe400078e0a00 */
[----:B------:R-:W-:Y:S01]  /*3530*/  @!P1 IMAD.IADD R4, R4, 0x1, -R5 ;  /* 0x0000000104049824 */ /* 0x000fe200078e0a05 */
[----:B------:R-:W-:Y:S01]  /*3540*/  ISETP.GT.U32.AND P1, PT, R5, R6, PT ;  /* 0x000000060500720c */ /* 0x000fe20003f24070 */
[----:B------:R-:W-:-:S03]  /*3550*/  IMAD.HI.U32 R7, R2, R233, RZ ;  /* 0x000000e902077227 */ /* 0x000fc600078e00ff */
[----:B------:R-:W-:Y:S01]  /*3560*/  ISETP.GT.U32.AND P2, PT, R5, R4, PT ;  /* 0x000000040500720c */ /* 0x000fe20003f44070 */
[----:B------:R-:W-:Y:S01]  /*3570*/  IMAD.MOV R7, RZ, RZ, -R7 ;  /* 0x000000ffff077224 */ /* 0x000fe200078e0a07 */
[----:B------:R-:W-:Y:S01]  /*3580*/  ISETP.GT.U32.AND P3, PT, R0, R20, PT ;  /* 0x000000140000720c */ /* 0x000fe20003f64070 */
[----:B------:R-:W-:Y:S02]  /*3590*/  @!P5 IMAD.IADD R12, R12, 0x1, -R0 ;  /* 0x000000010c0cd824 */ /* 0x000fe400078e0a00 */
[----:B------:R-:W-:Y:S02]  /*35a0*/  IMAD R233, R0, R7, R233 ;  /* 0x0000000700e97224 */ /* 0x000fe400078e02e9 */
[----:B------:R-:W-:-:S04]  /*35b0*/  IMAD.HI.U32 R24, R2, R232, RZ ;  /* 0x000000e802187227 */ /* 0x000fc800078e00ff */
[--C-:B------:R-:W-:Y:S02]  /*35c0*/  @!P1 IMAD.IADD R6, R6, 0x1, -R5.reuse ;  /* 0x0000000106069824 */ /* 0x100fe400078e0a05 */
[----:B------:R-:W-:Y:S01]  /*35d0*/  @!P2 IMAD.IADD R4, R4, 0x1, -R5 ;  /* 0x000000010404a824 */ /* 0x000fe200078e0a05 */
[C---:B------:R-:W-:Y:S01]  /*35e0*/  ISETP.GT.U32.AND P2, PT, R0.reuse, R3, PT ;  /* 0x000000030000720c */ /* 0x040fe20003f44070 */
[----:B------:R-:W-:Y:S01]  /*35f0*/  @!P4 IMAD.MOV R6, RZ, RZ, -R6 ;  /* 0x000000ffff06c224 */ /* 0x000fe200078e0a06 */
[C---:B------:R-:W-:Y:S01]  /*3600*/  ISETP.GT.U32.AND P4, PT, R0.reuse, R16, PT ;  /* 0x000000100000720c */ /* 0x040fe20003f84070 */
[----:B------:R-:W-:Y:S01]  /*3610*/  @!P0 IMAD.MOV R4, RZ, RZ, -R4 ;  /* 0x000000ffff048224 */ /* 0x000fe200078e0a04 */
[----:B------:R-:W-:Y:S01]  /*3620*/  ISETP.NE.AND P1, PT, RZ, c[0x0][0x178], PT ;  /* 0x00005e00ff007a0c */ /* 0x000fe20003f25270 */
[----:B------:R-:W-:Y:S01]  /*3630*/  IMAD.MOV R24, RZ, RZ, -R24 ;  /* 0x000000ffff187224 */ /* 0x000fe200078e0a18 */
[----:B------:R-:W-:Y:S02]  /*3640*/  LOP3.LUT R5, RZ, c[0x0][0x178], RZ, 0x33, !PT ;  /* 0x00005e00ff057a12 */ /* 0x000fe400078e33ff */
[C---:B------:R-:W-:Y:S01]  /*3650*/  ISETP.GT.U32.AND P0, PT, R0.reuse, R14, PT ;  /* 0x0000000e0000720c */ /* 0x040fe20003f04070 */
[----:B------:R-:W-:Y:S01]  /*3660*/  IMAD R232, R0, R24, R232 ;  /* 0x0000001800e87224 */ /* 0x000fe200078e02e8 */
[----:B------:R-:W-:Y:S01]  /*3670*/  SEL R7, R5, R6, !P1 ;  /* 0x0000000605077207 */ /* 0x000fe20004800000 */
[----:B------:R-:W-:-:S04]  /*3680*/  IMAD.HI.U32 R24, R2, R236, RZ ;  /* 0x000000ec02187227 */ /* 0x000fc800078e00ff */
[----:B------:R-:W-:Y:S01]  /*3690*/  @!P2 IMAD.IADD R3, R3, 0x1, -R0 ;  /* 0x000000010303a824 */ /* 0x000fe200078e0a00 */
[----:B------:R-:W-:-:S04]  /*36a0*/  SEL R5, R5, R4, !P1 ;  /* 0x0000000405057207 */ /* 0x000fc80004800000 */
[----:B------:R-:W-:Y:S02]  /*36b0*/  ISETP.GT.U32.AND P1, PT, R0, R3, PT ;  /* 0x000000030000720c */ /* 0x000fe40003f24070 */
[----:B------:R-:W-:Y:S01]  /*36c0*/  @!P3 IADD3 R20, R20, -R0, RZ ;  /* 0x800000001414b210 */ /* 0x000fe20007ffe0ff */
[--C-:B------:R-:W-:Y:S01]  /*36d0*/  @!P4 IMAD.IADD R16, R16, 0x1, -R0.reuse ;  /* 0x000000011010c824 */ /* 0x100fe200078e0a00 */
[C---:B------:R-:W-:Y:S02]  /*36e0*/  ISETP.GT.U32.AND P3, PT, R0.reuse, R8, PT ;  /* 0x000000080000720c */ /* 0x040fe40003f64070 */
[----:B------:R-:W-:Y:S02]  /*36f0*/  ISETP.GT.U32.AND P2, PT, R0, R22, PT ;  /* 0x000000160000720c */ /* 0x000fe40003f44070 */
[----:B------:R-:W-:Y:S01]  /*3700*/  ISETP.GE.AND P4, PT, R36, RZ, PT ;  /* 0x000000ff2400720c */ /* 0x000fe20003f86270 */
[----:B------:R-:W-:Y:S01]  /*3710*/  @!P0 IMAD.IADD R14, R14, 0x1, -R0 ;  /* 0x000000010e0e8824 */ /* 0x000fe200078e0a00 */
[----:B------:R-:W-:-:S03]  /*3720*/  ISETP.GE.AND P6, PT, R110, RZ, PT ;  /* 0x000000ff6e00720c */ /* 0x000fc60003fc6270 */
[----:B------:R-:W-:Y:S02]  /*3730*/  @!P1 IADD3 R3, R3, -R0, RZ ;  /* 0x8000000003039210 */ /* 0x000fe40007ffe0ff */
[----:B------:R-:W-:Y:S02]  /*3740*/  ISETP.GT.U32.AND P1, PT, R0, R18, PT ;  /* 0x000000120000720c */ /* 0x000fe40003f24070 */
[--C-:B------:R-:W-:Y:S01]  /*3750*/  @!P3 IMAD.IADD R8, R8, 0x1, -R0.reuse ;  /* 0x000000010808b824 */ /* 0x100fe200078e0a00 */
[----:B------:R-:W-:Y:S01]  /*3760*/  ISETP.GT.U32.AND P3, PT, R0, R14, PT ;  /* 0x0000000e0000720c */ /* 0x000fe20003f64070 */
[----:B------:R-:W-:Y:S01]  /*3770*/  @!P2 IMAD.IADD R22, R22, 0x1, -R0 ;  /* 0x000000011616a824 */ /* 0x000fe200078e0a00 */
[C---:B------:R-:W-:Y:S01]  /*3780*/  ISETP.GT.U32.AND P0, PT, R0.reuse, R20, PT ;  /* 0x000000140000720c */ /* 0x040fe20003f04070 */
[----:B------:R-:W-:Y:S01]  /*3790*/  @!P4 IMAD.MOV R3, RZ, RZ, -R3 ;  /* 0x000000ffff03c224 */ /* 0x000fe200078e0a03 */
[C---:B------:R-:W-:Y:S02]  /*37a0*/  ISETP.GT.U32.AND P2, PT, R0.reuse, R16, PT ;  /* 0x000000100000720c */ /* 0x040fe40003f44070 */
[----:B------:R-:W-:Y:S01]  /*37b0*/  ISETP.GT.U32.AND P4, PT, R0, R12, PT ;  /* 0x0000000c0000720c */ /* 0x000fe20003f84070 */
[----:B------:R-:W-:-:S03]  /*37c0*/  @!P6 IMAD.MOV R22, RZ, RZ, -R22 ;  /* 0x000000ffff16e224 */ /* 0x000fc600078e0a16 */
[--C-:B------:R-:W-:Y:S01]  /*37d0*/  @!P1 IMAD.IADD R18, R18, 0x1, -R0.reuse ;  /* 0x0000000112129824 */ /* 0x100fe200078e0a00 */
[C---:B------:R-:W-:Y:S02]  /*37e0*/  ISETP.GT.U32.AND P1, PT, R0.reuse, R9, PT ;  /* 0x000000090000720c */ /* 0x040fe40003f24070 */
[----:B------:R-:W-:Y:S01]  /*37f0*/  ISETP.GT.U32.AND P5, PT, R0, R8, PT ;  /* 0x000000080000720c */ /* 0x000fe20003fa4070 */
[--C-:B------:R-:W-:Y:S01]  /*3800*/  @!P3 IMAD.IADD R14, R14, 0x1, -R0.reuse ;  /* 0x000000010e0eb824 */ /* 0x100fe200078e0a00 */
[C---:B------:R-:W-:Y:S02]  /*3810*/  ISETP.GT.U32.AND P6, PT, R0.reuse, R10, PT ;  /* 0x0000000a0000720c */ /* 0x040fe40003fc4070 */
[----:B------:R-:W-:Y:S01]  /*3820*/  ISETP.GT.U32.AND P3, PT, R0, R13, PT ;  /* 0x0000000d0000720c */ /* 0x000fe20003f64070 */
[--C-:B------:R-:W-:Y:S01]  /*3830*/  @!P2 IMAD.IADD R16, R16, 0x1, -R0.reuse ;  /* 0x000000011010a824 */ /* 0x100fe200078e0a00 */
[----:B------:R-:W-:Y:S01]  /*3840*/  @!P0 IADD3 R20, R20, -R0, RZ ;  /* 0x8000000014148210 */ /* 0x000fe20007ffe0ff */
[----:B------:R-:W-:Y:S01]  /*3850*/  @!P4 IMAD.IADD R12, R12, 0x1, -R0 ;  /* 0x000000010c0cc824 */ /* 0x000fe200078e0a00 */
[----:B------:R-:W-:-:S02]  /*3860*/  ISETP.GT.U32.AND P2, PT, R0, R11, PT ;  /* 0x0000000b0000720c */ /* 0x000fc40003f44070 */
[----:B------:R-:W-:Y:S01]  /*3870*/  ISETP.GT.U32.AND P4, PT, R0, R15, PT ;  /* 0x0000000f0000720c */ /* 0x000fe20003f84070 */
[--C-:B------:R-:W-:Y:S02]  /*3880*/  @!P1 IMAD.IADD R9, R9, 0x1, -R0.reuse ;  /* 0x0000000109099824 */ /* 0x100fe400078e0a00 */
[----:B------:R-:W-:Y:S02]  /*3890*/  @!P5 IADD3 R8, R8, -R0, RZ ;  /* 0x800000000808d210 */ /* 0x000fe40007ffe0ff */
[--C-:B------:R-:W-:Y:S02]  /*38a0*/  @!P6 IMAD.IADD R10, R10, 0x1, -R0.reuse ;  /* 0x000000010a0ae824 */ /* 0x100fe400078e0a00 */
[--C-:B------:R-:W-:Y:S01]  /*38b0*/  @!P3 IMAD.IADD R13, R13, 0x1, -R0.reuse ;  /* 0x000000010d0db824 */ /* 0x100fe200078e0a00 */
[----:B------:R-:W-:Y:S02]  /*38c0*/  ISETP.GE.AND P3, PT, R252, RZ, PT ;  /* 0x000000fffc00720c */ /* 0x000fe40003f66270 */
[----:B------:R-:W-:Y:S01]  /*38d0*/  ISETP.GT.U32.AND P6, PT, R0, R17, PT ;  /* 0x000000110000720c */ /* 0x000fe20003fc4070 */
[----:B------:R-:W-:-:S02]  /*38e0*/  @!P2 IMAD.IADD R11, R11, 0x1, -R0 ;  /* 0x000000010b0ba824 */ /* 0x000fc400078e0a00 */
[----:B------:R-:W-:Y:S02]  /*38f0*/  @!P4 IADD3 R15, R15, -R0, RZ ;  /* 0x800000000f0fc210 */ /* 0x000fe40007ffe0ff */
[----:B------:R-:W-:-:S06]  /*3900*/  ISETP.GE.AND P4, PT, R251, RZ, PT ;  /* 0x000000fffb00720c */ /* 0x000fcc0003f86270 */
[----:B------:R-:W-:Y:S01]  /*3910*/  @!P3 IMAD.MOV R12, RZ, RZ, -R12 ;  /* 0x000000ffff0cb224 */ /* 0x000fe200078e0a0c */
[----:B------:R-:W-:Y:S01]  /*3920*/  ISETP.GT.U32.AND P3, PT, R0, R15, PT ;  /* 0x0000000f0000720c */ /* 0x000fe20003f64070 */
[----:B------:R-:W-:-:S05]  /*3930*/  @!P6 IMAD.IADD R17, R17, 0x1, -R0 ;  /* 0x000000011111e824 */ /* 0x000fca00078e0a00 */
[----:B------:R-:W-:Y:S01]  /*3940*/  @!P4 IMAD.MOV R8, RZ, RZ, -R8 ;  /* 0x000000ffff08c224 */ /* 0x000fe200078e0a08 */
[C---:B------:R-:W-:Y:S02]  /*3950*/  ISETP.GT.U32.AND P4, PT, R0.reuse, R19, PT ;  /* 0x000000130000720c */ /* 0x040fe40003f84070 */
[----:B------:R-:W-:-:S04]  /*3960*/  ISETP.GT.U32.AND P6, PT, R0, R17, PT ;  /* 0x000000110000720c */ /* 0x000fc80003fc4070 */
[----:B------:R-:W-:Y:S01]  /*3970*/  @!P3 IMAD.IADD R15, R15, 0x1, -R0 ;  /* 0x000000010f0fb824 */ /* 0x000fe200078e0a00 */
[----:B------:R-:W-:-:S06]  /*3980*/  ISETP.GT.U32.AND P3, PT, R0, R29, PT ;  /* 0x0000001d0000720c */ /* 0x000fcc0003f64070 */
[----:B------:R-:W-:Y:S02]  /*3990*/  @!P4 IADD3 R19, R19, -R0, RZ ;  /* 0x800000001313c210 */ /* 0x000fe40007ffe0ff */
[----:B------:R-:W-:Y:S01]  /*39a0*/  ISETP.GE.AND P4, PT, R249, RZ, PT ;  /* 0x000000fff900720c */ /* 0x000fe20003f86270 */
[----:B------:R-:W-:Y:S01]  /*39b0*/  @!P6 IMAD.IADD R17, R17, 0x1, -R0 ;  /* 0x000000011111e824 */ /* 0x000fe200078e0a00 */
[----:B------:R-:W-:-:S03]  /*39c0*/  ISETP.GE.AND P6, PT, R250, RZ, PT ;  /* 0x000000fffa00720c */ /* 0x000fc60003fc6270 */
[----:B------:R-:W-:Y:S02]  /*39d0*/  @!P3 IADD3 R29, R29, -R0, RZ ;  /* 0x800000001d1db210 */ /* 0x000fe40007ffe0ff */
[----:B------:R-:W-:-:S13]  /*39e0*/  ISETP.GT.U32.AND P3, PT, R0, R19, PT ;  /* 0x000000130000720c */ /* 0x000fda0003f64070 */
[----:B------:R-:W-:Y:S01]  /*39f0*/  @!P3 IMAD.IADD R19, R19, 0x1, -R0 ;  /* 0x000000011313b824 */ /* 0x000fe200078e0a00 */
[----:B------:R-:W-:-:S13]  /*3a00*/  ISETP.GT.U32.AND P3, PT, R0, R33, PT ;  /* 0x000000210000720c */ /* 0x000fda0003f64070 */
[----:B------:R-:W-:Y:S01]  /*3a10*/  @!P3 IMAD.IADD R33, R33, 0x1, -R0 ;  /* 0x000000012121b824 */ /* 0x000fe200078e0a00 */
[----:B------:R-:W-:Y:S02]  /*3a20*/  ISETP.GE.AND P3, PT, R243, RZ, PT ;  /* 0x000000fff300720c */ /* 0x000fe40003f66270 */
[----:B--2---:R-:W-:Y:S02]  /*3a30*/  ISETP.GE.AND P0, PT, R215, RZ, PT ;  /* 0x000000ffd700720c */ /* 0x004fe40003f06270 */
[----:B---3--:R-:W-:Y:S02]  /*3a40*/  ISETP.GE.AND P1, PT, R30, RZ, PT ;  /* 0x000000ff1e00720c */ /* 0x008fe40003f26270 */
[----:B----4-:R-:W-:Y:S02]  /*3a50*/  ISETP.GE.AND P5, PT, R26, RZ, PT ;  /* 0x000000ff1a00720c */ /* 0x010fe40003fa6270 */
[----:B------:R-:W-:-:S07]  /*3a60*/  ISETP.GE.AND P2, PT, R28, RZ, PT ;  /* 0x000000ff1c00720c */ /* 0x000fce0003f46270 */
[----:B------:R-:W-:Y:S01]  /*3a70*/  @!P0 IMAD.MOV R20, RZ, RZ, -R20 ;  /* 0x000000ffff148224 */ /* 0x000fe200078e0a14 */
[----:B------:R-:W-:Y:S02]  /*3a80*/  ISETP.GT.U32.AND P0, PT, R0, R10, PT ;  /* 0x0000000a0000720c */ /* 0x000fe40003f04070 */
[----:B------:R-:W-:Y:S02]  /*3a90*/  @!P1 IADD3 R16, -R16, RZ, RZ ;  /* 0x000000ff10109210 */ /* 0x000fe40007ffe1ff */
[C---:B------:R-:W-:Y:S01]  /*3aa0*/  ISETP.GT.U32.AND P1, PT, R0.reuse, R11, PT ;  /* 0x0000000b0000720c */ /* 0x040fe20003f24070 */
[----:B------:R-:W-:Y:S01]  /*3ab0*/  @!P5 IMAD.MOV R18, RZ, RZ, -R18 ;  /* 0x000000ffff12d224 */ /* 0x000fe200078e0a12 */
[C---:B------:R-:W-:Y:S01]  /*3ac0*/  ISETP.GT.U32.AND P5, PT, R0.reuse, R9, PT ;  /* 0x000000090000720c */ /* 0x040fe20003fa4070 */
[----:B------:R-:W-:Y:S01]  /*3ad0*/  @!P2 IMAD.MOV R14, RZ, RZ, -R14 ;  /* 0x000000ffff0ea224 */ /* 0x000fe200078e0a0e */
[----:B------:R-:W-:-:S05]  /*3ae0*/  ISETP.GT.U32.AND P2, PT, R0, R13, PT ;  /* 0x0000000d0000720c */ /* 0x000fca0003f44070 */
[----:B------:R-:W-:Y:S01]  /*3af0*/  @!P0 IMAD.IADD R10, R10, 0x1, -R0 ;  /* 0x000000010a0a8824 */ /* 0x000fe200078e0a00 */
[----:B------:R-:W-:-:S03]  /*3b00*/  ISETP.GT.U32.AND P0, PT, R0, R21, PT ;  /* 0x000000150000720c */ /* 0x000fc60003f04070 */
[--C-:B------:R-:W-:Y:S01]  /*3b10*/  @!P1 IMAD.IADD R11, R11, 0x1, -R0.reuse ;  /* 0x000000010b0b9824 */ /* 0x100fe200078e0a00 */
[C---:B------:R-:W-:Y:S02]  /*3b20*/  ISETP.GT.U32.AND P1, PT, R0.reuse, R25, PT ;  /* 0x000000190000720c */ /* 0x040fe40003f24070 */
[----:B------:R-:W-:Y:S02]  /*3b30*/  @!P5 IADD3 R9, R9, -R0, RZ ;  /* 0x800000000909d210 */ /* 0x000fe40007ffe0ff */
[C---:B------:R-:W-:Y:S01]  /*3b40*/  ISETP.GT.U32.AND P5, PT, R0.reuse, R23, PT ;  /* 0x000000170000720c */ /* 0x040fe20003fa4070 */
[----:B------:R-:W-:Y:S01]  /*3b50*/  @!P2 IMAD.IADD R13, R13, 0x1, -R0 ;  /* 0x000000010d0da824 */ /* 0x000fe200078e0a00 */
[----:B------:R-:W-:-:S03]  /*3b60*/  ISETP.GT.U32.AND P2, PT, R0, R27, PT ;  /* 0x0000001b0000720c */ /* 0x000fc60003f44070 */
[----:B------:R-:W-:Y:S01]  /*3b70*/  @!P0 IMAD.IADD R21, R21, 0x1, -R0 ;  /* 0x0000000115158824 */ /* 0x000fe200078e0a00 */
[----:B------:R-:W-:-:S03]  /*3b80*/  ISETP.GE.AND P0, PT, R248, RZ, PT ;  /* 0x000000fff800720c */ /* 0x000fc60003f06270 */
[----:B------:R-:W-:Y:S01]  /*3b90*/  @!P1 IMAD.IADD R25, R25, 0x1, -R0 ;  /* 0x0000000119199824 */ /* 0x000fe200078e0a00 */
[----:B------:R-:W-:-:S03]  /*3ba0*/  ISETP.GE.AND P1, PT, R246, RZ, PT ;  /* 0x000000fff600720c */ /* 0x000fc60003f26270 */
[--C-:B------:R-:W-:Y:S02]  /*3bb0*/  @!P5 IMAD.IADD R23, R23, 0x1, -R0.reuse ;  /* 0x000000011717d824 */ /* 0x100fe400078e0a00 */
[----:B------:R-:W-:Y:S01]  /*3bc0*/  @!P4 IMAD.MOV R9, RZ, RZ, -R9 ;  /* 0x000000ffff09c224 */ /* 0x000fe200078e0a09 */
[----:B------:R-:W-:Y:S01]  /*3bd0*/  ISETP.GT.U32.AND P4, PT, R0, R21, PT ;  /* 0x000000150000720c */ /* 0x000fe20003f84070 */
[----:B------:R-:W-:Y:S01]  /*3be0*/  @!P2 IMAD.IADD R27, R27, 0x1, -R0 ;  /* 0x000000011b1ba824 */ /* 0x000fe200078e0a00 */
[----:B------:R-:W-:Y:S01]  /*3bf0*/  ISETP.GE.AND P2, PT, R34, RZ, PT ;  /* 0x000000ff2200720c */ /* 0x000fe20003f46270 */
[----:B------:R-:W-:Y:S01]  /*3c00*/  @!P0 IMAD.MOV R11, RZ, RZ, -R11 ;  /* 0x000000ffff0b8224 */ /* 0x000fe200078e0a0b */
[C---:B------:R-:W-:Y:S01]  /*3c10*/  ISETP.GT.U32.AND P0, PT, R0.reuse, R23, PT ;  /* 0x000000170000720c */ /* 0x040fe20003f04070 */
[----:B------:R-:W-:Y:S01]  /*3c20*/  @!P6 IMAD.MOV R10, RZ, RZ, -R10 ;  /* 0x000000ffff0ae224 */ /* 0x000fe200078e0a0a */
[----:B------:R-:W-:Y:S02]  /*3c30*/  ISETP.GE.AND P5, PT, R247, RZ, PT ;  /* 0x000000fff700720c */ /* 0x000fe40003fa6270 */
[----:B------:R-:W-:-:S02]  /*3c40*/  ISETP.GT.U32.AND P6, PT, R0, R25, PT ;  /* 0x000000190000720c */ /* 0x000fc40003fc4070 */
[----:B------:R-:W-:Y:S02]  /*3c50*/  @!P1 IADD3 R15, -R15, RZ, RZ ;  /* 0x000000ff0f0f9210 */ /* 0x000fe40007ffe1ff */
[C---:B------:R-:W-:Y:S01]  /*3c60*/  ISETP.GT.U32.AND P1, PT, R0.reuse, R27, PT ;  /* 0x0000001b0000720c */ /* 0x040fe20003f24070 */
[--C-:B------:R-:W-:Y:S01]  /*3c70*/  @!P4 IMAD.IADD R21, R21, 0x1, -R0.reuse ;  /* 0x000000011515c824 */ /* 0x100fe200078e0a00 */
[C---:B------:R-:W-:Y:S01]  /*3c80*/  ISETP.GT.U32.AND P4, PT, R0.reuse, R35, PT ;  /* 0x000000230000720c */ /* 0x040fe20003f84070 */
[----:B------:R-:W-:Y:S01]  /*3c90*/  @!P2 IMAD.MOV R17, RZ, RZ, -R17 ;  /* 0x000000ffff11a224 */ /* 0x000fe200078e0a11 */
[C---:B------:R-:W-:Y:S01]  /*3ca0*/  ISETP.GT.U32.AND P2, PT, R0.reuse, R31, PT ;  /* 0x0000001f0000720c */ /* 0x040fe20003f44070 */
[----:B------:R-:W-:Y:S01]  /*3cb0*/  @!P0 IMAD.IADD R23, R23, 0x1, -R0 ;  /* 0x0000000117178824 */ /* 0x000fe200078e0a00 */
[C---:B------:R-:W-:Y:S01]  /*3cc0*/  ISETP.GT.U32.AND P0, PT, R0.reuse, R37, PT ;  /* 0x000000250000720c */ /* 0x040fe20003f04070 */
[----:B------:R-:W-:Y:S01]  /*3cd0*/  @!P5 IMAD.MOV R13, RZ, RZ, -R13 ;  /* 0x000000ffff0dd224 */ /* 0x000fe200078e0a0d */
[----:B------:R-:W-:-:S02]  /*3ce0*/  ISETP.GT.U32.AND P5, PT, R0, R29, PT ;  /* 0x0000001d0000720c */ /* 0x000fc40003fa4070 */
[-C--:B------:R-:W-:Y:S02]  /*3cf0*/  @!P6 IADD3 R25, R25, -R0.reuse, RZ ;  /* 0x800000001919e210 */ /* 0x080fe40007ffe0ff */
[C---:B------:R-:W-:Y:S01]  /*3d00*/  ISETP.GT.U32.AND P6, PT, R0.reuse, R39, PT ;  /* 0x000000270000720c */ /* 0x040fe20003fc4070 */
[--C-:B------:R-:W-:Y:S01]  /*3d10*/  @!P1 IMAD.IADD R27, R27, 0x1, -R0.reuse ;  /* 0x000000011b1b9824 */ /* 0x100fe200078e0a00 */
[----:B------:R-:W-:Y:S02]  /*3d20*/  ISETP.GT.U32.AND P1, PT, R0, R41, PT ;  /* 0x000000290000720c */ /* 0x000fe40003f24070 */
[----:B------:R-:W-:Y:S01]  /*3d30*/  @!P4 IADD3 R35, R35, -R0, RZ ;  /* 0x800000002323c210 */ /* 0x000fe20007ffe0ff */
[--C-:B------:R-:W-:Y:S01]  /*3d40*/  @!P2 IMAD.IADD R31, R31, 0x1, -R0.reuse ;  /* 0x000000011f1fa824 */ /* 0x100fe200078e0a00 */
[----:B------:R-:W-:Y:S01]  /*3d50*/  ISETP.GE.AND P2, PT, R244, RZ, PT ;  /* 0x000000fff400720c */ /* 0x000fe20003f46270 */
[----:B------:R-:W-:Y:S01]  /*3d60*/  @!P0 IMAD.IADD R37, R37, 0x1, -R0 ;  /* 0x0000000125258824 */ /* 0x000fe200078e0a00 */
[----:B------:R-:W-:-:S02]  /*3d70*/  ISETP.GE.AND P4, PT, R242, RZ, PT ;  /* 0x000000fff200720c */ /* 0x000fc40003f86270 */
[----:B------:R-:W-:Y:S01]  /*3d80*/  ISETP.GE.AND P0, PT, R241, RZ, PT ;  /* 0x000000fff100720c */ /* 0x000fe20003f06270 */
[--C-:B------:R-:W-:Y:S01]  /*3d90*/  @!P5 IMAD.IADD R29, R29, 0x1, -R0.reuse ;  /* 0x000000011d1dd824 */ /* 0x100fe200078e0a00 */
[----:B------:R-:W-:Y:S01]  /*3da0*/  ISETP.GE.AND P5, PT, R245, RZ, PT ;  /* 0x000000fff500720c */ /* 0x000fe20003fa6270 */
[--C-:B------:R-:W-:Y:S01]  /*3db0*/  @!P6 IMAD.IADD R39, R39, 0x1, -R0.reuse ;  /* 0x000000012727e824 */ /* 0x100fe200078e0a00 */
[----:B------:R-:W-:Y:S01]  /*3dc0*/  ISETP.GE.AND P6, PT, R240, RZ, PT ;  /* 0x000000fff000720c */ /* 0x000fe20003fc6270 */
[----:B------:R-:W-:Y:S01]  /*3dd0*/  @!P1 IMAD.IADD R41, R41, 0x1, -R0 ;  /* 0x0000000129299824 */ /* 0x000fe200078e0a00 */
[C---:B------:R-:W-:Y:S01]  /*3de0*/  ISETP.GT.U32.AND P1, PT, R0.reuse, R31, PT ;  /* 0x0000001f0000720c */ /* 0x040fe20003f24070 */
[----:B------:R-:W-:Y:S01]  /*3df0*/  @!P3 IMAD.MOV R23, RZ, RZ, -R23 ;  /* 0x000000ffff17b224 */ /* 0x000fe200078e0a17 */
[C---:B------:R-:W-:Y:S02]  /*3e00*/  ISETP.GT.U32.AND P3, PT, R0.reuse, R35, PT ;  /* 0x000000230000720c */ /* 0x040fe40003f64070 */
[----:B------:R-:W-:Y:S01]  /*3e10*/  @!P2 IADD3 R21, -R21, RZ, RZ ;  /* 0x000000ff1515a210 */ /* 0x000fe20007ffe1ff */
[----:B------:R-:W-:Y:S01]  /*3e20*/  @!P4 IMAD.MOV R25, RZ, RZ, -R25 ;  /* 0x000000ffff19c224 */ /* 0x000fe200078e0a19 */
[C---:B------:R-:W-:Y:S01]  /*3e30*/  ISETP.GT.U32.AND P2, PT, R0.reuse, R33, PT ;  /* 0x000000210000720c */ /* 0x040fe20003f44070 */
[----:B------:R-:W-:Y:S01]  /*3e40*/  @!P0 IMAD.MOV R27, RZ, RZ, -R27 ;  /* 0x000000ffff1b8224 */ /* 0x000fe200078e0a1b */
[----:B------:R-:W-:-:S02]  /*3e50*/  ISETP.GT.U32.AND P4, PT, R0, R37, PT ;  /* 0x000000250000720c */ /* 0x000fc40003f84070 */
[C---:B------:R-:W-:Y:S01]  /*3e60*/  ISETP.GT.U32.AND P0, PT, R0.reuse, R39, PT ;  /* 0x000000270000720c */ /* 0x040fe20003f04070 */
[----:B------:R-:W-:Y:S01]  /*3e70*/  @!P5 IMAD.MOV R19, RZ, RZ, -R19 ;  /* 0x000000ffff13d224 */ /* 0x000fe200078e0a13 */
[C---:B------:R-:W-:Y:S01]  /*3e80*/  ISETP.GT.U32.AND P5, PT, R0.reuse, R41, PT ;  /* 0x000000290000720c */ /* 0x040fe20003fa4070 */
[----:B------:R-:W-:Y:S01]  /*3e90*/  @!P6 IMAD.MOV R29, RZ, RZ, -R29 ;  /* 0x000000ffff1de224 */ /* 0x000fe200078e0a1d */
[----:B------:R-:W-:Y:S02]  /*3ea0*/  ISETP.GT.U32.AND P6, PT, R0, R43, PT ;  /* 0x0000002b0000720c */ /* 0x000fe40003fc4070 */
[-C--:B------:R-:W-:Y:S02]  /*3eb0*/  @!P1 IADD3 R31, R31, -R0.reuse, RZ ;  /* 0x800000001f1f9210 */ /* 0x080fe40007ffe0ff */
[----:B------:R-:W-:Y:S01]  /*3ec0*/  ISETP.GE.AND P1, PT, R222, RZ, PT ;  /* 0x000000ffde00720c */ /* 0x000fe20003f26270 */
[--C-:B------:R-:W-:Y:S01]  /*3ed0*/  @!P3 IMAD.IADD R35, R35, 0x1, -R0.reuse ;  /* 0x000000012323b824 */ /* 0x100fe200078e0a00 */
[C---:B------:R-:W-:Y:S01]  /*3ee0*/  ISETP.GT.U32.AND P3, PT, R0.reuse, R47, PT ;  /* 0x0000002f0000720c */ /* 0x040fe20003f64070 */
[--C-:B------:R-:W-:Y:S01]  /*3ef0*/  @!P2 IMAD.IADD R33, R33, 0x1, -R0.reuse ;  /* 0x000000012121a824 */ /* 0x100fe200078e0a00 */
[C---:B------:R-:W-:Y:S01]  /*3f00*/  ISETP.GT.U32.AND P2, PT, R0.reuse, R45, PT ;  /* 0x0000002d0000720c */ /* 0x040fe20003f44070 */
[--C-:B------:R-:W-:Y:S01]  /*3f10*/  @!P4 IMAD.IADD R37, R37, 0x1, -R0.reuse ;  /* 0x000000012525c824 */ /* 0x100fe200078e0a00 */
[C---:B------:R-:W-:Y:S01]  /*3f20*/  ISETP.GT.U32.AND P4, PT, R0.reuse, R49, PT ;  /* 0x000000310000720c */ /* 0x040fe20003f84070 */
[--C-:B------:R-:W-:Y:S01]  /*3f30*/  @!P0 IMAD.IADD R39, R39, 0x1, -R0.reuse ;  /* 0x0000000127278824 */ /* 0x100fe200078e0a00 */
[----:B------:R-:W-:Y:S01]  /*3f40*/  ISETP.GT.U32.AND P0, PT, R0, R51, PT ;  /* 0x000000330000720c */ /* 0x000fe20003f04070 */
[----:B------:R-:W-:Y:S01]  /*3f50*/  @!P6 IMAD.IADD R43, R43, 0x1, -R0 ;  /* 0x000000012b2be824 */ /* 0x000fe200078e0a00 */
[----:B------:R-:W-:-:S02]  /*3f60*/  @!P5 IADD3 R41, R41, -R0, RZ ;  /* 0x800000002929d210 */ /* 0x000fc40007ffe0ff */
[----:B------:R-:W-:Y:S01]  /*3f70*/  ISETP.GE.AND P5, PT, R239, RZ, PT ;  /* 0x000000ffef00720c */ /* 0x000fe20003fa6270 */
[----:B------:R-:W-:Y:S01]  /*3f80*/  @!P1 IMAD.MOV R31, RZ, RZ, -R31 ;  /* 0x000000ffff1f9224 */ /* 0x000fe200078e0a1f */
[C---:B------:R-:W-:Y:S01]  /*3f90*/  ISETP.GT.U32.AND P1, PT, R0.reuse, R43, PT ;  /* 0x0000002b0000720c */ /* 0x040fe20003f24070 */
[--C-:B------:R-:W-:Y:S01]  /*3fa0*/  @!P3 IMAD.IADD R47, R47, 0x1, -R0.reuse ;  /* 0x000000012f2fb824 */ /* 0x100fe200078e0a00 */
[----:B------:R-:W-:Y:S01]  /*3fb0*/  ISETP.GE.AND P3, PT, R237, RZ, PT ;  /* 0x000000ffed00720c */ /* 0x000fe20003f66270 */
[--C-:B------:R-:W-:Y:S01]  /*3fc0*/  @!P2 IMAD.IADD R45, R45, 0x1, -R0.reuse ;  /* 0x000000012d2da824 */ /* 0x100fe200078e0a00 */
[----:B------:R-:W-:Y:S01]  /*3fd0*/  ISETP.GT.U32.AND P6, PT, R0, R53, PT ;  /* 0x000000350000720c */ /* 0x000fe20003fc4070 */
[----:B------:R-:W-:Y:S01]  /*3fe0*/  @!P4 IMAD.IADD R49, R49, 0x1, -R0 ;  /* 0x000000013131c824 */ /* 0x000fe200078e0a00 */
[----:B------:R-:W-:Y:S02]  /*3ff0*/  ISETP.GE.AND P2, PT, R238, RZ, PT ;  /* 0x000000ffee00720c */ /* 0x000fe40003f46270 */
[----:B------:R-:W-:-:S02]  /*4000*/  @!P0 IADD3 R51, R51, -R0, RZ ;  /* 0x8000000033338210 */ /* 0x000fc40007ffe0ff */
[----:B------:R-:W-:Y:S02]  /*4010*/  ISETP.GE.AND P4, PT, R235, RZ, PT ;  /* 0x000000ffeb00720c */ /* 0x000fe40003f86270 */
[----:B------:R-:W-:Y:S01]  /*4020*/  ISETP.GE.AND P0, PT, R234, RZ, PT ;  /* 0x000000ffea00720c */ /* 0x000fe20003f06270 */
[----:B------:R-:W-:Y:S01]  /*4030*/  @!P5 IMAD.MOV R33, RZ, RZ, -R33 ;  /* 0x000000ffff21d224 */ /* 0x000fe200078e0a21 */
[C---:B------:R-:W-:Y:S01]  /*4040*/  ISETP.GT.U32.AND P5, PT, R0.reuse, R45, PT ;  /* 0x0000002d0000720c */ /* 0x040fe20003fa4070 */
[--C-:B------:R-:W-:Y:S01]  /*4050*/  @!P1 IMAD.IADD R43, R43, 0x1, -R0.reuse ;  /* 0x000000012b2b9824 */ /* 0x100fe200078e0a00 */
[C---:B------:R-:W-:Y:S01]  /*4060*/  ISETP.GT.U32.AND P1, PT, R0.reuse, R57, PT ;  /* 0x000000390000720c */ /* 0x040fe20003f24070 */
[----:B------:R-:W-:Y:S01]  /*4070*/  @!P3 IMAD.MOV R37, RZ, RZ, -R37 ;  /* 0x000000ffff25b224 */ /* 0x000fe200078e0a25 */
[----:B------:R-:W-:Y:S01]  /*4080*/  ISETP.GT.U32.AND P3, PT, R0, R49, PT ;  /* 0x000000310000720c */ /* 0x000fe20003f64070 */
[----:B------:R-:W-:Y:S01]  /*4090*/  @!P6 IMAD.IADD R53, R53, 0x1, -R0 ;  /* 0x000000013535e824 */ /* 0x000fe200078e0a00 */
[----:B------:R-:W-:-:S02]  /*40a0*/  @!P2 IADD3 R35, -R35, RZ, RZ ;  /* 0x000000ff2323a210 */ /* 0x000fc40007ffe1ff */
[C---:B------:R-:W-:Y:S01]  /*40b0*/  ISETP.GT.U32.AND P2, PT, R0.reuse, R47, PT ;  /* 0x0000002f0000720c */ /* 0x040fe20003f44070 */
[----:B------:R-:W-:Y:S01]  /*40c0*/  @!P4 IMAD.MOV R39, RZ, RZ, -R39 ;  /* 0x000000ffff27c224 */ /* 0x000fe200078e0a27 */
[C---:B------:R-:W-:Y:S01]  /*40d0*/  ISETP.GT.U32.AND P4, PT, R0.reuse, R51, PT ;  /* 0x000000330000720c */ /* 0x040fe20003f84070 */
[----:B------:R-:W-:Y:S01]  /*40e0*/  @!P0 IMAD.MOV R41, RZ, RZ, -R41 ;  /* 0x000000ffff298224 */ /* 0x000fe200078e0a29 */
[C---:B------:R-:W-:Y:S02]  /*40f0*/  ISETP.GT.U32.AND P0, PT, R0.reuse, R55, PT ;  /* 0x000000370000720c */ /* 0x040fe40003f04070 */
[-C--:B------:R-:W-:Y:S02]  /*4100*/  @!P5 IADD3 R45, R45, -R0.reuse, RZ ;  /* 0x800000002d2dd210 */ /* 0x080fe40007ffe0ff */
[C---:B------:R-:W-:Y:S02]  /*4110*/  ISETP.GT.U32.AND P6, PT, R0.reuse, R53, PT ;  /* 0x000000350000720c */ /* 0x040fe40003fc4070 */
[----:B------:R-:W-:Y:S01]  /*4120*/  ISETP.GT.U32.AND P5, PT, R0, R59, PT ;  /* 0x0000003b0000720c */ /* 0x000fe20003fa4070 */
[--C-:B------:R-:W-:Y:S01]  /*4130*/  @!P1 IMAD.IADD R57, R57, 0x1, -R0.reuse ;  /* 0x0000000139399824 */ /* 0x100fe200078e0a00 */
[----:B------:R-:W-:Y:S01]  /*4140*/  ISETP.GE.AND P1, PT, R228, RZ, PT ;  /* 0x000000ffe400720c */ /* 0x000fe20003f26270 */
[--C-:B------:R-:W-:Y:S01]  /*4150*/  @!P3 IMAD.IADD R49, R49, 0x1, -R0.reuse ;  /* 0x000000013131b824 */ /* 0x100fe200078e0a00 */
[C---:B------:R-:W-:Y:S01]  /*4160*/  ISETP.GT.U32.AND P3, PT, R0.reuse, R63, PT ;  /* 0x0000003f0000720c */ /* 0x040fe20003f64070 */
[--C-:B------:R-:W-:Y:S01]  /*4170*/  @!P2 IMAD.IADD R47, R47, 0x1, -R0.reuse ;  /* 0x000000012f2fa824 */ /* 0x100fe200078e0a00 */
[----:B------:R-:W-:Y:S01]  /*4180*/  ISETP.GT.U32.AND P2, PT, R0, R61, PT ;  /* 0x0000003d0000720c */ /* 0x000fe20003f44070 */
[----:B------:R-:W-:Y:S01]  /*4190*/  @!P4 IMAD.IADD R51, R51, 0x1, -R0 ;  /* 0x000000013333c824 */ /* 0x000fe200078e0a00 */
[----:B------:R-:W-:-:S02]  /*41a0*/  @!P0 IADD3 R55, R55, -R0, RZ ;  /* 0x8000000037378210 */ /* 0x000fc40007ffe0ff */
[----:B------:R-:W-:Y:S02]  /*41b0*/  ISETP.GT.U32.AND P4, PT, R0, R65, PT ;  /* 0x000000410000720c */ /* 0x000fe40003f84070 */
[----:B------:R-:W-:Y:S01]  /*41c0*/  ISETP.GE.AND P0, PT, R230, RZ, PT ;  /* 0x000000ffe600720c */ /* 0x000fe20003f06270 */
[--C-:B------:R-:W-:Y:S01]  /*41d0*/  @!P6 IMAD.IADD R53, R53, 0x1, -R0.reuse ;  /* 0x000000013535e824 */ /* 0x100fe200078e0a00 */
[----:B------:R-:W-:Y:S01]  /*41e0*/  ISETP.GE.AND P6, PT, R231, RZ, PT ;  /* 0x000000ffe700720c */ /* 0x000fe20003fc6270 */
[----:B------:R-:W-:Y:S02]  /*41f0*/  @!P5 IMAD.IADD R59, R59, 0x1, -R0 ;  /* 0x000000013b3bd824 */ /* 0x000fe400078e0a00 */
[----:B------:R-:W-:-:S03]  /*4200*/  @!P1 IMAD.MOV R47, RZ, RZ, -R47 ;  /* 0x000000ffff2f9224 */ /* 0x000fc600078e0a2f */
[C---:B------:R-:W-:Y:S01]  /*4210*/  ISETP.GT.U32.AND P1, PT, R0.reuse, R59, PT ;  /* 0x0000003b0000720c */ /* 0x040fe20003f24070 */
[--C-:B------:R-:W-:Y:S01]  /*4220*/  @!P3 IMAD.IADD R63, R63, 0x1, -R0.reuse ;  /* 0x000000013f3fb824 */ /* 0x100fe200078e0a00 */
[----:B------:R-:W-:Y:S01]  /*4230*/  ISETP.GE.AND P3, PT, R223, RZ, PT ;  /* 0x000000ffdf00720c */ /* 0x000fe20003f66270 */
[----:B------:R-:W-:Y:S01]  /*4240*/  @!P2 IMAD.IADD R61, R61, 0x1, -R0 ;  /* 0x000000013d3da824 */ /* 0x000fe200078e0a00 */
[----:B------:R-:W-:Y:S01]  /*4250*/  @!P4 IADD3 R65, R65, -R0, RZ ;  /* 0x800000004141c210 */ /* 0x000fe20007ffe0ff */
[----:B------:R-:W-:Y:S01]  /*4260*/  @!P0 IMAD.MOV R45, RZ, RZ, -R45 ;  /* 0x000000ffff2d8224 */ /* 0x000fe200078e0a2d */
[C---:B------:R-:W-:Y:S02]  /*4270*/  ISETP.GT.U32.AND P4, PT, R0.reuse, R55, PT ;  /* 0x000000370000720c */ /* 0x040fe40003f84070 */
[----:B------:R-:W-:Y:S01]  /*4280*/  ISETP.GT.U32.AND P0, PT, R0, R57, PT ;  /* 0x000000390000720c */ /* 0x000fe20003f04070 */
[----:B------:R-:W-:Y:S01]  /*4290*/  @!P6 IMAD.MOV R43, RZ, RZ, -R43 ;  /* 0x000000ffff2be224 */ /* 0x000fe200078e0a2b */
[----:B------:R-:W-:-:S02]  /*42a0*/  ISETP.GE.AND P2, PT, R224, RZ, PT ;  /* 0x000000ffe000720c */ /* 0x000fc40003f46270 */
[C---:B------:R-:W-:Y:S01]  /*42b0*/  ISETP.GT.U32.AND P6, PT, R0.reuse, R61, PT ;  /* 0x0000003d0000720c */ /* 0x040fe20003fc4070 */
[--C-:B------:R-:W-:Y:S01]  /*42c0*/  @!P1 IMAD.IADD R59, R59, 0x1, -R0.reuse ;  /* 0x000000013b3b9824 */ /* 0x100fe200078e0a00 */
[C---:B------:R-:W-:Y:S01]  /*42d0*/  ISETP.GT.U32.AND P1, PT, R0.reuse, R73, PT ;  /* 0x000000490000720c */ /* 0x040fe20003f24070 */
[----:B------:R-:W-:Y:S01]  /*42e0*/  @!P3 IMAD.MOV R53, RZ, RZ, -R53 ;  /* 0x000000ffff35b224 */ /* 0x000fe200078e0a35 */
[C---:B------:R-:W-:Y:S02]  /*42f0*/  ISETP.GT.U32.AND P3, PT, R0.reuse, R67, PT ;  /* 0x000000430000720c */ /* 0x040fe40003f64070 */
[----:B------:R-:W-:Y:S01]  /*4300*/  ISETP.GE.AND P5, PT, R227, RZ, PT ;  /* 0x000000ffe300720c */ /* 0x000fe20003fa6270 */
[--C-:B------:R-:W-:Y:S01]  /*4310*/  @!P4 IMAD.IADD R55, R55, 0x1, -R0.reuse ;  /* 0x000000013737c824 */ /* 0x100fe200078e0a00 */
[C---:B------:R-:W-:Y:S01]  /*4320*/  ISETP.GT.U32.AND P4, PT, R0.reuse, R69, PT ;  /* 0x000000450000720c */ /* 0x040fe20003f84070 */
[----:B------:R-:W-:Y:S01]  /*4330*/  @!P0 IMAD.IADD R57, R57, 0x1, -R0 ;  /* 0x0000000139398824 */ /* 0x000fe200078e0a00 */
[----:B------:R-:W-:-:S02]  /*4340*/  ISETP.GT.U32.AND P0, PT, R0, R71, PT ;  /* 0x000000470000720c */ /* 0x000fc40003f04070 */
[----:B------:R-:W-:Y:S02]  /*4350*/  @!P2 IADD3 R51, -R51, RZ, RZ ;  /* 0x000000ff3333a210 */ /* 0x000fe40007ffe1ff */
[-C--:B------:R-:W-:Y:S02]  /*4360*/  @!P6 IADD3 R61, R61, -R0.reuse, RZ ;  /* 0x800000003d3de210 */ /* 0x080fe40007ffe0ff */
[C---:B------:R-:W-:Y:S02]  /*4370*/  ISETP.GT.U32.AND P2, PT, R0.reuse, R63, PT ;  /* 0x0000003f0000720c */ /* 0x040fe40003f44070 */
[----:B------:R-:W-:Y:S01]  /*4380*/  ISETP.GT.U32.AND P6, PT, R0, R75, PT ;  /* 0x0000004b0000720c */ /* 0x000fe20003fc4070 */
[--C-:B------:R-:W-:Y:S01]  /*4390*/  @!P1 IMAD.IADD R73, R73, 0x1, -R0.reuse ;  /* 0x0000000149499824 */ /* 0x100fe200078e0a00 */
[----:B------:R-:W-:Y:S01]  /*43a0*/  ISETP.GE.AND P1, PT, R210, RZ, PT ;  /* 0x000000ffd200720c */ /* 0x000fe20003f26270 */
[--C-:B------:R-:W-:Y:S01]  /*43b0*/  @!P3 IMAD.IADD R67, R67, 0x1, -R0.reuse ;  /* 0x000000014343b824 */ /* 0x100fe200078e0a00 */
[----:B------:R-:W-:Y:S01]  /*43c0*/  ISETP.GE.AND P3, PT, R216, RZ, PT ;  /* 0x000000ffd800720c */ /* 0x000fe20003f66270 */
[----:B------:R-:W-:Y:S01]  /*43d0*/  @!P5 IMAD.MOV R49, RZ, RZ, -R49 ;  /* 0x000000ffff31d224 */ /* 0x000fe200078e0a31 */
[----:B------:R-:W-:Y:S01]  /*43e0*/  @!P0 IADD3 R71, R71, -R0, RZ ;  /* 0x8000000047478210 */ /* 0x000fe20007ffe0ff */
[----:B------:R-:W-:Y:S01]  /*43f0*/  @!P4 IMAD.IADD R69, R69, 0x1, -R0 ;  /* 0x000000014545c824 */ /* 0x000fe200078e0a00 */
[----:B------:R-:W-:-:S02]  /*4400*/  ISETP.GT.U32.AND P5, PT, R0, R65, PT ;  /* 0x000000410000720c */ /* 0x000fc40003fa4070 */
[----:B------:R-:W-:Y:S02]  /*4410*/  ISETP.GE.AND P4, PT, R214, RZ, PT ;  /* 0x000000ffd600720c */ /* 0x000fe40003f86270 */
[----:B------:R-:W-:Y:S01]  /*4420*/  ISETP.GE.AND P0, PT, R212, RZ, PT ;  /* 0x000000ffd400720c */ /* 0x000fe20003f06270 */
[--C-:B------:R-:W-:Y:S01]  /*4430*/  @!P2 IMAD.IADD R63, R63, 0x1, -R0.reuse ;  /* 0x000000013f3fa824 */ /* 0x100fe200078e0a00 */
[----:B------:R-:W-:Y:S01]  /*4440*/  ISETP.GT.U32.AND P2, PT, R0, R77, PT ;  /* 0x0000004d0000720c */ /* 0x000fe20003f44070 */
[----:B------:R-:W-:Y:S02]  /*4450*/  @!P6 IMAD.IADD R75, R75, 0x1, -R0 ;  /* 0x000000014b4be824 */ /* 0x000fe400078e0a00 */
[----:B------:R-:W-:-:S03]  /*4460*/  @!P1 IMAD.MOV R63, RZ, RZ, -R63 ;  /* 0x000000ffff3f9224 */ /* 0x000fc600078e0a3f */
[C---:B------:R-:W-:Y:S02]  /*4470*/  ISETP.GT.U32.AND P1, PT, R0.reuse, R75, PT ;  /* 0x0000004b0000720c */ /* 0x040fe40003f24070 */
[----:B------:R-:W-:Y:S01]  /*4480*/  @!P3 IADD3 R57, -R57, RZ, RZ ;  /* 0x000000ff3939b210 */ /* 0x000fe20007ffe1ff */
[----:B------:R-:W-:Y:S01]  /*4490*/  @!P5 IMAD.IADD R65, R65, 0x1, -R0 ;  /* 0x000000014141d824 */ /* 0x000fe200078e0a00 */
[----:B------:R-:W-:Y:S01]  /*44a0*/  ISETP.GT.U32.AND P3, PT, R0, R69, PT ;  /* 0x000000450000720c */ /* 0x000fe20003f64070 */
[----:B------:R-:W-:Y:S01]  /*44b0*/  @!P4 IMAD.MOV R59, RZ, RZ, -R59 ;  /* 0x000000ffff3bc224 */ /* 0x000fe200078e0a3b */
[----:B------:R-:W-:Y:S01]  /*44c0*/  ISETP.GE.AND P5, PT, R220, RZ, PT ;  /* 0x000000ffdc00720c */ /* 0x000fe20003fa6270 */
[----:B------:R-:W-:Y:S01]  /*44d0*/  @!P0 IMAD.MOV R61, RZ, RZ, -R61 ;  /* 0x000000ffff3d8224 */ /* 0x000fe200078e0a3d */
[----:B------:R-:W-:Y:S02]  /*44e0*/  ISETP.GE.AND P6, PT, R208, RZ, PT ;  /* 0x000000ffd000720c */ /* 0x000fe40003fc6270 */
[----:B------:R-:W-:-:S02]  /*44f0*/  ISETP.GT.U32.AND P4, PT, R0, R71, PT ;  /* 0x000000470000720c */ /* 0x000fc40003f84070 */
[C---:B------:R-:W-:Y:S01]  /*4500*/  ISETP.GT.U32.AND P0, PT, R0.reuse, R73, PT ;  /* 0x000000490000720c */ /* 0x040fe20003f04070 */
[--C-:B------:R-:W-:Y:S01]  /*4510*/  @!P2 IMAD.IADD R77, R77, 0x1, -R0.reuse ;  /* 0x000000014d4da824 */ /* 0x100fe200078e0a00 */
[C---:B------:R-:W-:Y:S01]  /*4520*/  ISETP.GT.U32.AND P2, PT, R0.reuse, R67, PT ;  /* 0x000000430000720c */ /* 0x040fe20003f44070 */
[--C-:B------:R-:W-:Y:S01]  /*4530*/  @!P1 IMAD.IADD R75, R75, 0x1, -R0.reuse ;  /* 0x000000014b4b9824 */ /* 0x100fe200078e0a00 */
[C---:B------:R-:W-:Y:S01]  /*4540*/  ISETP.GT.U32.AND P1, PT, R0.reuse, R87, PT ;  /* 0x000000570000720c */ /* 0x040fe20003f24070 */
[--C-:B------:R-:W-:Y:S01]  /*4550*/  @!P3 IMAD.IADD R69, R69, 0x1, -R0.reuse ;  /* 0x000000014545b824 */ /* 0x100fe200078e0a00 */
[C---:B------:R-:W-:Y:S01]  /*4560*/  ISETP.GT.U32.AND P3, PT, R0.reuse, R81, PT ;  /* 0x000000510000720c */ /* 0x040fe20003f64070 */
[----:B------:R-:W-:Y:S01]  /*4570*/  @!P5 IMAD.MOV R55, RZ, RZ, -R55 ;  /* 0x000000ffff37d224 */ /* 0x000fe200078e0a37 */
[C---:B------:R-:W-:Y:S01]  /*4580*/  ISETP.GT.U32.AND P5, PT, R0.reuse, R77, PT ;  /* 0x0000004d0000720c */ /* 0x040fe20003fa4070 */
[----:B------:R-:W-:Y:S01]  /*4590*/  @!P6 IMAD.MOV R65, RZ, RZ, -R65 ;  /* 0x000000ffff41e224 */ /* 0x000fe200078e0a41 */
[C---:B------:R-:W-:Y:S01]  /*45a0*/  ISETP.GT.U32.AND P6, PT, R0.reuse, R79, PT ;  /* 0x0000004f0000720c */ /* 0x040fe20003fc4070 */
[--C-:B------:R-:W-:Y:S01]  /*45b0*/  @!P4 IMAD.IADD R71, R71, 0x1, -R0.reuse ;  /* 0x000000014747c824 */ /* 0x100fe200078e0a00 */
[C---:B------:R-:W-:Y:S01]  /*45c0*/  ISETP.GT.U32.AND P4, PT, R0.reuse, R83, PT ;  /* 0x000000530000720c */ /* 0x040fe20003f84070 */
[----:B------:R-:W-:Y:S01]  /*45d0*/  @!P0 IMAD.IADD R73, R73, 0x1, -R0 ;  /* 0x0000000149498824 */ /* 0x000fe200078e0a00 */
[----:B------:R-:W-:-:S02]  /*45e0*/  ISETP.GT.U32.AND P0, PT, R0, R85, PT ;  /* 0x000000550000720c */ /* 0x000fc40003f04070 */
[-C--:B------:R-:W-:Y:S02]  /*45f0*/  @!P2 IADD3 R67, R67, -R0.reuse, RZ ;  /* 0x800000004343a210 */ /* 0x080fe40007ffe0ff */
[----:B------:R-:W-:Y:S02]  /*4600*/  ISETP.GE.AND P2, PT, R206, RZ, PT ;  /* 0x000000ffce00720c */ /* 0x000fe40003f46270 */
[-C--:B------:R-:W-:Y:S02]  /*4610*/  @!P1 IADD3 R87, R87, -R0.reuse, RZ ;  /* 0x8000000057579210 */ /* 0x080fe40007ffe0ff */
[----:B------:R-:W-:Y:S01]  /*4620*/  ISETP.GE.AND P1, PT, R196, RZ, PT ;  /* 0x000000ffc400720c */ /* 0x000fe20003f26270 */
[--C-:B------:R-:W-:Y:S01]  /*4630*/  @!P3 IMAD.IADD R81, R81, 0x1, -R0.reuse ;  /* 0x000000015151b824 */ /* 0x100fe200078e0a00 */
[----:B------:R-:W-:Y:S01]  /*4640*/  ISETP.GE.AND P3, PT, R202, RZ, PT ;  /* 0x000000ffca00720c */ /* 0x000fe20003f66270 */
[--C-:B------:R-:W-:Y:S01]  /*4650*/  @!P6 IMAD.IADD R79, R79, 0x1, -R0.reuse ;  /* 0x000000014f4fe824 */ /* 0x100fe200078e0a00 */
[----:B------:R-:W-:Y:S01]  /*4660*/  @!P5 IADD3 R77, R77, -R0, RZ ;  /* 0x800000004d4dd210 */ /* 0x000fe20007ffe0ff */
[--C-:B------:R-:W-:Y:S01]  /*4670*/  @!P4 IMAD.IADD R83, R83, 0x1, -R0.reuse ;  /* 0x000000015353c824 */ /* 0x100fe200078e0a00 */
[----:B------:R-:W-:Y:S01]  /*4680*/  ISETP.GE.AND P5, PT, R204, RZ, PT ;  /* 0x000000ffcc00720c */ /* 0x000fe20003fa6270 */
[----:B------:R-:W-:Y:S01]  /*4690*/  @!P0 IMAD.IADD R85, R85, 0x1, -R0 ;  /* 0x0000000155558824 */ /* 0x000fe200078e0a00 */
[----:B------:R-:W-:-:S02]  /*46a0*/  ISETP.GE.AND P4, PT, R200, RZ, PT ;  /* 0x000000ffc800720c */ /* 0x000fc40003f86270 */
[----:B------:R-:W-:Y:S01]  /*46b0*/  ISETP.GE.AND P0, PT, R198, RZ, PT ;  /* 0x000000ffc600720c */ /* 0x000fe20003f06270 */
[----:B------:R-:W-:Y:S01]  /*46c0*/  @!P2 IMAD.MOV R67, RZ, RZ, -R67 ;  /* 0x000000ffff43a224 */ /* 0x000fe200078e0a43 */
[C---:B------:R-:W-:Y:S02]  /*46d0*/  ISETP.GT.U32.AND P6, PT, R0.reuse, R89, PT ;  /* 0x000000590000720c */ /* 0x040fe40003fc4070 */
[C---:B------:R-:W-:Y:S01]  /*46e0*/  ISETP.GT.U32.AND P2, PT, R0.reuse, R79, PT ;  /* 0x0000004f0000720c */ /* 0x040fe20003f44070 */
[----:B------:R-:W-:Y:S01]  /*46f0*/  @!P1 IMAD.MOV R77, RZ, RZ, -R77 ;  /* 0x000000ffff4d9224 */ /* 0x000fe200078e0a4d */
[C---:B------:R-:W-:Y:S02]  /*4700*/  ISETP.GT.U32.AND P1, PT, R0.reuse, R91, PT ;  /* 0x0000005b0000720c */ /* 0x040fe40003f24070 */
[----:B------:R-:W-:Y:S01]  /*4710*/  @!P3 IADD3 R71, -R71, RZ, RZ ;  /* 0x000000ff4747b210 */ /* 0x000fe20007ffe1ff */
[----:B------:R-:W-:Y:S01]  /*4720*/  @!P5 IMAD.MOV R69, RZ, RZ, -R69 ;  /* 0x000000ffff45d224 */ /* 0x000fe200078e0a45 */
[C---:B------:R-:W-:Y:S01]  /*4730*/  ISETP.GT.U32.AND P3, PT, R0.reuse, R83, PT ;  /* 0x000000530000720c */ /* 0x040fe20003f64070 */
[----:B------:R-:W-:Y:S01]  /*4740*/  @!P4 IMAD.MOV R73, RZ, RZ, -R73 ;  /* 0x000000ffff49c224 */ /* 0x000fe200078e0a49 */
[C---:B------:R-:W-:Y:S01]  /*4750*/  ISETP.GT.U32.AND P5, PT, R0.reuse, R81, PT ;  /* 0x000000510000720c */ /* 0x040fe20003fa4070 */
[----:B------:R-:W-:Y:S01]  /*4760*/  @!P0 IMAD.MOV R75, RZ, RZ, -R75 ;  /* 0x000000ffff4b8224 */ /* 0x000fe200078e0a4b */
[----:B------:R-:W-:-:S02]  /*4770*/  ISETP.GT.U32.AND P4, PT, R0, R85, PT ;  /* 0x000000550000720c */ /* 0x000fc40003f84070 */
[C---:B------:R-:W-:Y:S01]  /*4780*/  ISETP.GT.U32.AND P0, PT, R0.reuse, R87, PT ;  /* 0x000000570000720c */ /* 0x040fe20003f04070 */
[--C-:B------:R-:W-:Y:S02]  /*4790*/  @!P6 IMAD.IADD R89, R89, 0x1, -R0.reuse ;  /* 0x000000015959e824 */ /* 0x100fe400078e0a00 */
[--C-:B------:R-:W-:Y:S01]  /*47a0*/  @!P2 IMAD.IADD R79, R79, 0x1, -R0.reuse ;  /* 0x000000014f4fa824 */ /* 0x100fe200078e0a00 */
[C---:B------:R-:W-:Y:S02]  /*47b0*/  ISETP.GT.U32.AND P2, PT, R0.reuse, R93, PT ;  /* 0x0000005d0000720c */ /* 0x040fe40003f44070 */
[-C--:B------:R-:W-:Y:S02]  /*47c0*/  @!P1 IADD3 R91, R91, -R0.reuse, RZ ;  /* 0x800000005b5b9210 */ /* 0x080fe40007ffe0ff */
[----:B------:R-:W-:Y:S02]  /*47d0*/  ISETP.GT.U32.AND P6, PT, R0, R89, PT ;  /* 0x000000590000720c */ /* 0x000fe40003fc4070 */
[----:B------:R-:W-:Y:S01]  /*47e0*/  ISETP.GE.AND P1, PT, R192, RZ, PT ;  /* 0x000000ffc000720c */ /* 0x000fe20003f26270 */
[--C-:B------:R-:W-:Y:S01]  /*47f0*/  @!P3 IMAD.IADD R83, R83, 0x1, -R0.reuse ;  /* 0x000000015353b824 */ /* 0x100fe200078e0a00 */
[C---:B------:R-:W-:Y:S01]  /*4800*/  ISETP.GT.U32.AND P3, PT, R0.reuse, R97, PT ;  /* 0x000000610000720c */ /* 0x040fe20003f64070 */
[--C-:B------:R-:W-:Y:S01]  /*4810*/  @!P4 IMAD.IADD R85, R85, 0x1, -R0.reuse ;  /* 0x000000015555c824 */ /* 0x100fe200078e0a00 */
[----:B------:R-:W-:Y:S01]  /*4820*/  @!P5 IADD3 R81, R81, -R0, RZ ;  /* 0x800000005151d210 */ /* 0x000fe20007ffe0ff */
[----:B------:R-:W-:Y:S01]  /*4830*/  @!P0 IMAD.IADD R87, R87, 0x1, -R0 ;  /* 0x0000000157578824 */ /* 0x000fe200078e0a00 */
[----:B------:R-:W-:-:S02]  /*4840*/  ISETP.GT.U32.AND P5, PT, R0, R95, PT ;  /* 0x0000005f0000720c */ /* 0x000fc40003fa4070 */
[C---:B------:R-:W-:Y:S02]  /*4850*/  ISETP.GT.U32.AND P4, PT, R0.reuse, R99, PT ;  /* 0x000000630000720c */ /* 0x040fe40003f84070 */
[----:B------:R-:W-:Y:S01]  /*4860*/  ISETP.GT.U32.AND P0, PT, R0, R101, PT ;  /* 0x000000650000720c */ /* 0x000fe20003f04070 */
[--C-:B------:R-:W-:Y:S01]  /*4870*/  @!P2 IMAD.IADD R93, R93, 0x1, -R0.reuse ;  /* 0x000000015d5da824 */ /* 0x100fe200078e0a00 */
[----:B------:R-:W-:Y:S01]  /*4880*/  ISETP.GE.AND P2, PT, R190, RZ, PT ;  /* 0x000000ffbe00720c */ /* 0x000fe20003f46270 */
[--C-:B------:R-:W-:Y:S01]  /*4890*/  @!P6 IMAD.IADD R89, R89, 0x1, -R0.reuse ;  /* 0x000000015959e824 */ /* 0x100fe200078e0a00 */
[----:B------:R-:W-:Y:S01]  /*48a0*/  ISETP.GE.AND P6, PT, R194, RZ, PT ;  /* 0x000000ffc200720c */ /* 0x000fe20003fc6270 */
[----:B------:R-:W-:Y:S01]  /*48b0*/  @!P1 IMAD.MOV R81, RZ, RZ, -R81 ;  /* 0x000000ffff519224 */ /* 0x000fe200078e0a51 */
[----:B------:R-:W-:Y:S01]  /*48c0*/  ISETP.GT.U32.AND P1, PT, R0, R93, PT ;  /* 0x0000005d0000720c */ /* 0x000fe20003f24070 */
[--C-:B------:R-:W-:Y:S01]  /*48d0*/  @!P3 IMAD.IADD R97, R97, 0x1, -R0.reuse ;  /* 0x000000016161b824 */ /* 0x100fe200078e0a00 */
[----:B------:R-:W-:Y:S01]  /*48e0*/  ISETP.GE.AND P3, PT, R186, RZ, PT ;  /* 0x000000ffba00720c */ /* 0x000fe20003f66270 */
[----:B------:R-:W-:-:S02]  /*48f0*/  @!P5 IMAD.IADD R95, R95, 0x1, -R0 ;  /* 0x000000015f5fd824 */ /* 0x000fc400078e0a00 */
[--C-:B------:R-:W-:Y:S01]  /*4900*/  @!P4 IMAD.IADD R99, R99, 0x1, -R0.reuse ;  /* 0x000000016363c824 */ /* 0x100fe200078e0a00 */
[----:B------:R-:W-:Y:S02]  /*4910*/  ISETP.GE.AND P4, PT, R184, RZ, PT ;  /* 0x000000ffb800720c */ /* 0x000fe40003f86270 */
[----:B------:R-:W-:Y:S02]  /*4920*/  @!P0 IADD3 R101, R101, -R0, RZ ;  /* 0x8000000065658210 */ /* 0x000fe40007ffe0ff */
[C---:B------:R-:W-:Y:S01]  /*4930*/  ISETP.GT.U32.AND P0, PT, R0.reuse, R91, PT ;  /* 0x0000005b0000720c */ /* 0x040fe20003f04070 */
[----:B------:R-:W-:Y:S01]  /*4940*/  @!P2 IMAD.MOV R83, RZ, RZ, -R83 ;  /* 0x000000ffff53a224 */ /* 0x000fe200078e0a53 */
[----:B------:R-:W-:Y:S01]  /*4950*/  ISETP.GT.U32.AND P2, PT, R0, R95, PT ;  /* 0x0000005f0000720c */ /* 0x000fe20003f44070 */
[----:B------:R-:W-:Y:S01]  /*4960*/  @!P6 IMAD.MOV R79, RZ, RZ, -R79 ;  /* 0x000000ffff4fe224 */ /* 0x000fe200078e0a4f */
[----:B------:R-:W-:Y:S01]  /*4970*/  ISETP.GE.AND P5, PT, R188, RZ, PT ;  /* 0x000000ffbc00720c */ /* 0x000fe20003fa6270 */
[----:B------:R-:W-:Y:S01]  /*4980*/  @!P1 IMAD.IADD R93, R93, 0x1, -R0 ;  /* 0x000000015d5d9824 */ /* 0x000fe200078e0a00 */
[----:B------:R-:W-:-:S02]  /*4990*/  ISETP.GT.U32.AND P6, PT, R0, R97, PT ;  /* 0x000000610000720c */ /* 0x000fc40003fc4070 */
[C---:B------:R-:W-:Y:S02]  /*49a0*/  ISETP.GT.U32.AND P1, PT, R0.reuse, R107, PT ;  /* 0x0000006b0000720c */ /* 0x040fe40003f24070 */
[----:B------:R-:W-:Y:S01]  /*49b0*/  @!P3 IADD3 R87, -R87, RZ, RZ ;  /* 0x000000ff5757b210 */ /* 0x000fe20007ffe1ff */
[----:B------:R-:W-:Y:S01]  /*49c0*/  @!P4 IMAD.MOV R89, RZ, RZ, -R89 ;  /* 0x000000ffff59c224 */ /* 0x000fe200078e0a59 */
[C---:B------:R-:W-:Y:S01]  /*49d0*/  ISETP.GT.U32.AND P3, PT, R0.reuse, R99, PT ;  /* 0x000000630000720c */ /* 0x040fe20003f64070 */
[--C-:B------:R-:W-:Y:S01]  /*49e0*/  @!P0 IMAD.IADD R91, R91, 0x1, -R0.reuse ;  /* 0x000000015b5b8824 */ /* 0x100fe200078e0a00 */
[C---:B------:R-:W-:Y:S02]  /*49f0*/  ISETP.GT.U32.AND P4, PT, R0.reuse, R103, PT ;  /* 0x000000670000720c */ /* 0x040fe40003f84070 */
[C---:B------:R-:W-:Y:S01]  /*4a00*/  ISETP.GT.U32.AND P0, PT, R0.reuse, R105, PT ;  /* 0x000000690000720c */ /* 0x040fe20003f04070 */
[----:B------:R-:W-:Y:S01]  /*4a10*/  @!P2 IMAD.IADD R95, R95, 0x1, -R0 ;  /* 0x000000015f5fa824 */ /* 0x000fe200078e0a00 */
[----:B------:R-:W-:Y:S01]  /*4a20*/  ISETP.GT.U32.AND P2, PT, R0, R109, PT ;  /* 0x0000006d0000720c */ /* 0x000fe20003f44070 */
[----:B------:R-:W-:Y:S01]  /*4a30*/  @!P5 IMAD.MOV R85, RZ, RZ, -R85 ;  /* 0x000000ffff55d224 */ /* 0x000fe200078e0a55 */
[----:B------:R-:W-:-:S02]  /*4a40*/  @!P6 IADD3 R97, R97, -R0, RZ ;  /* 0x800000006161e210 */ /* 0x000fc40007ffe0ff */
[----:B------:R-:W-:Y:S02]  /*4a50*/  @!P1 IADD3 R107, R107, -R0, RZ ;  /* 0x800000006b6b9210 */ /* 0x000fe40007ffe0ff */
[C---:B------:R-:W-:Y:S02]  /*4a60*/  ISETP.GT.U32.AND P5, PT, R0.reuse, R101, PT ;  /* 0x000000650000720c */ /* 0x040fe40003fa4070 */
[----:B------:R-:W-:Y:S02]  /*4a70*/  ISETP.GT.U32.AND P6, PT, R0, R111, PT ;  /* 0x0000006f0000720c */ /* 0x000fe40003fc4070 */
[----:B------:R-:W-:Y:S01]  /*4a80*/  ISETP.GE.AND P1, PT, R176, RZ, PT ;  /* 0x000000ffb000720c */ /* 0x000fe20003f26270 */
[--C-:B------:R-:W-:Y:S01]  /*4a90*/  @!P3 IMAD.IADD R99, R99, 0x1, -R0.reuse ;  /* 0x000000016363b824 */ /* 0x100fe200078e0a00 */
[----:B------:R-:W-:Y:S01]  /*4aa0*/  ISETP.GT.U32.AND P3, PT, R0, R113, PT ;  /* 0x000000710000720c */ /* 0x000fe20003f64070 */
[--C-:B------:R-:W-:Y:S01]  /*4ab0*/  @!P4 IMAD.IADD R103, R103, 0x1, -R0.reuse ;  /* 0x000000016767c824 */ /* 0x100fe200078e0a00 */
[----:B------:R-:W-:Y:S01]  /*4ac0*/  ISETP.GE.AND P4, PT, R180, RZ, PT ;  /* 0x000000ffb400720c */ /* 0x000fe20003f86270 */
        /* <DEDUP_REMOVED lines=8> */
[----:B------:R-:W-:Y:S01]  /*4b50*/  @!P1 IMAD.MOV R97, RZ, RZ, -R97 ;  /* 0x000000ffff619224 */ /* 0x000fe200078e0a61 */
[C---:B------:R-:W-:Y:S01]  /*4b60*/  ISETP.GT.U32.AND P1, PT, R0.reuse, R109, PT ;  /* 0x0000006d0000720c */ /* 0x040fe20003f24070 */
[----:B------:R-:W-:Y:S01]  /*4b70*/  @!P3 IMAD.IADD R113, R113, 0x1, -R0 ;  /* 0x000000017171b824 */ /* 0x000fe200078e0a00 */
[----:B------:R-:W-:-:S02]  /*4b80*/  ISETP.GT.U32.AND P3, PT, R0, R103, PT ;  /* 0x000000670000720c */ /* 0x000fc40003f64070 */
[----:B------:R-:W-:Y:S01]  /*4b90*/  @!P4 IADD3 R93, -R93, RZ, RZ ;  /* 0x000000ff5d5dc210 */ /* 0x000fe20007ffe1ff */
[----:B------:R-:W-:Y:S01]  /*4ba0*/  @!P0 IMAD.MOV R95, RZ, RZ, -R95 ;  /* 0x000000ffff5f8224 */ /* 0x000fe200078e0a5f */
[C---:B------:R-:W-:Y:S02]  /*4bb0*/  ISETP.GT.U32.AND P4, PT, R0.reuse, R105, PT ;  /* 0x000000690000720c */ /* 0x040fe40003f84070 */
[C---:B------:R-:W-:Y:S01]  /*4bc0*/  ISETP.GT.U32.AND P0, PT, R0.reuse, R107, PT ;  /* 0x0000006b0000720c */ /* 0x040fe20003f04070 */
[----:B------:R-:W-:Y:S01]  /*4bd0*/  @!P2 IMAD.MOV R99, RZ, RZ, -R99 ;  /* 0x000000ffff63a224 */ /* 0x000fe200078e0a63 */
[C---:B------:R-:W-:Y:S01]  /*4be0*/  ISETP.GT.U32.AND P2, PT, R0.reuse, R111, PT ;  /* 0x0000006f0000720c */ /* 0x040fe20003f44070 */
[----:B------:R-:W-:Y:S01]  /*4bf0*/  @!P5 IMAD.MOV R91, RZ, RZ, -R91 ;  /* 0x000000ffff5bd224 */ /* 0x000fe200078e0a5b */
[C---:B------:R-:W-:Y:S01]  /*4c00*/  ISETP.GT.U32.AND P5, PT, R0.reuse, R113, PT ;  /* 0x000000710000720c */ /* 0x040fe20003fa4070 */
[----:B------:R-:W-:Y:S01]  /*4c10*/  @!P6 IMAD.MOV R101, RZ, RZ, -R101 ;  /* 0x000000ffff65e224 */ /* 0x000fe200078e0a65 */
[C---:B------:R-:W-:Y:S01]  /*4c20*/  ISETP.GT.U32.AND P6, PT, R0.reuse, R115, PT ;  /* 0x000000730000720c */ /* 0x040fe20003fc4070 */
[----:B------:R-:W-:Y:S01]  /*4c30*/  @!P1 IMAD.IADD R109, R109, 0x1, -R0 ;  /* 0x000000016d6d9824 */ /* 0x000fe200078e0a00 */
[----:B------:R-:W-:-:S02]  /*4c40*/  ISETP.GT.U32.AND P1, PT, R0, R121, PT ;  /* 0x000000790000720c */ /* 0x000fc40003f24070 */
[-C--:B------:R-:W-:Y:S01]  /*4c50*/  @!P3 IADD3 R103, R103, -R0.reuse, RZ ;  /* 0x800000006767b210 */ /* 0x080fe20007ffe0ff */
[--C-:B------:R-:W-:Y:S01]  /*4c60*/  @!P4 IMAD.IADD R105, R105, 0x1, -R0.reuse ;  /* 0x000000016969c824 */ /* 0x100fe200078e0a00 */
[----:B------:R-:W-:Y:S01]  /*4c70*/  ISETP.GE.AND P3, PT, R170, RZ, PT ;  /* 0x000000ffaa00720c */ /* 0x000fe20003f66270 */
[--C-:B------:R-:W-:Y:S01]  /*4c80*/  @!P0 IMAD.IADD R107, R107, 0x1, -R0.reuse ;  /* 0x000000016b6b8824 */ /* 0x100fe200078e0a00 */
[C---:B------:R-:W-:Y:S02]  /*4c90*/  ISETP.GT.U32.AND P4, PT, R0.reuse, R117, PT ;  /* 0x000000750000720c */ /* 0x040fe40003f84070 */
[C---:B------:R-:W-:Y:S01]  /*4ca0*/  ISETP.GT.U32.AND P0, PT, R0.reuse, R119, PT ;  /* 0x000000770000720c */ /* 0x040fe20003f04070 */
[--C-:B------:R-:W-:Y:S01]  /*4cb0*/  @!P2 IMAD.IADD R111, R111, 0x1, -R0.reuse ;  /* 0x000000016f6fa824 */ /* 0x100fe200078e0a00 */
[----:B------:R-:W-:Y:S01]  /*4cc0*/  ISETP.GT.U32.AND P2, PT, R0, R123, PT ;  /* 0x0000007b0000720c */ /* 0x000fe20003f44070 */
[--C-:B------:R-:W-:Y:S01]  /*4cd0*/  @!P6 IMAD.IADD R115, R115, 0x1, -R0.reuse ;  /* 0x000000017373e824 */ /* 0x100fe200078e0a00 */
[----:B------:R-:W-:Y:S01]  /*4ce0*/  @!P5 IADD3 R113, R113, -R0, RZ ;  /* 0x800000007171d210 */ /* 0x000fe20007ffe0ff */
[----:B------:R-:W-:Y:S01]  /*4cf0*/  @!P1 IMAD.IADD R121, R121, 0x1, -R0 ;  /* 0x0000000179799824 */ /* 0x000fe200078e0a00 */
[----:B------:R-:W-:-:S02]  /*4d00*/  ISETP.GE.AND P5, PT, R168, RZ, PT ;  /* 0x000000ffa800720c */ /* 0x000fc40003fa6270 */
[----:B------:R-:W-:Y:S01]  /*4d10*/  ISETP.GE.AND P1, PT, R162, RZ, PT ;  /* 0x000000ffa200720c */ /* 0x000fe20003f26270 */
[----:B------:R-:W-:Y:S01]  /*4d20*/  @!P3 IMAD.MOV R103, RZ, RZ, -R103 ;  /* 0x000000ffff67b224 */ /* 0x000fe200078e0a67 */
[----:B------:R-:W-:Y:S01]  /*4d30*/  ISETP.GT.U32.AND P3, PT, R0, R115, PT ;  /* 0x000000730000720c */ /* 0x000fe20003f64070 */
[--C-:B------:R-:W-:Y:S01]  /*4d40*/  @!P4 IMAD.IADD R117, R117, 0x1, -R0.reuse ;  /* 0x000000017575c824 */ /* 0x100fe200078e0a00 */
[----:B------:R-:W-:Y:S01]  /*4d50*/  ISETP.GE.AND P4, PT, R166, RZ, PT ;  /* 0x000000ffa600720c */ /* 0x000fe20003f86270 */
[----:B------:R-:W-:Y:S01]  /*4d60*/  @!P0 IMAD.IADD R119, R119, 0x1, -R0 ;  /* 0x0000000177778824 */ /* 0x000fe200078e0a00 */
[----:B------:R-:W-:Y:S02]  /*4d70*/  ISETP.GE.AND P0, PT, R164, RZ, PT ;  /* 0x000000ffa400720c */ /* 0x000fe40003f06270 */
[----:B------:R-:W-:Y:S02]  /*4d80*/  @!P2 IADD3 R123, R123, -R0, RZ ;  /* 0x800000007b7ba210 */ /* 0x000fe40007ffe0ff */
[----:B------:R-:W-:-:S02]  /*4d90*/  ISETP.GT.U32.AND P6, PT, R0, R125, PT ;  /* 0x0000007d0000720c */ /* 0x000fc40003fc4070 */
[----:B------:R-:W-:Y:S01]  /*4da0*/  ISETP.GE.AND P2, PT, R160, RZ, PT ;  /* 0x000000ffa000720c */ /* 0x000fe20003f46270 */
[----:B------:R-:W-:Y:S01]  /*4db0*/  @!P5 IMAD.MOV R105, RZ, RZ, -R105 ;  /* 0x000000ffff69d224 */ /* 0x000fe200078e0a69 */
[C---:B------:R-:W-:Y:S01]  /*4dc0*/  ISETP.GT.U32.AND P5, PT, R0.reuse, R117, PT ;  /* 0x000000750000720c */ /* 0x040fe20003fa4070 */
[----:B------:R-:W-:Y:S01]  /*4dd0*/  @!P1 IMAD.MOV R111, RZ, RZ, -R111 ;  /* 0x000000ffff6f9224 */ /* 0x000fe200078e0a6f */
[C---:B------:R-:W-:Y:S01]  /*4de0*/  ISETP.GT.U32.AND P1, PT, R0.reuse, R123, PT ;  /* 0x0000007b0000720c */ /* 0x040fe20003f24070 */
[----:B------:R-:W-:Y:S01]  /*4df0*/  @!P3 IMAD.IADD R115, R115, 0x1, -R0 ;  /* 0x000000017373b824 */ /* 0x000fe200078e0a00 */
[C---:B------:R-:W-:Y:S01]  /*4e00*/  ISETP.GT.U32.AND P3, PT, R0.reuse, R129, PT ;  /* 0x000000810000720c */ /* 0x040fe20003f64070 */
[----:B------:R-:W-:Y:S01]  /*4e10*/  @!P0 IMAD.MOV R109, RZ, RZ, -R109 ;  /* 0x000000ffff6d8224 */ /* 0x000fe200078e0a6d */
[----:B------:R-:W-:Y:S02]  /*4e20*/  @!P4 IADD3 R107, -R107, RZ, RZ ;  /* 0x000000ff6b6bc210 */ /* 0x000fe40007ffe1ff */
[----:B------:R-:W-:-:S02]  /*4e30*/  ISETP.GT.U32.AND P4, PT, R0, R119, PT ;  /* 0x000000770000720c */ /* 0x000fc40003f84070 */
[C---:B------:R-:W-:Y:S01]  /*4e40*/  ISETP.GT.U32.AND P0, PT, R0.reuse, R121, PT ;  /* 0x000000790000720c */ /* 0x040fe20003f04070 */
[--C-:B------:R-:W-:Y:S02]  /*4e50*/  @!P6 IMAD.IADD R125, R125, 0x1, -R0.reuse ;  /* 0x000000017d7de824 */ /* 0x100fe400078e0a00 */
[----:B------:R-:W-:Y:S01]  /*4e60*/  @!P2 IMAD.MOV R113, RZ, RZ, -R113 ;  /* 0x000000ffff71a224 */ /* 0x000fe200078e0a71 */
[C---:B------:R-:W-:Y:S01]  /*4e70*/  ISETP.GT.U32.AND P2, PT, R0.reuse, R127, PT ;  /* 0x0000007f0000720c */ /* 0x040fe20003f44070 */
[----:B------:R-:W-:Y:S01]  /*4e80*/  @!P1 IMAD.IADD R123, R123, 0x1, -R0 ;  /* 0x000000017b7b9824 */ /* 0x000fe200078e0a00 */
[----:B------:R-:W-:Y:S02]  /*4e90*/  @!P5 IADD3 R117, R117, -R0, RZ ;  /* 0x800000007575d210 */ /* 0x000fe40007ffe0ff */
[C---:B------:R-:W-:Y:S02]  /*4ea0*/  ISETP.GT.U32.AND P6, PT, R0.reuse, R125, PT ;  /* 0x0000007d0000720c */ /* 0x040fe40003fc4070 */
[----:B------:R-:W-:-:S02]  /*4eb0*/  ISETP.GT.U32.AND P5, PT, R0, R131, PT ;  /* 0x000000830000720c */ /* 0x000fc40003fa4070 */
[----:B------:R-:W-:Y:S01]  /*4ec0*/  ISETP.GT.U32.AND P1, PT, R0, R137, PT ;  /* 0x000000890000720c */ /* 0x000fe20003f24070 */
[--C-:B------:R-:W-:Y:S01]  /*4ed0*/  @!P3 IMAD.IADD R129, R129, 0x1, -R0.reuse ;  /* 0x000000018181b824 */ /* 0x100fe200078e0a00 */
[----:B------:R-:W-:Y:S01]  /*4ee0*/  ISETP.GE.AND P3, PT, R154, RZ, PT ;  /* 0x000000ff9a00720c */ /* 0x000fe20003f66270 */
[--C-:B------:R-:W-:Y:S01]  /*4ef0*/  @!P4 IMAD.IADD R119, R119, 0x1, -R0.reuse ;  /* 0x000000017777c824 */ /* 0x100fe200078e0a00 */
[C---:B------:R-:W-:Y:S01]  /*4f00*/  ISETP.GT.U32.AND P4, PT, R0.reuse, R133, PT ;  /* 0x000000850000720c */ /* 0x040fe20003f84070 */
[--C-:B------:R-:W-:Y:S01]  /*4f10*/  @!P0 IMAD.IADD R121, R121, 0x1, -R0.reuse ;  /* 0x0000000179798824 */ /* 0x100fe200078e0a00 */
[----:B------:R-:W-:Y:S02]  /*4f20*/  ISETP.GT.U32.AND P0, PT, R0, R135, PT ;  /* 0x000000870000720c */ /* 0x000fe40003f04070 */
[-C--:B------:R-:W-:Y:S02]  /*4f30*/  @!P2 IADD3 R127, R127, -R0.reuse, RZ ;  /* 0x800000007f7fa210 */ /* 0x080fe40007ffe0ff */
[----:B------:R-:W-:Y:S01]  /*4f40*/  ISETP.GE.AND P2, PT, R156, RZ, PT ;  /* 0x000000ff9c00720c */ /* 0x000fe20003f46270 */
[--C-:B------:R-:W-:Y:S01]  /*4f50*/  @!P6 IMAD.IADD R125, R125, 0x1, -R0.reuse ;  /* 0x000000017d7de824 */ /* 0x100fe200078e0a00 */
[----:B------:R-:W-:Y:S01]  /*4f60*/  ISETP.GE.AND P6, PT, R158, RZ, PT ;  /* 0x000000ff9e00720c */ /* 0x000fe20003fc6270 */
[----:B------:R-:W-:Y:S01]  /*4f70*/  @!P5 IMAD.IADD R131, R131, 0x1, -R0 ;  /* 0x000000018383d824 */ /* 0x000fe200078e0a00 */
[----:B------:R-:W-:-:S02]  /*4f80*/  @!P1 IADD3 R137, R137, -R0, RZ ;  /* 0x8000000089899210 */ /* 0x000fc40007ffe0ff */
[C---:B------:R-:W-:Y:S01]  /*4f90*/  ISETP.GT.U32.AND P1, PT, R0.reuse, R127, PT ;  /* 0x0000007f0000720c */ /* 0x040fe20003f24070 */
[----:B------:R-:W-:Y:S01]  /*4fa0*/  @!P3 IMAD.MOV R119, RZ, RZ, -R119 ;  /* 0x000000ffff77b224 */ /* 0x000fe200078e0a77 */
[----:B------:R-:W-:Y:S01]  /*4fb0*/  ISETP.GT.U32.AND P3, PT, R0, R131, PT ;  /* 0x000000830000720c */ /* 0x000fe20003f64070 */
[--C-:B------:R-:W-:Y:S01]  /*4fc0*/  @!P4 IMAD.IADD R133, R133, 0x1, -R0.reuse ;  /* 0x000000018585c824 */ /* 0x100fe200078e0a00 */
[----:B------:R-:W-:Y:S01]  /*4fd0*/  ISETP.GE.AND P4, PT, R150, RZ, PT ;  /* 0x000000ff9600720c */ /* 0x000fe20003f86270 */
[--C-:B------:R-:W-:Y:S01]  /*4fe0*/  @!P0 IMAD.IADD R135, R135, 0x1, -R0.reuse ;  /* 0x0000000187878824 */ /* 0x100fe200078e0a00 */
[----:B------:R-:W-:Y:S01]  /*4ff0*/  ISETP.GE.AND P0, PT, R148, RZ, PT ;  /* 0x000000ff9400720c */ /* 0x000fe20003f06270 */
[----:B------:R-:W-:Y:S01]  /*5000*/  @!P2 IMAD.MOV R117, RZ, RZ, -R117 ;  /* 0x000000ffff75a224 */ /* 0x000fe200078e0a75 */
[----:B------:R-:W-:Y:S02]  /*5010*/  ISETP.GE.AND P5, PT, R152, RZ, PT ;  /* 0x000000ff9800720c */ /* 0x000fe40003fa6270 */
[C---:B------:R-:W-:Y:S01]  /*5020*/  ISETP.GT.U32.AND P2, PT, R0.reuse, R129, PT ;  /* 0x000000810000720c */ /* 0x040fe20003f44070 */
[----:B------:R-:W-:Y:S01]  /*5030*/  @!P6 IMAD.MOV R115, RZ, RZ, -R115 ;  /* 0x000000ffff73e224 */ /* 0x000fe200078e0a73 */
[C---:B------:R-:W-:Y:S01]  /*5040*/  ISETP.GT.U32.AND P6, PT, R0.reuse, R133, PT ;  /* 0x000000850000720c */ /* 0x040fe20003fc4070 */
[--C-:B------:R-:W-:Y:S01]  /*5050*/  @!P1 IMAD.IADD R127, R127, 0x1, -R0.reuse ;  /* 0x000000017f7f9824 */ /* 0x100fe200078e0a00 */
        /* <DEDUP_REMOVED lines=17> */
[--C-:B------:R-:W-:Y:S01]  /*5170*/  @!P4 IMAD.IADD R135, R135, 0x1, -R0.reuse ;  /* 0x000000018787c824 */ /* 0x100fe200078e0a00 */
[----:B------:R-:W-:Y:S01]  /*5180*/  ISETP.GT.U32.AND P4, PT, R0, R149, PT ;  /* 0x000000950000720c */ /* 0x000fe20003f84070 */
[--C-:B------:R-:W-:Y:S01]  /*5190*/  @!P0 IMAD.IADD R139, R139, 0x1, -R0.reuse ;  /* 0x000000018b8b8824 */ /* 0x100fe200078e0a00 */
[----:B------:R-:W-:Y:S01]  /*51a0*/  ISETP.GE.AND P0, PT, R144, RZ, PT ;  /* 0x000000ff9000720c */ /* 0x000fe20003f06270 */
[----:B------:R-:W-:Y:S01]  /*51b0*/  @!P5 IMAD.IADD R137, R137, 0x1, -R0 ;  /* 0x000000018989d824 */ /* 0x000fe200078e0a00 */
[----:B------:R-:W-:-:S02]  /*51c0*/  @!P2 IADD3 R143, R143, -R0, RZ ;  /* 0x800000008f8fa210 */ /* 0x000fc40007ffe0ff */
[----:B------:R-:W-:Y:S02]  /*51d0*/  ISETP.GE.AND P5, PT, R146, RZ, PT ;  /* 0x000000ff9200720c */ /* 0x000fe40003fa6270 */
[----:B------:R-:W-:Y:S01]  /*51e0*/  ISETP.GE.AND P2, PT, R140, RZ, PT ;  /* 0x000000ff8c00720c */ /* 0x000fe20003f46270 */
[--C-:B------:R-:W-:Y:S02]  /*51f0*/  @!P6 IMAD.IADD R147, R147, 0x1, -R0.reuse ;  /* 0x000000019393e824 */ /* 0x100fe400078e0a00 */
[----:B------:R-:W-:Y:S01]  /*5200*/  @!P1 IMAD.MOV R131, RZ, RZ, -R131 ;  /* 0x000000ffff839224 */ /* 0x000fe200078e0a83 */
[----:B------:R-:W-:Y:S01]  /*5210*/  ISETP.GT.U32.AND P1, PT, R0, R143, PT ;  /* 0x0000008f0000720c */ /* 0x000fe20003f24070 */
[----:B------:R-:W-:Y:S01]  /*5220*/  @!P3 IMAD.MOV R135, RZ, RZ, -R135 ;  /* 0x000000ffff87b224 */ /* 0x000fe200078e0a87 */
[----:B------:R-:W-:Y:S01]  /*5230*/  ISETP.GE.AND P6, PT, R136, RZ, PT ;  /* 0x000000ff8800720c */ /* 0x000fe20003fc6270 */
[----:B------:R-:W-:Y:S01]  /*5240*/  @!P4 IMAD.IADD R149, R149, 0x1, -R0 ;  /* 0x000000019595c824 */ /* 0x000fe200078e0a00 */
[----:B------:R-:W-:-:S02]  /*5250*/  ISETP.GT.U32.AND P3, PT, R0, R147, PT ;  /* 0x000000930000720c */ /* 0x000fc40003f64070 */
[----:B------:R-:W-:Y:S02]  /*5260*/  @!P0 IADD3 R129, -R129, RZ, RZ ;  /* 0x000000ff81818210 */ /* 0x000fe40007ffe1ff */
[C---:B------:R-:W-:Y:S02]  /*5270*/  ISETP.GT.U32.AND P4, PT, R0.reuse, R139, PT ;  /* 0x0000008b0000720c */ /* 0x040fe40003f84070 */
[C---:B------:R-:W-:Y:S01]  /*5280*/  ISETP.GT.U32.AND P0, PT, R0.reuse, R141, PT ;  /* 0x0000008d0000720c */ /* 0x040fe20003f04070 */
[----:B------:R-:W-:Y:S01]  /*5290*/  @!P5 IMAD.MOV R127, RZ, RZ, -R127 ;  /* 0x000000ffff7fd224 */ /* 0x000fe200078e0a7f */
[C---:B------:R-:W-:Y:S01]  /*52a0*/  ISETP.GT.U32.AND P5, PT, R0.reuse, R149, PT ;  /* 0x000000950000720c */ /* 0x040fe20003fa4070 */
[----:B------:R-:W-:Y:S01]  /*52b0*/  @!P2 IMAD.MOV R133, RZ, RZ, -R133 ;  /* 0x000000ffff85a224 */ /* 0x000fe200078e0a85 */
[C---:B------:R-:W-:Y:S01]  /*52c0*/  ISETP.GT.U32.AND P2, PT, R0.reuse, R145, PT ;  /* 0x000000910000720c */ /* 0x040fe20003f44070 */
[--C-:B------:R-:W-:Y:S01]  /*52d0*/  @!P1 IMAD.IADD R143, R143, 0x1, -R0.reuse ;  /* 0x000000018f8f9824 */ /* 0x100fe200078e0a00 */
[C---:B------:R-:W-:Y:S01]  /*52e0*/  ISETP.GT.U32.AND P1, PT, R0.reuse, R155, PT ;  /* 0x0000009b0000720c */ /* 0x040fe20003f24070 */
[----:B------:R-:W-:Y:S01]  /*52f0*/  @!P6 IMAD.MOV R137, RZ, RZ, -R137 ;  /* 0x000000ffff89e224 */ /* 0x000fe200078e0a89 */
[C---:B------:R-:W-:Y:S01]  /*5300*/  ISETP.GT.U32.AND P6, PT, R0.reuse, R151, PT ;  /* 0x000000970000720c */ /* 0x040fe20003fc4070 */
[----:B------:R-:W-:Y:S01]  /*5310*/  @!P3 IMAD.IADD R147, R147, 0x1, -R0 ;  /* 0x000000019393b824 */ /* 0x000fe200078e0a00 */
[----:B------:R-:W-:-:S02]  /*5320*/  ISETP.GT.U32.AND P3, PT, R0, R159, PT ;  /* 0x0000009f0000720c */ /* 0x000fc40003f64070 */
[-C--:B------:R-:W-:Y:S01]  /*5330*/  @!P4 IADD3 R139, R139, -R0.reuse, RZ ;  /* 0x800000008b8bc210 */ /* 0x080fe20007ffe0ff */
[--C-:B------:R-:W-:Y:S01]  /*5340*/  @!P0 IMAD.IADD R141, R141, 0x1, -R0.reuse ;  /* 0x000000018d8d8824 */ /* 0x100fe200078e0a00 */
[----:B------:R-:W-:Y:S02]  /*5350*/  ISETP.GE.AND P4, PT, R134, RZ, PT ;  /* 0x000000ff8600720c */ /* 0x000fe40003f86270 */
[C---:B------:R-:W-:Y:S01]  /*5360*/  ISETP.GT.U32.AND P0, PT, R0.reuse, R153, PT ;  /* 0x000000990000720c */ /* 0x040fe20003f04070 */
[--C-:B------:R-:W-:Y:S01]  /*5370*/  @!P2 IMAD.IADD R145, R145, 0x1, -R0.reuse ;  /* 0x000000019191a824 */ /* 0x100fe200078e0a00 */
[-C--:B------:R-:W-:Y:S02]  /*5380*/  @!P5 IADD3 R149, R149, -R0.reuse, RZ ;  /* 0x800000009595d210 */ /* 0x080fe40007ffe0ff */
[----:B------:R-:W-:Y:S02]  /*5390*/  ISETP.GT.U32.AND P2, PT, R0, R157, PT ;  /* 0x0000009d0000720c */ /* 0x000fe40003f44070 */
[----:B------:R-:W-:Y:S01]  /*53a0*/  ISETP.GE.AND P5, PT, R132, RZ, PT ;  /* 0x000000ff8400720c */ /* 0x000fe20003fa6270 */
[--C-:B------:R-:W-:Y:S01]  /*53b0*/  @!P1 IMAD.IADD R155, R155, 0x1, -R0.reuse ;  /* 0x000000019b9b9824 */ /* 0x100fe200078e0a00 */
[----:B------:R-:W-:Y:S01]  /*53c0*/  ISETP.GE.AND P1, PT, R128, RZ, PT ;  /* 0x000000ff8000720c */ /* 0x000fe20003f26270 */
[--C-:B------:R-:W-:Y:S01]  /*53d0*/  @!P6 IMAD.IADD R151, R151, 0x1, -R0.reuse ;  /* 0x000000019797e824 */ /* 0x100fe200078e0a00 */
[----:B------:R-:W-:Y:S01]  /*53e0*/  @!P3 IADD3 R159, R159, -R0, RZ ;  /* 0x800000009f9fb210 */ /* 0x000fe20007ffe0ff */
[----:B------:R-:W-:Y:S01]  /*53f0*/  @!P4 IMAD.MOV R139, RZ, RZ, -R139 ;  /* 0x000000ffff8bc224 */ /* 0x000fe200078e0a8b */
[----:B------:R-:W-:Y:S01]  /*5400*/  ISETP.GE.AND P3, PT, R124, RZ, PT ;  /* 0x000000ff7c00720c */ /* 0x000fe20003f66270 */
[----:B------:R-:W-:Y:S01]  /*5410*/  @!P0 IMAD.IADD R153, R153, 0x1, -R0 ;  /* 0x0000000199998824 */ /* 0x000fe200078e0a00 */
[----:B------:R-:W-:-:S02]  /*5420*/  ISETP.GE.AND P0, PT, R130, RZ, PT ;  /* 0x000000ff8200720c */ /* 0x000fc40003f06270 */
[----:B------:R-:W-:Y:S01]  /*5430*/  ISETP.GT.U32.AND P4, PT, R0, R151, PT ;  /* 0x000000970000720c */ /* 0x000fe20003f84070 */
[----:B------:R-:W-:Y:S01]  /*5440*/  @!P2 IMAD.IADD R157, R157, 0x1, -R0 ;  /* 0x000000019d9da824 */ /* 0x000fe200078e0a00 */
[----:B------:R-:W-:Y:S01]  /*5450*/  ISETP.GE.AND P2, PT, R126, RZ, PT ;  /* 0x000000ff7e00720c */ /* 0x000fe20003f46270 */
[----:B------:R-:W-:Y:S01]  /*5460*/  @!P5 IMAD.MOV R141, RZ, RZ, -R141 ;  /* 0x000000ffff8dd224 */ /* 0x000fe200078e0a8d */
[C---:B------:R-:W-:Y:S01]  /*5470*/  ISETP.GT.U32.AND P5, PT, R0.reuse, R153, PT ;  /* 0x000000990000720c */ /* 0x040fe20003fa4070 */
[----:B------:R-:W-:Y:S01]  /*5480*/  @!P1 IMAD.MOV R145, RZ, RZ, -R145 ;  /* 0x000000ffff919224 */ /* 0x000fe200078e0a91 */
[----:B------:R-:W-:-:S03]  /*5490*/  ISETP.GT.U32.AND P1, PT, R0, R157, PT ;  /* 0x0000009d0000720c */ /* 0x000fc60003f24070 */
[----:B------:R-:W-:Y:S01]  /*54a0*/  @!P3 IMAD.MOV R149, RZ, RZ, -R149 ;  /* 0x000000ffff95b224 */ /* 0x000fe200078e0a95 */
[C---:B------:R-:W-:Y:S02]  /*54b0*/  ISETP.GT.U32.AND P3, PT, R0.reuse, R163, PT ;  /* 0x000000a30000720c */ /* 0x040fe40003f64070 */
[----:B------:R-:W-:Y:S01]  /*54c0*/  @!P0 IADD3 R143, -R143, RZ, RZ ;  /* 0x000000ff8f8f8210 */ /* 0x000fe20007ffe1ff */
[----:B------:R-:W-:Y:S01]  /*54d0*/  @!P4 IMAD.IADD R151, R151, 0x1, -R0 ;  /* 0x000000019797c824 */ /* 0x000fe200078e0a00 */
[C---:B------:R-:W-:Y:S02]  /*54e0*/  ISETP.GT.U32.AND P6, PT, R0.reuse, R161, PT ;  /* 0x000000a10000720c */ /* 0x040fe40003fc4070 */
[C---:B------:R-:W-:Y:S02]  /*54f0*/  ISETP.GT.U32.AND P0, PT, R0.reuse, R155, PT ;  /* 0x0000009b0000720c */ /* 0x040fe40003f04070 */
[----:B------:R-:W-:Y:S01]  /*5500*/  ISETP.GT.U32.AND P4, PT, R0, R165, PT ;  /* 0x000000a50000720c */ /* 0x000fe20003f84070 */
[----:B------:R-:W-:Y:S01]  /*5510*/  @!P2 IMAD.MOV R147, RZ, RZ, -R147 ;  /* 0x000000ffff93a224 */ /* 0x000fe200078e0a93 */
[----:B------:R-:W-:-:S02]  /*5520*/  @!P5 IADD3 R153, R153, -R0, RZ ;  /* 0x800000009999d210 */ /* 0x000fc40007ffe0ff */
[C---:B------:R-:W-:Y:S02]  /*5530*/  ISETP.GT.U32.AND P2, PT, R0.reuse, R159, PT ;  /* 0x0000009f0000720c */ /* 0x040fe40003f44070 */
[C---:B------:R-:W-:Y:S01]  /*5540*/  ISETP.GT.U32.AND P5, PT, R0.reuse, R167, PT ;  /* 0x000000a70000720c */ /* 0x040fe20003fa4070 */
[--C-:B------:R-:W-:Y:S01]  /*5550*/  @!P1 IMAD.IADD R157, R157, 0x1, -R0.reuse ;  /* 0x000000019d9d9824 */ /* 0x100fe200078e0a00 */
[----:B------:R-:W-:Y:S02]  /*5560*/  ISETP.GT.U32.AND P1, PT, R0, R171, PT ;  /* 0x000000ab0000720c */ /* 0x000fe40003f24070 */
[----:B------:R-:W-:Y:S01]  /*5570*/  @!P3 IADD3 R163, R163, -R0, RZ ;  /* 0x80000000a3a3b210 */ /* 0x000fe20007ffe0ff */
[--C-:B------:R-:W-:Y:S01]  /*5580*/  @!P6 IMAD.IADD R161, R161, 0x1, -R0.reuse ;  /* 0x00000001a1a1e824 */ /* 0x100fe200078e0a00 */
[----:B------:R-:W-:Y:S01]  /*5590*/  ISETP.GE.AND P3, PT, R120, RZ, PT ;  /* 0x000000ff7800720c */ /* 0x000fe20003f66270 */
[--C-:B------:R-:W-:Y:S01]  /*55a0*/  @!P0 IMAD.IADD R155, R155, 0x1, -R0.reuse ;  /* 0x000000019b9b8824 */ /* 0x100fe200078e0a00 */
[----:B------:R-:W-:Y:S01]  /*55b0*/  ISETP.GT.U32.AND P0, PT, R0, R169, PT ;  /* 0x000000a90000720c */ /* 0x000fe20003f04070 */
[--C-:B------:R-:W-:Y:S01]  /*55c0*/  @!P4 IMAD.IADD R165, R165, 0x1, -R0.reuse ;  /* 0x00000001a5a5c824 */ /* 0x100fe200078e0a00 */
[----:B------:R-:W-:Y:S01]  /*55d0*/  ISETP.GE.AND P4, PT, R118, RZ, PT ;  /* 0x000000ff7600720c */ /* 0x000fe20003f86270 */
[--C-:B------:R-:W-:Y:S01]  /*55e0*/  @!P2 IMAD.IADD R159, R159, 0x1, -R0.reuse ;  /* 0x000000019f9fa824 */ /* 0x100fe200078e0a00 */
[C---:B------:R-:W-:Y:S01]  /*55f0*/  ISETP.GT.U32.AND P6, PT, R0.reuse, R161, PT ;  /* 0x000000a10000720c */ /* 0x040fe20003fc4070 */
[----:B------:R-:W-:Y:S01]  /*5600*/  @!P5 IMAD.IADD R167, R167, 0x1, -R0 ;  /* 0x00000001a7a7d824 */ /* 0x000fe200078e0a00 */
[----:B------:R-:W-:-:S02]  /*5610*/  ISETP.GT.U32.AND P2, PT, R0, R173, PT ;  /* 0x000000ad0000720c */ /* 0x000fc40003f44070 */
[----:B------:R-:W-:Y:S01]  /*5620*/  ISETP.GE.AND P5, PT, R116, RZ, PT ;  /* 0x000000ff7400720c */ /* 0x000fe20003fa6270 */
[--C-:B------:R-:W-:Y:S01]  /*5630*/  @!P1 IMAD.IADD R171, R171, 0x1, -R0.reuse ;  /* 0x00000001abab9824 */ /* 0x100fe200078e0a00 */
[----:B------:R-:W-:Y:S01]  /*5640*/  ISETP.GE.AND P1, PT, R112, RZ, PT ;  /* 0x000000ff7000720c */ /* 0x000fe20003f26270 */
[----:B------:R-:W-:Y:S01]  /*5650*/  @!P3 IMAD.MOV R153, RZ, RZ, -R153 ;  /* 0x000000ffff99b224 */ /* 0x000fe200078e0a99 */
[C---:B------:R-:W-:Y:S01]  /*5660*/  ISETP.GT.U32.AND P3, PT, R0.reuse, R165, PT ;  /* 0x000000a50000720c */ /* 0x040fe20003f64070 */
[--C-:B------:R-:W-:Y:S02]  /*5670*/  @!P0 IMAD.IADD R169, R169, 0x1, -R0.reuse ;  /* 0x00000001a9a98824 */ /* 0x100fe400078e0a00 */
[----:B------:R-:W-:Y:S01]  /*5680*/  @!P4 IMAD.MOV R155, RZ, RZ, -R155 ;  /* 0x000000ffff9bc224 */ /* 0x000fe200078e0a9b */
[----:B------:R-:W-:Y:S02]  /*5690*/  ISETP.GT.U32.AND P4, PT, R0, R167, PT ;  /* 0x000000a70000720c */ /* 0x000fe40003f84070 */
[----:B------:R-:W-:Y:S01]  /*56a0*/  ISETP.GE.AND P0, PT, R114, RZ, PT ;  /* 0x000000ff7200720c */ /* 0x000fe20003f06270 */
[----:B------:R-:W-:Y:S01]  /*56b0*/  @!P6 IMAD.IADD R161, R161, 0x1, -R0 ;  /* 0x00000001a1a1e824 */ /* 0x000fe200078e0a00 */
[----:B------:R-:W-:Y:S01]  /*56c0*/  @!P2 IADD3 R173, R173, -R0, RZ ;  /* 0x80000000adada210 */ /* 0x000fe20007ffe0ff */
[----:B------:R-:W-:Y:S01]  /*56d0*/  @!P5 IMAD.MOV R157, RZ, RZ, -R157 ;  /* 0x000000ffff9dd224 */ /* 0x000fe200078e0a9d */
[----:B------:R-:W-:-:S02]  /*56e0*/  ISETP.GT.U32.AND P2, PT, R0, R163, PT ;  /* 0x000000a30000720c */ /* 0x000fc40003f44070 */
[C---:B------:R-:W-:Y:S01]  /*56f0*/  ISETP.GT.U32.AND P5, PT, R0.reuse, R169, PT ;  /* 0x000000a90000720c */ /* 0x040fe20003fa4070 */
[----:B------:R-:W-:Y:S01]  /*5700*/  @!P1 IMAD.MOV R161, RZ, RZ, -R161 ;  /* 0x000000ffffa19224 */ /* 0x000fe200078e0aa1 */
[----:B------:R-:W-:Y:S01]  /*5710*/  ISETP.GT.U32.AND P1, PT, R0, R175, PT ;  /* 0x000000af0000720c */ /* 0x000fe20003f24070 */
[--C-:B------:R-:W-:Y:S01]  /*5720*/  @!P3 IMAD.IADD R165, R165, 0x1, -R0.reuse ;  /* 0x00000001a5a5b824 */ /* 0x100fe200078e0a00 */
[----:B------:R-:W-:Y:S01]  /*5730*/  ISETP.GE.AND P6, PT, R122, RZ, PT ;  /* 0x000000ff7a00720c */ /* 0x000fe20003fc6270 */
[----:B------:R-:W-:Y:S01]  /*5740*/  @!P4 IMAD.IADD R167, R167, 0x1, -R0 ;  /* 0x00000001a7a7c824 */ /* 0x000fe200078e0a00 */
[C---:B------:R-:W-:Y:S02]  /*5750*/  ISETP.GT.U32.AND P3, PT, R0.reuse, R179, PT ;  /* 0x000000b30000720c */ /* 0x040fe40003f64070 */
[----:B------:R-:W-:Y:S02]  /*5760*/  @!P0 IADD3 R159, -R159, RZ, RZ ;  /* 0x000000ff9f9f8210 */ /* 0x000fe40007ffe1ff */
[----:B------:R-:W-:-:S02]  /*5770*/  ISETP.GT.U32.AND P4, PT, R0, R181, PT ;  /* 0x000000b50000720c */ /* 0x000fc40003f84070 */
[C---:B------:R-:W-:Y:S01]  /*5780*/  ISETP.GT.U32.AND P0, PT, R0.reuse, R173, PT ;  /* 0x000000ad0000720c */ /* 0x040fe20003f04070 */
[--C-:B------:R-:W-:Y:S01]  /*5790*/  @!P2 IMAD.IADD R163, R163, 0x1, -R0.reuse ;  /* 0x00000001a3a3a824 */ /* 0x100fe200078e0a00 */
[----:B------:R-:W-:Y:S02]  /*57a0*/  @!P5 IADD3 R169, R169, -R0, RZ ;  /* 0x80000000a9a9d210 */ /* 0x000fe40007ffe0ff */
[C---:B------:R-:W-:Y:S02]  /*57b0*/  ISETP.GT.U32.AND P2, PT, R0.reuse, R177, PT ;  /* 0x000000b10000720c */ /* 0x040fe40003f44070 */
[----:B------:R-:W-:Y:S01]  /*57c0*/  ISETP.GT.U32.AND P5, PT, R0, R183, PT ;  /* 0x000000b70000720c */ /* 0x000fe20003fa4070 */
[----:B------:R-:W-:Y:S01]  /*57d0*/  @!P1 IMAD.IADD R175, R175, 0x1, -R0 ;  /* 0x00000001afaf9824 */ /* 0x000fe200078e0a00 */
[----:B------:R-:W-:Y:S01]  /*57e0*/  ISETP.GE.AND P1, PT, R106, RZ, PT ;  /* 0x000000ff6a00720c */ /* 0x000fe20003f26270 */
[----:B------:R-:W-:Y:S01]  /*57f0*/  @!P6 IMAD.MOV R151, RZ, RZ, -R151 ;  /* 0x000000ffff97e224 */ /* 0x000fe200078e0a97 */
[----:B------:R-:W-:-:S02]  /*5800*/  ISETP.GT.U32.AND P6, PT, R0, R171, PT ;  /* 0x000000ab0000720c */ /* 0x000fc40003fc4070 */
[----:B------:R-:W-:Y:S01]  /*5810*/  @!P3 IADD3 R179, R179, -R0, RZ ;  /* 0x80000000b3b3b210 */ /* 0x000fe20007ffe0ff */
[--C-:B------:R-:W-:Y:S01]  /*5820*/  @!P4 IMAD.IADD R181, R181, 0x1, -R0.reuse ;  /* 0x00000001b5b5c824 */ /* 0x100fe200078e0a00 */
[----:B------:R-:W-:Y:S01]  /*5830*/  ISETP.GE.AND P3, PT, R102, RZ, PT ;  /* 0x000000ff6600720c */ /* 0x000fe20003f66270 */
[--C-:B------:R-:W-:Y:S01]  /*5840*/  @!P0 IMAD.IADD R173, R173, 0x1, -R0.reuse ;  /* 0x00000001adad8824 */ /* 0x100fe200078e0a00 */
[----:B------:R-:W-:Y:S02]  /*5850*/  ISETP.GE.AND P4, PT, R100, RZ, PT ;  /* 0x000000ff6400720c */ /* 0x000fe40003f86270 */
[----:B------:R-:W-:Y:S01]  /*5860*/  ISETP.GE.AND P0, PT, R108, RZ, PT ;  /* 0x000000ff6c00720c */ /* 0x000fe20003f06270 */
[--C-:B------:R-:W-:Y:S01]  /*5870*/  @!P2 IMAD.IADD R177, R177, 0x1, -R0.reuse ;  /* 0x00000001b1b1a824 */ /* 0x100fe200078e0a00 */
[----:B------:R-:W-:Y:S01]  /*5880*/  ISETP.GE.AND P2, PT, R104, RZ, PT ;  /* 0x000000ff6800720c */ /* 0x000fe20003f46270 */
[----:B------:R-:W-:Y:S01]  /*5890*/  @!P5 IMAD.IADD R183, R183, 0x1, -R0 ;  /* 0x00000001b7b7d824 */ /* 0x000fe200078e0a00 */
[----:B------:R-:W-:-:S02]  /*58a0*/  ISETP.GE.AND P5, PT, R98, RZ, PT ;  /* 0x000000ff6200720c */ /* 0x000fc40003fa6270 */
[----:B------:R-:W-:Y:S01]  /*58b0*/  @!P1 IADD3 R165, -R165, RZ, RZ ;  /* 0x000000ffa5a59210 */ /* 0x000fe20007ffe1ff */
[----:B------:R-:W-:Y:S01]  /*58c0*/  @!P6 IMAD.IADD R171, R171, 0x1, -R0 ;  /* 0x00000001ababe824 */ /* 0x000fe200078e0a00 */
[C---:B------:R-:W-:Y:S01]  /*58d0*/  ISETP.GT.U32.AND P1, PT, R0.reuse, R177, PT ;  /* 0x000000b10000720c */ /* 0x040fe20003f24070 */
[----:B------:R-:W-:Y:S01]  /*58e0*/  @!P3 IMAD.MOV R169, RZ, RZ, -R169 ;  /* 0x000000ffffa9b224 */ /* 0x000fe200078e0aa9 */
        /* <DEDUP_REMOVED lines=8> */
[----:B------:R-:W-:-:S02]  /*5970*/  ISETP.GT.U32.AND P5, PT, R0, R187, PT ;  /* 0x000000bb0000720c */ /* 0x000fc40003fa4070 */
[C---:B------:R-:W-:Y:S01]  /*5980*/  ISETP.GT.U32.AND P6, PT, R0.reuse, R185, PT ;  /* 0x000000b90000720c */ /* 0x040fe20003fc4070 */
[--C-:B------:R-:W-:Y:S01]  /*5990*/  @!P1 IMAD.IADD R177, R177, 0x1, -R0.reuse ;  /* 0x00000001b1b19824 */ /* 0x100fe200078e0a00 */
[C---:B------:R-:W-:Y:S01]  /*59a0*/  ISETP.GT.U32.AND P1, PT, R0.reuse, R189, PT ;  /* 0x000000bd0000720c */ /* 0x040fe20003f24070 */
[--C-:B------:R-:W-:Y:S01]  /*59b0*/  @!P3 IMAD.IADD R181, R181, 0x1, -R0.reuse ;  /* 0x00000001b5b5b824 */ /* 0x100fe200078e0a00 */
[C---:B------:R-:W-:Y:S01]  /*59c0*/  ISETP.GT.U32.AND P3, PT, R0.reuse, R193, PT ;  /* 0x000000c10000720c */ /* 0x040fe20003f64070 */
[--C-:B------:R-:W-:Y:S01]  /*59d0*/  @!P4 IMAD.IADD R183, R183, 0x1, -R0.reuse ;  /* 0x00000001b7b7c824 */ /* 0x100fe200078e0a00 */
[----:B------:R-:W-:Y:S02]  /*59e0*/  ISETP.GT.U32.AND P4, PT, R0, R195, PT ;  /* 0x000000c30000720c */ /* 0x000fe40003f84070 */
[----:B------:R-:W-:Y:S02]  /*59f0*/  @!P0 IADD3 R175, R175, -R0, RZ ;  /* 0x80000000afaf8210 */ /* 0x000fe40007ffe0ff */
[----:B------:R-:W-:Y:S01]  /*5a00*/  ISETP.GE.AND P0, PT, R96, RZ, PT ;  /* 0x000000ff6000720c */ /* 0x000fe20003f06270 */
[--C-:B------:R-:W-:Y:S01]  /*5a10*/  @!P2 IMAD.IADD R179, R179, 0x1, -R0.reuse ;  /* 0x00000001b3b3a824 */ /* 0x100fe200078e0a00 */
[C---:B------:R-:W-:Y:S01]  /*5a20*/  ISETP.GT.U32.AND P2, PT, R0.reuse, R191, PT ;  /* 0x000000bf0000720c */ /* 0x040fe20003f44070 */
[--C-:B------:R-:W-:Y:S01]  /*5a30*/  @!P5 IMAD.IADD R187, R187, 0x1, -R0.reuse ;  /* 0x00000001bbbbd824 */ /* 0x100fe200078e0a00 */
[----:B------:R-:W-:Y:S01]  /*5a40*/  ISETP.GT.U32.AND P5, PT, R0, R197, PT ;  /* 0x000000c50000720c */ /* 0x000fe20003fa4070 */
[----:B------:R-:W-:-:S02]  /*5a50*/  @!P6 IMAD.IADD R185, R185, 0x1, -R0 ;  /* 0x00000001b9b9e824 */ /* 0x000fc400078e0a00 */
[--C-:B------:R-:W-:Y:S01]  /*5a60*/  @!P1 IMAD.IADD R189, R189, 0x1, -R0.reuse ;  /* 0x00000001bdbd9824 */ /* 0x100fe200078e0a00 */
[----:B------:R-:W-:Y:S02]  /*5a70*/  ISETP.GE.AND P1, PT, R92, RZ, PT ;  /* 0x000000ff5c00720c */ /* 0x000fe40003f26270 */
[----:B------:R-:W-:Y:S01]  /*5a80*/  ISETP.GT.U32.AND P6, PT, R0, R185, PT ;  /* 0x000000b90000720c */ /* 0x000fe20003fc4070 */
[--C-:B------:R-:W-:Y:S01]  /*5a90*/  @!P3 IMAD.IADD R193, R193, 0x1, -R0.reuse ;  /* 0x00000001c1c1b824 */ /* 0x100fe200078e0a00 */
[----:B------:R-:W-:Y:S01]  /*5aa0*/  ISETP.GE.AND P3, PT, R88, RZ, PT ;  /* 0x000000ff5800720c */ /* 0x000fe20003f66270 */
[----:B------:R-:W-:Y:S01]  /*5ab0*/  @!P0 IMAD.MOV R175, RZ, RZ, -R175 ;  /* 0x000000ffffaf8224 */ /* 0x000fe200078e0aaf */
[----:B------:R-:W-:Y:S02]  /*5ac0*/  @!P4 IADD3 R195, R195, -R0, RZ ;  /* 0x80000000c3c3c210 */ /* 0x000fe40007ffe0ff */
[----:B------:R-:W-:Y:S02]  /*5ad0*/  ISETP.GE.AND P4, PT, R86, RZ, PT ;  /* 0x000000ff5600720c */ /* 0x000fe40003f86270 */
[----:B------:R-:W-:Y:S01]  /*5ae0*/  ISETP.GT.U32.AND P0, PT, R0, R187, PT ;  /* 0x000000bb0000720c */ /* 0x000fe20003f04070 */
[--C-:B------:R-:W-:Y:S01]  /*5af0*/  @!P2 IMAD.IADD R191, R191, 0x1, -R0.reuse ;  /* 0x00000001bfbfa824 */ /* 0x100fe200078e0a00 */
[----:B------:R-:W-:Y:S01]  /*5b00*/  ISETP.GE.AND P2, PT, R90, RZ, PT ;  /* 0x000000ff5a00720c */ /* 0x000fe20003f46270 */
[----:B------:R-:W-:Y:S01]  /*5b10*/  @!P5 IMAD.IADD R197, R197, 0x1, -R0 ;  /* 0x00000001c5c5d824 */ /* 0x000fe200078e0a00 */
[----:B------:R-:W-:-:S02]  /*5b20*/  ISETP.GT.U32.AND P5, PT, R0, R189, PT ;  /* 0x000000bd0000720c */ /* 0x000fc40003fa4070 */
[----:B------:R-:W-:Y:S02]  /*5b30*/  @!P1 IADD3 R179, -R179, RZ, RZ ;  /* 0x000000ffb3b39210 */ /* 0x000fe40007ffe1ff */
[-C--:B------:R-:W-:Y:S02]  /*5b40*/  @!P6 IADD3 R185, R185, -R0.reuse, RZ ;  /* 0x80000000b9b9e210 */ /* 0x080fe40007ffe0ff */
[C---:B------:R-:W-:Y:S01]  /*5b50*/  ISETP.GT.U32.AND P1, PT, R0.reuse, R191, PT ;  /* 0x000000bf0000720c */ /* 0x040fe20003f24070 */
[----:B------:R-:W-:Y:S01]  /*5b60*/  @!P3 IMAD.MOV R183, RZ, RZ, -R183 ;  /* 0x000000ffffb7b224 */ /* 0x000fe200078e0ab7 */
[C---:B------:R-:W-:Y:S01]  /*5b70*/  ISETP.GT.U32.AND P3, PT, R0.reuse, R195, PT ;  /* 0x000000c30000720c */ /* 0x040fe20003f64070 */
[----:B------:R-:W-:Y:S01]  /*5b80*/  @!P4 IMAD.MOV R185, RZ, RZ, -R185 ;  /* 0x000000ffffb9c224 */ /* 0x000fe200078e0ab9 */
[C---:B------:R-:W-:Y:S01]  /*5b90*/  ISETP.GT.U32.AND P4, PT, R0.reuse, R199, PT ;  /* 0x000000c70000720c */ /* 0x040fe20003f84070 */
[----:B------:R-:W-:Y:S01]  /*5ba0*/  @!P0 IMAD.IADD R187, R187, 0x1, -R0 ;  /* 0x00000001bbbb8824 */ /* 0x000fe200078e0a00 */
[----:B------:R-:W-:Y:S01]  /*5bb0*/  ISETP.GT.U32.AND P0, PT, R0, R201, PT ;  /* 0x000000c90000720c */ /* 0x000fe20003f04070 */
[----:B------:R-:W-:Y:S01]  /*5bc0*/  @!P2 IMAD.MOV R181, RZ, RZ, -R181 ;  /* 0x000000ffffb5a224 */ /* 0x000fe200078e0ab5 */
[----:B------:R-:W-:-:S02]  /*5bd0*/  @!P5 IADD3 R189, R189, -R0, RZ ;  /* 0x80000000bdbdd210 */ /* 0x000fc40007ffe0ff */
[C---:B------:R-:W-:Y:S02]  /*5be0*/  ISETP.GT.U32.AND P2, PT, R0.reuse, R193, PT ;  /* 0x000000c10000720c */ /* 0x040fe40003f44070 */
[C---:B------:R-:W-:Y:S01]  /*5bf0*/  ISETP.GT.U32.AND P5, PT, R0.reuse, R203, PT ;  /* 0x000000cb0000720c */ /* 0x040fe20003fa4070 */
[--C-:B------:R-:W-:Y:S01]  /*5c00*/  @!P1 IMAD.IADD R191, R191, 0x1, -R0.reuse ;  /* 0x00000001bfbf9824 */ /* 0x100fe200078e0a00 */
[----:B------:R-:W-:Y:S01]  /*5c10*/  ISETP.GT.U32.AND P1, PT, R0, R205, PT ;  /* 0x000000cd0000720c */ /* 0x000fe20003f24070 */
[--C-:B------:R-:W-:Y:S01]  /*5c20*/  @!P3 IMAD.IADD R195, R195, 0x1, -R0.reuse ;  /* 0x00000001c3c3b824 */ /* 0x100fe200078e0a00 */
[----:B------:R-:W-:Y:S02]  /*5c30*/  ISETP.GE.AND P6, PT, R94, RZ, PT ;  /* 0x000000ff5e00720c */ /* 0x000fe40003fc6270 */
[----:B------:R-:W-:Y:S01]  /*5c40*/  ISETP.GT.U32.AND P3, PT, R0, R209, PT ;  /* 0x000000d10000720c */ /* 0x000fe20003f64070 */
[----:B------:R-:W-:Y:S01]  /*5c50*/  @!P0 IMAD.IADD R201, R201, 0x1, -R0 ;  /* 0x00000001c9c98824 */ /* 0x000fe200078e0a00 */
[----:B------:R-:W-:-:S02]  /*5c60*/  @!P4 IADD3 R199, R199, -R0, RZ ;  /* 0x80000000c7c7c210 */ /* 0x000fc40007ffe0ff */
[----:B------:R-:W-:Y:S02]  /*5c70*/  ISETP.GE.AND P4, PT, R82, RZ, PT ;  /* 0x000000ff5200720c */ /* 0x000fe40003f86270 */
[----:B------:R-:W-:Y:S01]  /*5c80*/  ISETP.GE.AND P0, PT, R80, RZ, PT ;  /* 0x000000ff5000720c */ /* 0x000fe20003f06270 */
[--C-:B------:R-:W-:Y:S01]  /*5c90*/  @!P2 IMAD.IADD R193, R193, 0x1, -R0.reuse ;  /* 0x00000001c1c1a824 */ /* 0x100fe200078e0a00 */
[----:B------:R-:W-:Y:S01]  /*5ca0*/  ISETP.GT.U32.AND P2, PT, R0, R207, PT ;  /* 0x000000cf0000720c */ /* 0x000fe20003f44070 */
[--C-:B------:R-:W-:Y:S01]  /*5cb0*/  @!P5 IMAD.IADD R203, R203, 0x1, -R0.reuse ;  /* 0x00000001cbcbd824 */ /* 0x100fe200078e0a00 */
[----:B------:R-:W-:Y:S01]  /*5cc0*/  ISETP.GE.AND P5, PT, R78, RZ, PT ;  /* 0x000000ff4e00720c */ /* 0x000fe20003fa6270 */
[----:B------:R-:W-:Y:S01]  /*5cd0*/  @!P1 IMAD.IADD R205, R205, 0x1, -R0 ;  /* 0x00000001cdcd9824 */ /* 0x000fe200078e0a00 */
[----:B------:R-:W-:Y:S01]  /*5ce0*/  ISETP.GE.AND P1, PT, R76, RZ, PT ;  /* 0x000000ff4c00720c */ /* 0x000fe20003f26270 */
[----:B------:R-:W-:Y:S01]  /*5cf0*/  @!P6 IMAD.MOV R177, RZ, RZ, -R177 ;  /* 0x000000ffffb1e224 */ /* 0x000fe200078e0ab1 */
[----:B------:R-:W-:-:S02]  /*5d00*/  @!P3 IADD3 R209, R209, -R0, RZ ;  /* 0x80000000d1d1b210 */ /* 0x000fc40007ffe0ff */
[C---:B------:R-:W-:Y:S01]  /*5d10*/  ISETP.GT.U32.AND P6, PT, R0.reuse, R197, PT ;  /* 0x000000c50000720c */ /* 0x040fe20003fc4070 */
[----:B------:R-:W-:Y:S01]  /*5d20*/  @!P4 IMAD.MOV R189, RZ, RZ, -R189 ;  /* 0x000000ffffbdc224 */ /* 0x000fe200078e0abd */
[C---:B------:R-:W-:Y:S01]  /*5d30*/  ISETP.GT.U32.AND P3, PT, R0.reuse, R199, PT ;  /* 0x000000c70000720c */ /* 0x040fe20003f64070 */
[----:B------:R-:W-:Y:S01]  /*5d40*/  @!P0 IMAD.MOV R191, RZ, RZ, -R191 ;  /* 0x000000ffffbf8224 */ /* 0x000fe200078e0abf */
[C---:B------:R-:W-:Y:S02]  /*5d50*/  ISETP.GT.U32.AND P4, PT, R0.reuse, R201, PT ;  /* 0x000000c90000720c */ /* 0x040fe40003f84070 */
[----:B------:R-:W-:Y:S01]  /*5d60*/  ISETP.GT.U32.AND P0, PT, R0, R203, PT ;  /* 0x000000cb0000720c */ /* 0x000fe20003f04070 */
[----:B------:R-:W-:Y:S01]  /*5d70*/  @!P2 IMAD.IADD R207, R207, 0x1, -R0 ;  /* 0x00000001cfcfa824 */ /* 0x000fe200078e0a00 */
[----:B------:R-:W-:Y:S01]  /*5d80*/  ISETP.GE.AND P2, PT, R74, RZ, PT ;  /* 0x000000ff4a00720c */ /* 0x000fe20003f46270 */
[----:B------:R-:W-:Y:S01]  /*5d90*/  @!P5 IMAD.MOV R193, RZ, RZ, -R193 ;  /* 0x000000ffffc1d224 */ /* 0x000fe200078e0ac1 */
[----:B------:R-:W-:-:S02]  /*5da0*/  ISETP.GT.U32.AND P5, PT, R0, R205, PT ;  /* 0x000000cd0000720c */ /* 0x000fc40003fa4070 */
[----:B------:R-:W-:Y:S02]  /*5db0*/  @!P1 IADD3 R195, -R195, RZ, RZ ;  /* 0x000000ffc3c39210 */ /* 0x000fe40007ffe1ff */
[----:B------:R-:W-:Y:S01]  /*5dc0*/  ISETP.GT.U32.AND P1, PT, R0, R207, PT ;  /* 0x000000cf0000720c */ /* 0x000fe20003f24070 */
[--C-:B------:R-:W-:Y:S01]  /*5dd0*/  @!P6 IMAD.IADD R197, R197, 0x1, -R0.reuse ;  /* 0x00000001c5c5e824 */ /* 0x100fe200078e0a00 */
[----:B------:R-:W-:Y:S01]  /*5de0*/  ISETP.GE.AND P6, PT, R84, RZ, PT ;  /* 0x000000ff5400720c */ /* 0x000fe20003fc6270 */
[--C-:B------:R-:W-:Y:S01]  /*5df0*/  @!P3 IMAD.IADD R199, R199, 0x1, -R0.reuse ;  /* 0x00000001c7c7b824 */ /* 0x100fe200078e0a00 */
[C---:B------:R-:W-:Y:S01]  /*5e00*/  ISETP.GT.U32.AND P3, PT, R0.reuse, R213, PT ;  /* 0x000000d50000720c */ /* 0x040fe20003f64070 */
[----:B------:R-:W-:Y:S01]  /*5e10*/  @!P4 IMAD.IADD R201, R201, 0x1, -R0 ;  /* 0x00000001c9c9c824 */ /* 0x000fe200078e0a00 */
[----:B------:R-:W-:Y:S02]  /*5e20*/  ISETP.GT.U32.AND P4, PT, R0, R218, PT ;  /* 0x000000da0000720c */ /* 0x000fe40003f84070 */
[----:B------:R-:W-:-:S02]  /*5e30*/  @!P0 IADD3 R203, R203, -R0, RZ ;  /* 0x80000000cbcb8210 */ /* 0x000fc40007ffe0ff */
[C---:B------:R-:W-:Y:S01]  /*5e40*/  ISETP.GT.U32.AND P0, PT, R0.reuse, R217, PT ;  /* 0x000000d90000720c */ /* 0x040fe20003f04070 */
[----:B------:R-:W-:Y:S01]  /*5e50*/  @!P2 IMAD.MOV R197, RZ, RZ, -R197 ;  /* 0x000000ffffc5a224 */ /* 0x000fe200078e0ac5 */
[C---:B------:R-:W-:Y:S01]  /*5e60*/  ISETP.GT.U32.AND P2, PT, R0.reuse, R211, PT ;  /* 0x000000d30000720c */ /* 0x040fe20003f44070 */
[--C-:B------:R-:W-:Y:S01]  /*5e70*/  @!P5 IMAD.IADD R205, R205, 0x1, -R0.reuse ;  /* 0x00000001cdcdd824 */ /* 0x100fe200078e0a00 */
[C---:B------:R-:W-:Y:S01]  /*5e80*/  ISETP.GT.U32.AND P5, PT, R0.reuse, R219, PT ;  /* 0x000000db0000720c */ /* 0x040fe20003fa4070 */
[--C-:B------:R-:W-:Y:S01]  /*5e90*/  @!P1 IMAD.IADD R207, R207, 0x1, -R0.reuse ;  /* 0x00000001cfcf9824 */ /* 0x100fe200078e0a00 */
[----:B------:R-:W-:Y:S01]  /*5ea0*/  ISETP.GT.U32.AND P1, PT, R0, R221, PT ;  /* 0x000000dd0000720c */ /* 0x000fe20003f24070 */
[----:B------:R-:W-:Y:S01]  /*5eb0*/  @!P6 IMAD.MOV R187, RZ, RZ, -R187 ;  /* 0x000000ffffbbe224 */ /* 0x000fe200078e0abb */
[----:B------:R-:W-:Y:S01]  /*5ec0*/  @!P3 IADD3 R213, R213, -R0, RZ ;  /* 0x80000000d5d5b210 */ /* 0x000fe20007ffe0ff */
[----:B------:R-:W-:Y:S01]  /*5ed0*/  @!P4 IMAD.IADD R218, R218, 0x1, -R0 ;  /* 0x00000001dadac824 */ /* 0x000fe200078e0a00 */
[----:B------:R-:W-:-:S02]  /*5ee0*/  ISETP.GT.U32.AND P6, PT, R0, R209, PT ;  /* 0x000000d10000720c */ /* 0x000fc40003fc4070 */
[----:B------:R-:W-:Y:S01]  /*5ef0*/  ISETP.GE.AND P3, PT, R68, RZ, PT ;  /* 0x000000ff4400720c */ /* 0x000fe20003f66270 */
[--C-:B------:R-:W-:Y:S01]  /*5f00*/  @!P0 IMAD.IADD R217, R217, 0x1, -R0.reuse ;  /* 0x00000001d9d98824 */ /* 0x100fe200078e0a00 */
[----:B------:R-:W-:Y:S02]  /*5f10*/  ISETP.GE.AND P4, PT, R66, RZ, PT ;  /* 0x000000ff4200720c */ /* 0x000fe40003f86270 */
[----:B------:R-:W-:Y:S01]  /*5f20*/  ISETP.GE.AND P0, PT, R64, RZ, PT ;  /* 0x000000ff4000720c */ /* 0x000fe20003f06270 */
[--C-:B------:R-:W-:Y:S01]  /*5f30*/  @!P2 IMAD.IADD R211, R211, 0x1, -R0.reuse ;  /* 0x00000001d3d3a824 */ /* 0x100fe200078e0a00 */
[----:B------:R-:W-:Y:S01]  /*5f40*/  ISETP.GE.AND P2, PT, R70, RZ, PT ;  /* 0x000000ff4600720c */ /* 0x000fe20003f46270 */
[--C-:B------:R-:W-:Y:S01]  /*5f50*/  @!P5 IMAD.IADD R219, R219, 0x1, -R0.reuse ;  /* 0x00000001dbdbd824 */ /* 0x100fe200078e0a00 */
[----:B------:R-:W-:Y:S01]  /*5f60*/  ISETP.GE.AND P5, PT, R62, RZ, PT ;  /* 0x000000ff3e00720c */ /* 0x000fe20003fa6270 */
[--C-:B------:R-:W-:Y:S01]  /*5f70*/  @!P1 IMAD.IADD R221, R221, 0x1, -R0.reuse ;  /* 0x00000001dddd9824 */ /* 0x100fe200078e0a00 */
[----:B------:R-:W-:Y:S01]  /*5f80*/  ISETP.GT.U32.AND P1, PT, R0, R211, PT ;  /* 0x000000d30000720c */ /* 0x000fe20003f24070 */
[----:B------:R-:W-:Y:S01]  /*5f90*/  @!P6 IMAD.IADD R209, R209, 0x1, -R0 ;  /* 0x00000001d1d1e824 */ /* 0x000fe200078e0a00 */
[----:B------:R-:W-:Y:S01]  /*5fa0*/  ISETP.GE.AND P6, PT, R72, RZ, PT ;  /* 0x000000ff4800720c */ /* 0x000fe20003fc6270 */
[----:B------:R-:W-:Y:S01]  /*5fb0*/  @!P3 IMAD.MOV R203, RZ, RZ, -R203 ;  /* 0x000000ffffcbb224 */ /* 0x000fe200078e0acb */
[C---:B------:R-:W-:Y:S01]  /*5fc0*/  ISETP.GT.U32.AND P3, PT, R0.reuse, R218, PT ;  /* 0x000000da0000720c */ /* 0x040fe20003f64070 */
[----:B------:R-:W-:Y:S01]  /*5fd0*/  @!P4 IMAD.MOV R205, RZ, RZ, -R205 ;  /* 0x000000ffffcdc224 */ /* 0x000fe200078e0acd */
[----:B------:R-:W-:Y:S01]  /*5fe0*/  ISETP.GT.U32.AND P4, PT, R0, R217, PT ;  /* 0x000000d90000720c */ /* 0x000fe20003f84070 */
[----:B------:R-:W-:Y:S01]  /*5ff0*/  @!P0 IMAD.MOV R207, RZ, RZ, -R207 ;  /* 0x000000ffffcf8224 */ /* 0x000fe200078e0acf */
[----:B------:R-:W-:-:S02]  /*6000*/  IADD3 R36, R110, 0x79, RZ ;  /* 0x000000796e247810 */ /* 0x000fc40007ffe0ff */
[C---:B------:R-:W-:Y:S01]  /*6010*/  ISETP.GT.U32.AND P0, PT, R0.reuse, R219, PT ;  /* 0x000000db0000720c */ /* 0x040fe20003f04070 */
[----:B------:R-:W-:Y:S01]  /*6020*/  @!P2 IMAD.MOV R201, RZ, RZ, -R201 ;  /* 0x000000ffffc9a224 */ /* 0x000fe200078e0ac9 */
[----:B------:R-:W-:Y:S02]  /*6030*/  @!P5 IADD3 R209, -R209, RZ, RZ ;  /* 0x000000ffd1d1d210 */ /* 0x000fe40007ffe1ff */
[C---:B------:R-:W-:Y:S02]  /*6040*/  ISETP.GT.U32.AND P2, PT, R0.reuse, R213, PT ;  /* 0x000000d50000720c */ /* 0x040fe40003f44070 */
[----:B------:R-:W-:Y:S02]  /*6050*/  ISETP.GT.U32.AND P5, PT, R0, R226, PT ;  /* 0x000000e20000720c */ /* 0x000fe40003fa4070 */
[----:B------:R-:W-:Y:S02]  /*6060*/  IADD3 R24, -R24, RZ, RZ ;  /* 0x000000ff18187210 */ /* 0x000fe40007ffe1ff */
[----:B------:R-:W-:Y:S01]  /*6070*/  IABS R215, R36 ;  /* 0x0000002400d77213 */ /* 0x000fe20000000000 */
[----:B------:R-:W-:Y:S01]  /*6080*/  @!P1 IMAD.IADD R211, R211, 0x1, -R0 ;  /* 0x00000001d3d39824 */ /* 0x000fe200078e0a00 */
[C---:B------:R-:W-:Y:S01]  /*6090*/  ISETP.GT.U32.AND P1, PT, R0.reuse, R225, PT ;  /* 0x000000e10000720c */ /* 0x040fe20003f24070 */
[----:B------:R-:W-:Y:S01]  /*60a0*/  IMAD R236, R0, R24, R236 ;  /* 0x0000001800ec7224 */ /* 0x000fe200078e02ec */
[----:B------:R-:W-:Y:S01]  /*60b0*/  IADD3 R34, R110, 0x7a, RZ ;  /* 0x0000007a6e227810 */ /* 0x000fe20007ffe0ff */
[----:B------:R-:W-:Y:S01]  /*60c0*/  IMAD.HI.U32 R4, R2, R215, RZ ;  /* 0x000000d702047227 */ /* 0x000fe200078e00ff */
[----:B------:R-:W-:-:S02]  /*60d0*/  @!P6 IADD3 R199, -R199, RZ, RZ ;  /* 0x000000ffc7c7e210 */ /* 0x000fc40007ffe1ff */
[----:B------:R-:W-:Y:S01]  /*60e0*/  ISETP.GT.U32.AND P6, PT, R0, R221, PT ;  /* 0x000000dd0000720c */ /* 0x000fe20003fc4070 */
[--C-:B------:R-:W-:Y:S01]  /*60f0*/  @!P3 IMAD.IADD R218, R218, 0x1, -R0.reuse ;  /* 0x00000001dadab824 */ /* 0x100fe200078e0a00 */
[C---:B------:R-:W-:Y:S01]  /*6100*/  ISETP.GT.U32.AND P3, PT, R0.reuse, R232, PT ;  /* 0x000000e80000720c */ /* 0x040fe20003f64070 */
[----:B------:R-:W-:Y:S01]  /*6110*/  @!P4 IMAD.IADD R217, R217, 0x1, -R0 ;  /* 0x00000001d9d9c824 */ /* 0x000fe200078e0a00 */
[----:B------:R-:W-:Y:S01]  /*6120*/  IABS R222, R34 ;  /* 0x0000002200de7213 */ /* 0x000fe20000000000 */
[----:B------:R-:W-:Y:S01]  /*6130*/  IMAD.MOV R4, RZ, RZ, -R4 ;  /* 0x000000ffff047224 */ /* 0x000fe200078e0a04 */
[C---:B------:R-:W-:Y:S02]  /*6140*/  ISETP.GT.U32.AND P4, PT, R0.reuse, R233, PT ;  /* 0x000000e90000720c */ /* 0x040fe40003f84070 */
[----:B------:R-:W-:Y:S02]  /*6150*/  @!P0 IADD3 R219, R219, -R0, RZ ;  /* 0x80000000dbdb8210 */ /* 0x000fe40007ffe0ff */
[C---:B------:R-:W-:Y:S01]  /*6160*/  ISETP.GT.U32.AND P0, PT, R0.reuse, R236, PT ;  /* 0x000000ec0000720c */ /* 0x040fe20003f04070 */
[--C-:B------:R-:W-:Y:S01]  /*6170*/  @!P2 IMAD.IADD R213, R213, 0x1, -R0.reuse ;  /* 0x00000001d5d5a824 */ /* 0x100fe200078e0a00 */
[----:B------:R-:W-:Y:S01]  /*6180*/  ISETP.GT.U32.AND P2, PT, R0, R229, PT ;  /* 0x000000e50000720c */ /* 0x000fe20003f44070 */
[----:B------:R-:W-:Y:S01]  /*6190*/  @!P5 IMAD.IADD R226, R226, 0x1, -R0 ;  /* 0x00000001e2e2d824 */ /* 0x000fe200078e0a00 */
[----:B------:R-:W-:Y:S01]  /*61a0*/  ISETP.GE.AND P5, PT, R58, RZ, PT ;  /* 0x000000ff3a00720c */ /* 0x000fe20003fa6270 */
[----:B------:R-:W-:Y:S01]  /*61b0*/  IMAD R215, R0, R4, R215 ;  /* 0x0000000400d77224 */ /* 0x000fe200078e02d7 */
[----:B------:R-:W-:Y:S01]  /*61c0*/  IADD3 R30, R110, 0x7b, RZ ;  /* 0x0000007b6e1e7810 */ /* 0x000fe20007ffe0ff */
[----:B------:R-:W-:-:S04]  /*61d0*/  IMAD.HI.U32 R4, R2, R222, RZ ;  /* 0x000000de02047227 */ /* 0x000fc800078e00ff */
[----:B------:R-:W-:Y:S01]  /*61e0*/  @!P1 IMAD.IADD R225, R225, 0x1, -R0 ;  /* 0x00000001e1e19824 */ /* 0x000fe200078e0a00 */
[----:B------:R-:W-:Y:S01]  /*61f0*/  ISETP.GE.AND P1, PT, R56, RZ, PT ;  /* 0x000000ff3800720c */ /* 0x000fe20003f26270 */
[----:B------:R-:W-:Y:S01]  /*6200*/  IMAD.MOV R4, RZ, RZ, -R4 ;  /* 0x000000ffff047224 */ /* 0x000fe200078e0a04 */
[----:B------:R-:W-:Y:S01]  /*6210*/  IABS R223, R30 ;  /* 0x0000001e00df7213 */ /* 0x000fe20000000000 */
[----:B------:R-:W-:Y:S01]  /*6220*/  @!P6 IMAD.IADD R221, R221, 0x1, -R0 ;  /* 0x00000001dddde824 */ /* 0x000fe200078e0a00 */
[----:B------:R-:W-:Y:S01]  /*6230*/  @!P3 IADD3 R232, R232, -R0, RZ ;  /* 0x80000000e8e8b210 */ /* 0x000fe20007ffe0ff */
[----:B------:R-:W-:Y:S01]  /*6240*/  IMAD R222, R0, R4, R222 ;  /* 0x0000000400de7224 */ /* 0x000fe200078e02de */
[----:B------:R-:W-:Y:S01]  /*6250*/  ISETP.GE.AND P6, PT, R60, RZ, PT ;  /* 0x000000ff3c00720c */ /* 0x000fe20003fc6270 */
[----:B------:R-:W-:Y:S01]  /*6260*/  @!P4 IMAD.IADD R233, R233, 0x1, -R0 ;  /* 0x00000001e9e9c824 */ /* 0x000fe200078e0a00 */
[----:B------:R-:W-:Y:S01]  /*6270*/  ISETP.GE.AND P3, PT, R52, RZ, PT ;  /* 0x000000ff3400720c */ /* 0x000fe20003f66270 */
[----:B------:R-:W-:Y:S01]  /*6280*/  IMAD.HI.U32 R4, R2, R223, RZ ;  /* 0x000000df02047227 */ /* 0x000fe200078e00ff */
[----:B------:R-:W-:-:S02]  /*6290*/  IADD3 R28, R110, 0x7c, RZ ;  /* 0x0000007c6e1c7810 */ /* 0x000fc40007ffe0ff */
[----:B------:R-:W-:Y:S01]  /*62a0*/  ISETP.GE.AND P4, PT, R50, RZ, PT ;  /* 0x000000ff3200720c */ /* 0x000fe20003f86270 */
[--C-:B------:R-:W-:Y:S01]  /*62b0*/  @!P0 IMAD.IADD R236, R236, 0x1, -R0.reuse ;  /* 0x00000001ecec8824 */ /* 0x100fe200078e0a00 */
[C---:B------:R-:W-:Y:S01]  /*62c0*/  ISETP.GT.U32.AND P0, PT, R0.reuse, R226, PT ;  /* 0x000000e20000720c */ /* 0x040fe20003f04070 */
[----:B------:R-:W-:Y:S01]  /*62d0*/  @!P2 IMAD.IADD R229, R229, 0x1, -R0 ;  /* 0x00000001e5e5a824 */ /* 0x000fe200078e0a00 */
[----:B------:R-:W-:Y:S01]  /*62e0*/  IABS R227, R28 ;  /* 0x0000001c00e37213 */ /* 0x000fe20000000000 */
[----:B------:R-:W-:Y:S01]  /*62f0*/  @!P5 IMAD.MOV R213, RZ, RZ, -R213 ;  /* 0x000000ffffd5d224 */ /* 0x000fe200078e0ad5 */
[----:B------:R-:W-:Y:S01]  /*6300*/  ISETP.GT.U32.AND P5, PT, R0, R225, PT ;  /* 0x000000e10000720c */ /* 0x000fe20003fa4070 */
[----:B------:R-:W-:Y:S01]  /*6310*/  IMAD.MOV R4, RZ, RZ, -R4 ;  /* 0x000000ffff047224 */ /* 0x000fe200078e0a04 */
[----:B------:R-:W-:Y:S02]  /*6320*/  @!P1 IADD3 R218, -R218, RZ, RZ ;  /* 0x000000ffdada9210 */ /* 0x000fe40007ffe1ff */
[----:B------:R-:W-:Y:S01]  /*6330*/  ISETP.GE.AND P2, PT, R54, RZ, PT ;  /* 0x000000ff3600720c */ /* 0x000fe20003f46270 */
[C---:B------:R-:W-:Y:S01]  /*6340*/  IMAD R223, R0.reuse, R4, R223 ;  /* 0x0000000400df7224 */ /* 0x040fe200078e02df */
[----:B------:R-:W-:Y:S01]  /*6350*/  ISETP.GT.U32.AND P1, PT, R0, R229, PT ;  /* 0x000000e50000720c */ /* 0x000fe20003f24070 */
[----:B------:R-:W-:-:S04]  /*6360*/  IMAD.HI.U32 R4, R2, R227, RZ ;  /* 0x000000e302047227 */ /* 0x000fc800078e00ff */
[----:B------:R-:W-:Y:S01]  /*6370*/  @!P6 IMAD.MOV R211, RZ, RZ, -R211 ;  /* 0x000000ffffd3e224 */ /* 0x000fe200078e0ad3 */
[C---:B------:R-:W-:Y:S01]  /*6380*/  ISETP.GT.U32.AND P6, PT, R0.reuse, R233, PT ;  /* 0x000000e90000720c */ /* 0x040fe20003fc4070 */
[----:B------:R-:W-:Y:S01]  /*6390*/  @!P3 IMAD.MOV R219, RZ, RZ, -R219 ;  /* 0x000000ffffdbb224 */ /* 0x000fe200078e0adb */
[C---:B------:R-:W-:Y:S01]  /*63a0*/  ISETP.GT.U32.AND P3, PT, R0.reuse, R236, PT ;  /* 0x000000ec0000720c */ /* 0x040fe20003f64070 */
[----:B------:R-:W-:Y:S02]  /*63b0*/  IMAD.MOV R4, RZ, RZ, -R4 ;  /* 0x000000ffff047224 */ /* 0x000fe400078e0a04 */
[----:B------:R-:W-:Y:S01]  /*63c0*/  @!P4 IMAD.MOV R221, RZ, RZ, -R221 ;  /* 0x000000ffffddc224 */ /* 0x000fe200078e0add */
[----:B------:R-:W-:Y:S01]  /*63d0*/  ISETP.GT.U32.AND P4, PT, R0, R215, PT ;  /* 0x000000d70000720c */ /* 0x000fe20003f84070 */
[----:B------:R-:W-:Y:S01]  /*63e0*/  @!P0 IMAD.IADD R226, R226, 0x1, -R0 ;  /* 0x00000001e2e28824 */ /* 0x000fe200078e0a00 */
[C---:B------:R-:W-:Y:S01]  /*63f0*/  ISETP.GT.U32.AND P0, PT, R0.reuse, R222, PT ;  /* 0x000000de0000720c */ /* 0x040fe20003f04070 */
[----:B------:R-:W-:Y:S01]  /*6400*/  IMAD R227, R0, R4, R227 ;  /* 0x0000000400e37224 */ /* 0x000fe200078e02e3 */
[----:B------:R-:W-:-:S02]  /*6410*/  @!P5 IADD3 R225, R225, -R0, RZ ;  /* 0x80000000e1e1d210 */ /* 0x000fc40007ffe0ff */
[----:B------:R-:W-:Y:S01]  /*6420*/  ISETP.GT.U32.AND P5, PT, R0, R223, PT ;  /* 0x000000df0000720c */ /* 0x000fe20003fa4070 */
[----:B------:R-:W-:Y:S01]  /*6430*/  @!P2 IMAD.MOV R217, RZ, RZ, -R217 ;  /* 0x000000ffffd9a224 */ /* 0x000fe200078e0ad9 */
[C---:B------:R-:W-:Y:S01]  /*6440*/  IADD3 R26, R110.reuse, 0x7d, RZ ;  /* 0x0000007d6e1a7810 */ /* 0x040fe20007ffe0ff */
[--C-:B------:R-:W-:Y:S01]  /*6450*/  @!P1 IMAD.IADD R229, R229, 0x1, -R0.reuse ;  /* 0x00000001e5e59824 */ /* 0x100fe200078e0a00 */
[----:B------:R-:W-:Y:S02]  /*6460*/  IADD3 R24, R110, 0x7e, RZ ;  /* 0x0000007e6e187810 */ /* 0x000fe40007ffe0ff */
[C---:B------:R-:W-:Y:S02]  /*6470*/  ISETP.GT.U32.AND P2, PT, R0.reuse, R232, PT ;  /* 0x000000e80000720c */ /* 0x040fe40003f44070 */
[----:B------:R-:W-:Y:S01]  /*6480*/  ISETP.GT.U32.AND P1, PT, R0, R227, PT ;  /* 0x000000e30000720c */ /* 0x000fe20003f24070 */
[--C-:B------:R-:W-:Y:S01]  /*6490*/  @!P6 IMAD.IADD R233, R233, 0x1, -R0.reuse ;  /* 0x00000001e9e9e824 */ /* 0x100fe200078e0a00 */
[----:B------:R-:W-:Y:S01]  /*64a0*/  IABS R231, R26 ;  /* 0x0000001a00e77213 */ /* 0x000fe20000000000 */
[----:B------:R-:W-:Y:S01]  /*64b0*/  @!P3 IMAD.IADD R236, R236, 0x1, -R0 ;  /* 0x00000001ececb824 */ /* 0x000fe200078e0a00 */
[----:B------:R-:W-:-:S02]  /*64c0*/  IABS R235, R24 ;  /* 0x0000001800eb7213 */ /* 0x000fc40000000000 */
[----:B------:R-:W-:Y:S02]  /*64d0*/  ISETP.GE.AND P6, PT, R46, RZ, PT ;  /* 0x000000ff2e00720c */ /* 0x000fe40003fc6270 */
[----:B------:R-:W-:Y:S01]  /*64e0*/  ISETP.GE.AND P3, PT, R44, RZ, PT ;  /* 0x000000ff2c00720c */ /* 0x000fe20003f66270 */
[----:B------:R-:W-:Y:S01]  /*64f0*/  @!P0 IMAD.IADD R222, R222, 0x1, -R0 ;  /* 0x00000001dede8824 */ /* 0x000fe200078e0a00 */
[----:B------:R-:W-:Y:S01]  /*6500*/  @!P4 IADD3 R215, R215, -R0, RZ ;  /* 0x80000000d7d7c210 */ /* 0x000fe20007ffe0ff */
[----:B------:R-:W-:Y:S01]  /*6510*/  IMAD.HI.U32 R4, R2, R231, RZ ;  /* 0x000000e702047227 */ /* 0x000fe200078e00ff */
[----:B------:R-:W-:Y:S02]  /*6520*/  ISETP.GE.AND P4, PT, R42, RZ, PT ;  /* 0x000000ff2a00720c */ /* 0x000fe40003f86270 */
[----:B------:R-:W-:Y:S01]  /*6530*/  ISETP.GE.AND P0, PT, R40, RZ, PT ;  /* 0x000000ff2800720c */ /* 0x000fe20003f06270 */
[----:B------:R-:W-:-:S04]  /*6540*/  IMAD.HI.U32 R2, R2, R235, RZ ;  /* 0x000000eb02027227 */ /* 0x000fc800078e00ff */
[----:B------:R-:W-:Y:S01]  /*6550*/  @!P5 IMAD.IADD R223, R223, 0x1, -R0 ;  /* 0x00000001dfdfd824 */ /* 0x000fe200078e0a00 */
[----:B------:R-:W-:Y:S01]  /*6560*/  ISETP.GE.AND P5, PT, R38, RZ, PT ;  /* 0x000000ff2600720c */ /* 0x000fe20003fa6270 */
[----:B------:R-:W-:Y:S02]  /*6570*/  IMAD.MOV R4, RZ, RZ, -R4 ;  /* 0x000000ffff047224 */ /* 0x000fe400078e0a04 */
[----:B------:R-:W-:Y:S02]  /*6580*/  IMAD.MOV R2, RZ, RZ, -R2 ;  /* 0x000000ffff027224 */ /* 0x000fe400078e0a02 */
[--C-:B------:R-:W-:Y:S01]  /*6590*/  @!P2 IMAD.IADD R232, R232, 0x1, -R0.reuse ;  /* 0x00000001e8e8a824 */ /* 0x100fe200078e0a00 */
[----:B------:R-:W-:Y:S01]  /*65a0*/  ISETP.GE.AND P2, PT, R48, RZ, PT ;  /* 0x000000ff3000720c */ /* 0x000fe20003f46270 */
[----:B------:R-:W-:Y:S02]  /*65b0*/  @!P1 IMAD.IADD R227, R227, 0x1, -R0 ;  /* 0x00000001e3e39824 */ /* 0x000fe400078e0a00 */
[C---:B------:R-:W-:Y:S01]  /*65c0*/  IMAD R231, R0.reuse, R4, R231 ;  /* 0x0000000400e77224 */ /* 0x040fe200078e02e7 */
[----:B------:R-:W-:Y:S01]  /*65d0*/  @!P6 IADD3 R225, -R225, RZ, RZ ;  /* 0x000000ffe1e1e210 */ /* 0x000fe20007ffe1ff */
[C---:B------:R-:W-:Y:S01]  /*65e0*/  IMAD R235, R0.reuse, R2, R235 ;  /* 0x0000000200eb7224 */ /* 0x040fe200078e02eb */
[C---:B------:R-:W-:Y:S01]  /*65f0*/  ISETP.GT.U32.AND P6, PT, R0.reuse, R223, PT ;  /* 0x000000df0000720c */ /* 0x040fe20003fc4070 */
[----:B------:R-:W-:Y:S01]  /*6600*/  @!P3 IMAD.MOV R229, RZ, RZ, -R229 ;  /* 0x000000ffffe5b224 */ /* 0x000fe200078e0ae5 */
[C---:B------:R-:W-:Y:S01]  /*6610*/  ISETP.GT.U32.AND P3, PT, R0.reuse, R227, PT ;  /* 0x000000e30000720c */ /* 0x040fe20003f64070 */
[----:B------:R-:W-:Y:S01]  /*6620*/  @!P4 IMAD.MOV R232, RZ, RZ, -R232 ;  /* 0x000000ffffe8c224 */ /* 0x000fe200078e0ae8 */
[C---:B------:R-:W-:Y:S01]  /*6630*/  ISETP.GT.U32.AND P1, PT, R0.reuse, R215, PT ;  /* 0x000000d70000720c */ /* 0x040fe20003f24070 */
[----:B------:R-:W-:Y:S01]  /*6640*/  @!P0 IMAD.MOV R233, RZ, RZ, -R233 ;  /* 0x000000ffffe98224 */ /* 0x000fe200078e0ae9 */
[----:B------:R-:W-:-:S02]  /*6650*/  ISETP.GT.U32.AND P4, PT, R0, R231, PT ;  /* 0x000000e70000720c */ /* 0x000fc40003f84070 */
[----:B------:R-:W-:Y:S01]  /*6660*/  ISETP.GT.U32.AND P0, PT, R0, R235, PT ;  /* 0x000000eb0000720c */ /* 0x000fe20003f04070 */
[----:B------:R-:W-:Y:S01]  /*6670*/  @!P5 IMAD.MOV R236, RZ, RZ, -R236 ;  /* 0x000000ffffecd224 */ /* 0x000fe200078e0aec */
[----:B------:R-:W-:Y:S01]  /*6680*/  ISETP.GE.AND P5, PT, R36, RZ, PT ;  /* 0x000000ff2400720c */ /* 0x000fe20003fa6270 */
[----:B------:R-:W-:Y:S01]  /*6690*/  @!P2 IMAD.MOV R226, RZ, RZ, -R226 ;  /* 0x000000ffffe2a224 */ /* 0x000fe200078e0ae2 */
[----:B------:R-:W-:Y:S01]  /*66a0*/  ISETP.GT.U32.AND P2, PT, R0, R222, PT ;  /* 0x000000de0000720c */ /* 0x000fe20003f44070 */
[--C-:B------:R-:W-:Y:S01]  /*66b0*/  @!P6 IMAD.IADD R223, R223, 0x1, -R0.reuse ;  /* 0x00000001dfdfe824 */ /* 0x100fe200078e0a00 */
[----:B------:R-:W-:Y:S01]  /*66c0*/  ISETP.GE.AND P6, PT, R34, RZ, PT ;  /* 0x000000ff2200720c */ /* 0x000fe20003fc6270 */
[--C-:B------:R-:W-:Y:S01]  /*66d0*/  @!P3 IMAD.IADD R227, R227, 0x1, -R0.reuse ;  /* 0x00000001e3e3b824 */ /* 0x100fe200078e0a00 */
[----:B------:R-:W-:Y:S02]  /*66e0*/  ISETP.GE.AND P3, PT, R30, RZ, PT ;  /* 0x000000ff1e00720c */ /* 0x000fe40003f66270 */
[----:B------:R-:W-:Y:S01]  /*66f0*/  @!P1 IADD3 R215, R215, -R0, RZ ;  /* 0x80000000d7d79210 */ /* 0x000fe20007ffe0ff */
[----:B------:R-:W-:-:S02]  /*6700*/  @!P4 IMAD.IADD R231, R231, 0x1, -R0 ;  /* 0x00000001e7e7c824 */ /* 0x000fc400078e0a00 */
[----:B------:R-:W-:Y:S02]  /*6710*/  @!P0 IADD3 R235, R235, -R0, RZ ;  /* 0x80000000ebeb8210 */ /* 0x000fe40007ffe0ff */
[----:B------:R-:W-:Y:S01]  /*6720*/  @!P5 IMAD.MOV R215, RZ, RZ, -R215 ;  /* 0x000000ffffd7d224 */ /* 0x000fe200078e0ad7 */
[C---:B------:R-:W-:Y:S02]  /*6730*/  ISETP.GT.U32.AND P0, PT, R0.reuse, R231, PT ;  /* 0x000000e70000720c */ /* 0x040fe40003f04070 */
[----:B------:R-:W-:Y:S01]  /*6740*/  ISETP.GT.U32.AND P5, PT, R0, R235, PT ;  /* 0x000000eb0000720c */ /* 0x000fe20003fa4070 */
[----:B------:R-:W-:Y:S02]  /*6750*/  IMAD.MOV.U32 R6, RZ, RZ, c[0x0][0x180] ;  /* 0x00006000ff067624 */ /* 0x000fe400078e00ff */
[----:B------:R-:W-:Y:S01]  /*6760*/  @!P2 IMAD.IADD R222, R222, 0x1, -R0 ;  /* 0x00000001dedea824 */ /* 0x000fe200078e0a00 */
[----:B------:R-:W-:Y:S01]  /*6770*/  ISETP.GE.AND P4, PT, R28, RZ, PT ;  /* 0x000000ff1c00720c */ /* 0x000fe20003f86270 */
[----:B------:R-:W-:Y:S01]  /*6780*/  @!P3 IMAD.MOV R223, RZ, RZ, -R223 ;  /* 0x000000ffffdfb224 */ /* 0x000fe200078e0adf */
[----:B------:R-:W-:Y:S01]  /*6790*/  IADD3 R2, R6, -0x5, RZ ;  /* 0xfffffffb06027810 */ /* 0x000fe20007ffe0ff */
[----:B------:R-:W-:Y:S01]  /*67a0*/  @!P6 IMAD.MOV R222, RZ, RZ, -R222 ;  /* 0x000000ffffdee224 */ /* 0x000fe200078e0ade */
[----:B------:R-:W-:-:S02]  /*67b0*/  ISETP.GE.AND P6, PT, R26, RZ, PT ;  /* 0x000000ff1a00720c */ /* 0x000fc40003fc6270 */
[----:B------:R-:W-:Y:S02]  /*67c0*/  ISETP.GE.AND P3, PT, R24, RZ, PT ;  /* 0x000000ff1800720c */ /* 0x000fe40003f66270 */
[----:B------:R-:W-:Y:S01]  /*67d0*/  ISETP.GE.U32.AND P2, PT, R2, 0x7fffffbc, PT ;  /* 0x7fffffbc0200780c */ /* 0x000fe20003f46070 */
[----:B------:R-:W-:Y:S01]  /*67e0*/  @!P5 IMAD.IADD R235, R235, 0x1, -R0 ;  /* 0x00000001ebebd824 */ /* 0x000fe200078e0a00 */
[----:B------:R-:W-:Y:S02]  /*67f0*/  IADD3 R2, R6, -0xd, RZ ;  /* 0xfffffff306027810 */ /* 0x000fe40007ffe0ff */
[----:B------:R-:W-:Y:S02]  /*6800*/  @!P0 IADD3 R231, R231, -R0, RZ ;  /* 0x80000000e7e78210 */ /* 0x000fe40007ffe0ff */
[----:B------:R-:W-:Y:S02]  /*6810*/  ISETP.NE.AND P5, PT, RZ, c[0x0][0x17c], PT ;  /* 0x00005f00ff007a0c */ /* 0x000fe40003fa5270 */
[----:B------:R-:W-:-:S02]  /*6820*/  LOP3.LUT R0, RZ, c[0x0][0x17c], RZ, 0x33, !PT ;  /* 0x00005f00ff007a12 */ /* 0x000fc400078e33ff */
[----:B------:R-:W-:Y:S01]  /*6830*/  ISETP.GE.U32.AND P0, PT, R2, 0x7fffffb4, PT ;  /* 0x7fffffb40200780c */ /* 0x000fe20003f06070 */
[----:B------:R-:W-:Y:S01]  /*6840*/  IMAD R2, R32, c[0x0][0x18c], RZ ;  /* 0x0000630020027a24 */ /* 0x000fe200078e02ff */
[----:B------:R-:W-:Y:S02]  /*6850*/  IADD3 R4, R6, -0x1, RZ ;  /* 0xffffffff06047810 */ /* 0x000fe40007ffe0ff */
[----:B------:R-:W-:Y:S01]  /*6860*/  SEL R3, R0, R3, !P5 ;  /* 0x0000000300037207 */ /* 0x000fe20006800000 */
[----:B------:R-:W-:Y:S01]  /*6870*/  @!P4 IMAD.MOV R227, RZ, RZ, -R227 ;  /* 0x000000ffffe3c224 */ /* 0x000fe200078e0ae3 */
[----:B------:R-:W-:Y:S01]  /*6880*/  ISETP.GE.U32.AND P1, PT, R4, 0x7fffffc0, PT ;  /* 0x7fffffc00400780c */ /* 0x000fe20003f26070 */
[----:B------:R-:W-:Y:S02]  /*6890*/  @!P6 IMAD.MOV R231, RZ, RZ, -R231 ;  /* 0x000000ffffe7e224 */ /* 0x000fe400078e0ae7 */
[----:B------:R-:W-:Y:S01]  /*68a0*/  @!P3 IMAD.MOV R235, RZ, RZ, -R235 ;  /* 0x000000ffffebb224 */ /* 0x000fe200078e0aeb */
[----:B------:R-:W-:Y:S01]  /*68b0*/  IADD3 R4, R6, -0x9, RZ ;  /* 0xfffffff706047810 */ /* 0x000fe20007ffe0ff */
[----:B------:R-:W-:Y:S01]  /*68c0*/  IMAD R3, R3, c[0x0][0x190], RZ ;  /* 0x0000640003037a24 */ /* 0x000fe200078e02ff */
[----:B------:R-:W-:Y:S01]  /*68d0*/  LEA R244, P3, R2, c[0x0][0x168], 0x2 ;  /* 0x00005a0002f47a11 */ /* 0x000fe200078610ff */
[----:B------:R-:W-:Y:S01]  /*68e0*/  IMAD R7, R7, c[0x0][0x184], RZ ;  /* 0x0000610007077a24 */ /* 0x000fe200078e02ff */
[----:B------:R-:W-:-:S02]  /*68f0*/  SEL R22, R0, R22, !P5 ;  /* 0x0000001600167207 */ /* 0x000fc40006800000 */
[C---:B------:R-:W-:Y:S02]  /*6900*/  SEL R20, R0.reuse, R20, !P5 ;  /* 0x0000001400147207 */ /* 0x040fe40006800000 */
[C---:B------:R-:W-:Y:S02]  /*6910*/  SEL R18, R0.reuse, R18, !P5 ;  /* 0x0000001200127207 */ /* 0x040fe40006800000 */
[C---:B------:R-:W-:Y:S02]  /*6920*/  SEL R16, R0.reuse, R16, !P5 ;  /* 0x0000001000107207 */ /* 0x040fe40006800000 */
[C---:B------:R-:W-:Y:S02]  /*6930*/  SEL R14, R0.reuse, R14, !P5 ;  /* 0x0000000e000e7207 */ /* 0x040fe40006800000 */
[C---:B------:R-:W-:Y:S02]  /*6940*/  SEL R12, R0.reuse, R12, !P5 ;  /* 0x0000000c000c7207 */ /* 0x040fe40006800000 */
        /* <DEDUP_REMOVED lines=120> */
[----:B------:R-:W-:Y:S01]  /*70d0*/  SEL R235, R0, R235, !P5 ;  /* 0x000000eb00eb7207 */ /* 0x000fe20006800000 */
[----:B------:R-:W-:Y:S01]  /*70e0*/  IMAD R5, R5, c[0x0][0x184], RZ ;  /* 0x0000610005057a24 */ /* 0x000fe200078e02ff */
[----:B------:R-:W-:-:S02]  /*70f0*/  ISETP.GE.U32.AND P4, PT, R4, 0x7fffffb8, PT ;  /* 0x7fffffb80400780c */ /* 0x000fc40003f86070 */
[----:B------:R-:W-:Y:S02]  /*7100*/  LEA.HI.X.SX32 R0, R2, c[0x0][0x16c], 0x2, P3 ;  /* 0x00005b0002007a11 */ /* 0x000fe400018f16ff */
[----:B------:R-:W-:Y:S02]  /*7110*/  IADD3 R4, R6, -0x11, RZ ;  /* 0xffffffef06047810 */ /* 0x000fe40007ffe0ff */
[C---:B------:R-:W-:Y:S01]  /*7120*/  LEA R2, P3, R3.reuse, R244, 0x2 ;  /* 0x000000f403027211 */ /* 0x040fe200078610ff */
[----:B------:R-:W-:Y:S01]  /*7130*/  IMAD R22, R22, c[0x0][0x190], RZ ;  /* 0x0000640016167a24 */ /* 0x000fe200078e02ff */
[----:B------:R-:W-:Y:S01]  /*7140*/  ISETP.GE.U32.AND P6, PT, R4, 0x7fffffb0, PT ;  /* 0x7fffffb00400780c */ /* 0x000fe20003fc6070 */
[----:B------:R-:W-:Y:S01]  /*7150*/  IMAD R20, R20, c[0x0][0x190], RZ ;  /* 0x0000640014147a24 */ /* 0x000fe200078e02ff */
[----:B------:R-:W-:Y:S02]  /*7160*/  LEA.HI.X.SX32 R3, R3, R0, 0x2, P3 ;  /* 0x0000000003037211 */ /* 0x000fe400018f16ff */
[----:B------:R-:W-:-:S02]  /*7170*/  LEA R6, P5, R7, c[0x0][0x160], 0x2 ;  /* 0x0000580007067a11 */ /* 0x000fc400078a10ff */
[----:B------:R-:W-:Y:S01]  /*7180*/  LEA R4, P3, R5, c[0x0][0x160], 0x2 ;  /* 0x0000580005047a11 */ /* 0x000fe200078610ff */
[----:B------:R-:W-:Y:S01]  /*7190*/  STL [R1+0xc2c], R36 ;  /* 0x000c2c2401007387 */ /* 0x000fe20000100800 */
[----:B------:R-:W-:Y:S02]  /*71a0*/  LEA.HI.X.SX32 R7, R7, c[0x0][0x164], 0x2, P5 ;  /* 0x0000590007077a11 */ /* 0x000fe400028f16ff */
[-C--:B------:R-:W-:Y:S01]  /*71b0*/  LEA R240, P5, R22, R244.reuse, 0x2 ;  /* 0x000000f416f07211 */ /* 0x080fe200078a10ff */
[----:B------:R-:W-:Y:S01]  /*71c0*/  STL [R1+0xc28], R34 ;  /* 0x000c282201007387 */ /* 0x000fe20000100800 */
[----:B------:R-:W-:Y:S01]  /*71d0*/  LEA.HI.X.SX32 R5, R5, c[0x0][0x164], 0x2, P3 ;  /* 0x0000590005057a11 */ /* 0x000fe200018f16ff */
[----:B------:R-:W-:Y:S01]  /*71e0*/  IMAD R18, R18, c[0x0][0x190], RZ ;  /* 0x0000640012127a24 */ /* 0x000fe200078e02ff */
[----:B------:R-:W-:Y:S01]  /*71f0*/  LEA R238, P3, R20, R244, 0x2 ;  /* 0x000000f414ee7211 */ /* 0x000fe200078610ff */
[----:B------:R-:W-:Y:S01]  /*7200*/  STL [R1+0xc20], R30 ;  /* 0x000c201e01007387 */ /* 0x000fe20000100800 */
[----:B------:R-:W-:-:S03]  /*7210*/  LEA.HI.X.SX32 R241, R22, R0, 0x2, P5 ;  /* 0x0000000016f17211 */ /* 0x000fc600028f16ff */
[----:B------:R-:W-:Y:S01]  /*7220*/  STL [R1+0xc1c], R28 ;  /* 0x000c1c1c01007387 */ /* 0x000fe20000100800 */
[----:B------:R-:W-:Y:S01]  /*7230*/  LEA.HI.X.SX32 R239, R20, R0, 0x2, P3 ;  /* 0x0000000014ef7211 */ /* 0x000fe200018f16ff */
[----:B------:R-:W-:Y:S02]  /*7240*/  IMAD R16, R16, c[0x0][0x190], RZ ;  /* 0x0000640010107a24 */ /* 0x000fe400078e02ff */
[----:B------:R-:W-:Y:S04]  /*7250*/  STL [R1+0xc14], R26 ;  /* 0x000c141a01007387 */ /* 0x000fe80000100800 */
[----:B------:R-:W-:Y:S04]  /*7260*/  STL [R1+0xc10], R24 ;  /* 0x000c101801007387 */ /* 0x000fe80000100800 */
[----:B------:R1:W-:Y:S01]  /*7270*/  STL.64 [R1+0xfb8], R2 ;  /* 0x000fb80201007387 */ /* 0x0003e20000100a00 */
[----:B------:R-:W-:-:S03]  /*7280*/  IMAD R12, R12, c[0x0][0x190], RZ ;  /* 0x000064000c0c7a24 */ /* 0x000fc600078e02ff */
[----:B------:R-:W-:Y:S01]  /*7290*/  STL.64 [R1+0x20], R240 ;  /* 0x000020f001007387 */ /* 0x000fe20000100a00 */
[----:B------:R-:W-:-:S03]  /*72a0*/  IMAD R14, R14, c[0x0][0x190], RZ ;  /* 0x000064000e0e7a24 */ /* 0x000fc600078e02ff */
[----:B------:R2:W-:Y:S01]  /*72b0*/  STL.64 [R1+0x18], R238 ;  /* 0x000018ee01007387 */ /* 0x0005e20000100a00 */
[----:B-1----:R-:W-:-:S04]  /*72c0*/  LEA R2, P5, R18, R244, 0x2 ;  /* 0x000000f412027211 */ /* 0x002fc800078a10ff */
[----:B------:R-:W-:Y:S02]  /*72d0*/  LEA.HI.X.SX32 R3, R18, R0, 0x2, P5 ;  /* 0x0000000012037211 */ /* 0x000fe400028f16ff */
[----:B--2---:R-:W-:Y:S01]  /*72e0*/  LEA R238, P3, R16, R244, 0x2 ;  /* 0x000000f410ee7211 */ /* 0x004fe200078610ff */
[----:B------:R-:W-:Y:S02]  /*72f0*/  IMAD R10, R10, c[0x0][0x190], RZ ;  /* 0x000064000a0a7a24 */ /* 0x000fe400078e02ff */
[----:B------:R1:W-:Y:S01]  /*7300*/  STL.64 [R1+0x10], R2 ;  /* 0x0000100201007387 */ /* 0x0003e20000100a00 */
[----:B------:R-:W-:Y:S01]  /*7310*/  LEA.HI.X.SX32 R239, R16, R0, 0x2, P3 ;  /* 0x0000000010ef7211 */ /* 0x000fe200018f16ff */
[----:B------:R-:W-:Y:S01]  /*7320*/  IMAD R8, R8, c[0x0][0x190], RZ ;  /* 0x0000640008087a24 */ /* 0x000fe200078e02ff */
[----:B------:R-:W-:Y:S01]  /*7330*/  LEA R250, P3, R12, R244, 0x2 ;  /* 0x000000f40cfa7211 */ /* 0x000fe200078610ff */
[----:B------:R-:W-:-:S03]  /*7340*/  IMAD R11, R11, c[0x0][0x190], RZ ;  /* 0x000064000b0b7a24 */ /* 0x000fc600078e02ff */
[----:B------:R-:W-:Y:S02]  /*7350*/  LEA.HI.X.SX32 R251, R12, R0, 0x2, P3 ;  /* 0x000000000cfb7211 */ /* 0x000fe400018f16ff */
[-C--:B-1----:R-:W-:Y:S01]  /*7360*/  LEA R2, P5, R14, R244.reuse, 0x2 ;  /* 0x000000f40e027211 */ /* 0x082fe200078a10ff */
[----:B------:R-:W-:Y:S01]  /*7370*/  IMAD R9, R9, c[0x0][0x190], RZ ;  /* 0x0000640009097a24 */ /* 0x000fe200078e02ff */
[----:B------:R-:W-:Y:S02]  /*7380*/  LEA R246, P3, R10, R244, 0x2 ;  /* 0x000000f40af67211 */ /* 0x000fe400078610ff */
[----:B------:R-:W-:Y:S02]  /*7390*/  LEA.HI.X.SX32 R3, R14, R0, 0x2, P5 ;  /* 0x000000000e037211 */ /* 0x000fe400028f16ff */
[----:B------:R-:W-:Y:S01]  /*73a0*/  LEA R248, P5, R8, R244, 0x2 ;  /* 0x000000f408f87211 */ /* 0x000fe200078a10ff */
[----:B------:R-:W-:Y:S01]  /*73b0*/  IMAD R15, R15, c[0x0][0x190], RZ ;  /* 0x000064000f0f7a24 */ /* 0x000fe200078e02ff */
[-C--:B------:R-:W-:Y:S01]  /*73c0*/  LEA.HI.X.SX32 R247, R10, R0.reuse, 0x2, P3 ;  /* 0x000000000af77211 */ /* 0x080fe200018f16ff */
[----:B------:R-:W-:Y:S01]  /*73d0*/  IMAD R13, R13, c[0x0][0x190], RZ ;  /* 0x000064000d0d7a24 */ /* 0x000fe200078e02ff */
[----:B------:R-:W-:-:S02]  /*73e0*/  LEA.HI.X.SX32 R249, R8, R0, 0x2, P5 ;  /* 0x0000000008f97211 */ /* 0x000fc400028f16ff */
[-C--:B------:R-:W-:Y:S02]  /*73f0*/  LEA R10, P3, R11, R244.reuse, 0x2 ;  /* 0x000000f40b0a7211 */ /* 0x080fe400078610ff */
[----:B------:R-:W-:Y:S01]  /*7400*/  LEA R8, P5, R9, R244, 0x2 ;  /* 0x000000f409087211 */ /* 0x000fe200078a10ff */
[----:B------:R-:W-:Y:S01]  /*7410*/  IMAD R19, R19, c[0x0][0x190], RZ ;  /* 0x0000640013137a24 */ /* 0x000fe200078e02ff */
[-C--:B------:R-:W-:Y:S01]  /*7420*/  LEA.HI.X.SX32 R11, R11, R0.reuse, 0x2, P3 ;  /* 0x000000000b0b7211 */ /* 0x080fe200018f16ff */
[----:B------:R-:W-:Y:S01]  /*7430*/  IMAD R17, R17, c[0x0][0x190], RZ ;  /* 0x0000640011117a24 */ /* 0x000fe200078e02ff */
[----:B------:R-:W-:Y:S02]  /*7440*/  LEA.HI.X.SX32 R9, R9, R0, 0x2, P5 ;  /* 0x0000000009097211 */ /* 0x000fe400028f16ff */
[-C--:B------:R-:W-:Y:S02]  /*7450*/  LEA R14, P3, R15, R244.reuse, 0x2 ;  /* 0x000000f40f0e7211 */ /* 0x080fe400078610ff */
        /* <DEDUP_REMOVED lines=299> */
[-C--:B------:R-:W-:Y:S01]  /*8710*/  LEA R214, P3, R218, R244.reuse, 0x2 ;  /* 0x000000f4dad67211 */ /* 0x080fe200078610ff */
[----:B------:R1:W-:Y:S01]  /*8720*/  STL.64 [R1+0x8], R238 ;  /* 0x000008ee01007387 */ /* 0x0003e20000100a00 */
[----:B------:R-:W-:Y:S01]  /*8730*/  LEA R212, P5, R213, R244, 0x2 ;  /* 0x000000f4d5d47211 */ /* 0x000fe200078a10ff */
[----:B------:R-:W-:-:S02]  /*8740*/  IMAD R226, R226, c[0x0][0x190], RZ ;  /* 0x00006400e2e27a24 */ /* 0x000fc400078e02ff */
[----:B------:R-:W-:Y:S01]  /*8750*/  IMAD R221, R221, c[0x0][0x190], RZ ;  /* 0x00006400dddd7a24 */ /* 0x000fe200078e02ff */
[----:B------:R-:W-:Y:S02]  /*8760*/  LEA.HI.X.SX32 R213, R213, R0, 0x2, P5 ;  /* 0x00000000d5d57211 */ /* 0x000fe400028f16ff */
[----:B------:R-:W-:Y:S01]  /*8770*/  LEA R216, P5, R217, R244, 0x2 ;  /* 0x000000f4d9d87211 */ /* 0x000fe200078a10ff */
[----:B-1----:R-:W-:Y:S01]  /*8780*/  IMAD R238, R215, c[0x0][0x190], RZ ;  /* 0x00006400d7ee7a24 */ /* 0x002fe200078e02ff */
[----:B------:R-:W-:Y:S02]  /*8790*/  LEA.HI.X.SX32 R215, R218, R0, 0x2, P3 ;  /* 0x00000000dad77211 */ /* 0x000fe400018f16ff */
[----:B------:R-:W-:Y:S01]  /*87a0*/  LEA R218, P3, R219, R244, 0x2 ;  /* 0x000000f4dbda7211 */ /* 0x000fe200078610ff */
[----:B------:R-:W-:Y:S01]  /*87b0*/  IMAD R237, R222, c[0x0][0x190], RZ ;  /* 0x00006400deed7a24 */ /* 0x000fe200078e02ff */
[-C--:B------:R-:W-:Y:S01]  /*87c0*/  LEA.HI.X.SX32 R217, R217, R0.reuse, 0x2, P5 ;  /* 0x00000000d9d97211 */ /* 0x080fe200028f16ff */
[----:B------:R-:W-:Y:S01]  /*87d0*/  IMAD R229, R229, c[0x0][0x190], RZ ;  /* 0x00006400e5e57a24 */ /* 0x000fe200078e02ff */
[----:B------:R-:W-:Y:S01]  /*87e0*/  LEA.HI.X.SX32 R219, R219, R0, 0x2, P3 ;  /* 0x00000000dbdb7211 */ /* 0x000fe200018f16ff */
[----:B------:R-:W-:Y:S01]  /*87f0*/  IMAD R225, R225, c[0x0][0x190], RZ ;  /* 0x00006400e1e17a24 */ /* 0x000fe200078e02ff */
[----:B------:R-:W-:-:S02]  /*8800*/  LEA R222, P3, R226, R244, 0x2 ;  /* 0x000000f4e2de7211 */ /* 0x000fc400078610ff */
[----:B------:R-:W-:Y:S01]  /*8810*/  LEA R220, P5, R221, R244, 0x2 ;  /* 0x000000f4dddc7211 */ /* 0x000fe200078a10ff */
[----:B------:R-:W-:Y:S01]  /*8820*/  IMAD R239, R223, c[0x0][0x190], RZ ;  /* 0x00006400dfef7a24 */ /* 0x000fe200078e02ff */
[-C--:B------:R-:W-:Y:S01]  /*8830*/  LEA.HI.X.SX32 R223, R226, R0.reuse, 0x2, P3 ;  /* 0x00000000e2df7211 */ /* 0x080fe200018f16ff */
[----:B------:R-:W-:Y:S01]  /*8840*/  IMAD R233, R233, c[0x0][0x190], RZ ;  /* 0x00006400e9e97a24 */ /* 0x000fe200078e02ff */
[----:B------:R-:W-:Y:S01]  /*8850*/  LEA.HI.X.SX32 R221, R221, R0, 0x2, P5 ;  /* 0x00000000dddd7211 */ /* 0x000fe200028f16ff */
[----:B------:R-:W-:Y:S01]  /*8860*/  IMAD R232, R232, c[0x0][0x190], RZ ;  /* 0x00006400e8e87a24 */ /* 0x000fe200078e02ff */
[-C--:B------:R-:W-:Y:S01]  /*8870*/  LEA R226, P3, R229, R244.reuse, 0x2 ;  /* 0x000000f4e5e27211 */ /* 0x080fe200078610ff */
[----:B------:R1:W-:Y:S01]  /*8880*/  STL.64 [R1+0xfc0], R250 ;  /* 0x000fc0fa01007387 */ /* 0x0003e20000100a00 */
[----:B------:R-:W-:Y:S01]  /*8890*/  LEA R224, P5, R225, R244, 0x2 ;  /* 0x000000f4e1e07211 */ /* 0x000fe200078a10ff */
[----:B------:R-:W-:Y:S01]  /*88a0*/  IMAD R241, R227, c[0x0][0x190], RZ ;  /* 0x00006400e3f17a24 */ /* 0x000fe200078e02ff */
[-C--:B------:R-:W-:Y:S01]  /*88b0*/  LEA.HI.X.SX32 R227, R229, R0.reuse, 0x2, P3 ;  /* 0x00000000e5e37211 */ /* 0x080fe200018f16ff */
[----:B------:R-:W-:Y:S01]  /*88c0*/  IMAD R236, R236, c[0x0][0x190], RZ ;  /* 0x00006400ecec7a24 */ /* 0x000fe200078e02ff */
[----:B------:R-:W-:-:S02]  /*88d0*/  LEA.HI.X.SX32 R225, R225, R0, 0x2, P5 ;  /* 0x00000000e1e17211 */ /* 0x000fc400028f16ff */
[-C--:B------:R-:W-:Y:S02]  /*88e0*/  LEA R230, P3, R233, R244.reuse, 0x2 ;  /* 0x000000f4e9e67211 */ /* 0x080fe400078610ff */
[C---:B------:R-:W-:Y:S01]  /*88f0*/  LEA R228, P5, R232.reuse, R244, 0x2 ;  /* 0x000000f4e8e47211 */ /* 0x040fe200078a10ff */
[----:B-1----:R-:W1:Y:S01]  /*8900*/  S2R R251, SR_TID.X ;  /* 0x0000000000fb7919 */ /* 0x002e620000002100 */
[----:B------:R-:W-:Y:S01]  /*8910*/  IMAD R243, R231, c[0x0][0x190], RZ ;  /* 0x00006400e7f37a24 */ /* 0x000fe200078e02ff */
[-C--:B------:R-:W-:Y:S02]  /*8920*/  LEA.HI.X.SX32 R231, R233, R0.reuse, 0x2, P3 ;  /* 0x00000000e9e77211 */ /* 0x080fe400018f16ff */
[----:B------:R-:W-:Y:S02]  /*8930*/  LEA.HI.X.SX32 R229, R232, R0, 0x2, P5 ;  /* 0x00000000e8e57211 */ /* 0x000fe400028f16ff */
[-C--:B------:R-:W-:Y:S02]  /*8940*/  LEA R234, P3, R238, R244.reuse, 0x2 ;  /* 0x000000f4eeea7211 */ /* 0x080fe400078610ff */
[----:B------:R-:W-:Y:S01]  /*8950*/  LEA R232, P5, R236, R244, 0x2 ;  /* 0x000000f4ece87211 */ /* 0x000fe200078a10ff */
[----:B------:R-:W-:Y:S01]  /*8960*/  IMAD R245, R235, c[0x0][0x190], RZ ;  /* 0x00006400ebf57a24 */ /* 0x000fe200078e02ff */
[----:B------:R-:W-:Y:S01]  /*8970*/  STL.64 [R1], R2 ;  /* 0x0000000201007387 */ /* 0x000fe20000100a00 */
[----:B------:R-:W-:-:S02]  /*8980*/  LEA.HI.X.SX32 R235, R238, R0, 0x2, P3 ;  /* 0x00000000eeeb7211 */ /* 0x000fc400018f16ff */
[----:B------:R-:W-:Y:S01]  /*8990*/  LEA.HI.X.SX32 R233, R236, R0, 0x2, P5 ;  /* 0x00000000ece97211 */ /* 0x000fe200028f16ff */
[----:B------:R2:W-:Y:S01]  /*89a0*/  STL [R1+0xfcc], R2 ;  /* 0x000fcc0201007387 */ /* 0x0005e20000100800 */
[-C--:B------:R-:W-:Y:S02]  /*89b0*/  LEA R238, P3, R239, R244.reuse, 0x2 ;  /* 0x000000f4efee7211 */ /* 0x080fe400078610ff */
[----:B------:R-:W-:Y:S02]  /*89c0*/  LEA R236, P5, R237, R244, 0x2 ;  /* 0x000000f4edec7211 */ /* 0x000fe400078a10ff */
[-C--:B------:R-:W-:Y:S01]  /*89d0*/  LEA.HI.X.SX32 R239, R239, R0.reuse, 0x2, P3 ;  /* 0x00000000efef7211 */ /* 0x080fe200018f16ff */
[----:B--2---:R-:W-:Y:S01]  /*89e0*/  IMAD.MOV.U32 R2, RZ, RZ, c[0x0][0x180] ;  /* 0x00006000ff027624 */ /* 0x004fe200078e00ff */
[----:B------:R-:W-:Y:S02]  /*89f0*/  LEA.HI.X.SX32 R237, R237, R0, 0x2, P5 ;  /* 0x00000000eded7211 */ /* 0x000fe400028f16ff */
[----:B------:R-:W-:-:S02]  /*8a00*/  LEA R242, P3, R243, R244, 0x2 ;  /* 0x000000f4f3f27211 */ /* 0x000fc400078610ff */
[----:B------:R-:W-:Y:S02]  /*8a10*/  LEA R240, P5, R241, R244, 0x2 ;  /* 0x000000f4f1f07211 */ /* 0x000fe400078a10ff */
[----:B------:R-:W-:Y:S02]  /*8a20*/  IADD3 R252, R2, -0x15, RZ ;  /* 0xffffffeb02fc7810 */ /* 0x000fe40007ffe0ff */
[-C--:B------:R-:W-:Y:S02]  /*8a30*/  LEA.HI.X.SX32 R243, R243, R0.reuse, 0x2, P3 ;  /* 0x00000000f3f37211 */ /* 0x080fe400018f16ff */
[----:B------:R-:W-:Y:S02]  /*8a40*/  LEA.HI.X.SX32 R241, R241, R0, 0x2, P5 ;  /* 0x00000000f1f17211 */ /* 0x000fe400028f16ff */
[----:B------:R-:W-:Y:S01]  /*8a50*/  ISETP.GE.U32.AND P3, PT, R252, 0x7fffffac, PT ;  /* 0x7fffffacfc00780c */ /* 0x000fe20003f66070 */
[----:B------:R2:W-:Y:S01]  /*8a60*/  STL [R1+0xfc8], R3 ;  /* 0x000fc80301007387 */ /* 0x0005e20000100800 */
[----:B------:R-:W-:-:S02]  /*8a70*/  LEA R244, P5, R245, R244, 0x2 ;  /* 0x000000f4f5f47211 */ /* 0x000fc400078a10ff */
[----:B------:R-:W-:Y:S01]  /*8a80*/  MOV R252, c[0x0][0x188] ;  /* 0x0000620000fc7a02 */ /* 0x000fe20000000f00 */
[----:B------:R-:W-:Y:S01]  /*8a90*/  STL [R1+0xfe8], R248 ;  /* 0x000fe8f801007387 */ /* 0x000fe20000100800 */
[----:B-1----:R-:W-:Y:S02]  /*8aa0*/  LOP3.LUT R251, R251, 0x3f, RZ, 0xc0, !PT ;  /* 0x0000003ffbfb7812 */ /* 0x002fe400078ec0ff */
[----:B------:R-:W-:Y:S01]  /*8ab0*/  LEA.HI.X.SX32 R245, R245, R0, 0x2, P5 ;  /* 0x00000000f5f57211 */ /* 0x000fe200028f16ff */
[----:B------:R-:W-:Y:S01]  /*8ac0*/  STL [R1+0xfd0], R249 ;  /* 0x000fd0f901007387 */ /* 0x000fe20000100800 */
[----:B------:R-:W-:-:S03]  /*8ad0*/  IMAD.SHL.U32 R0, R252, 0x4, RZ ;  /* 0x00000004fc007824 */ /* 0x000fc600078e00ff */
[----:B------:R-:W-:Y:S04]  /*8ae0*/  STL.64 [R1+0xfd8], R246 ;  /* 0x000fd8f601007387 */ /* 0x000fe80000100a00 */
[----:B------:R1:W-:Y:S01]  /*8af0*/  STL.64 [R1+0xfe0], R8 ;  /* 0x000fe00801007387 */ /* 0x0003e20000100a00 */
[----:B------:R-:W-:Y:S01]  /*8b00*/  ULDC.64 UR8, c[0x0][0x118] ;  /* 0x0000460000087ab9 */ /* 0x000fe20000000a00 */
[----:B--2---:R-:W-:Y:S02]  /*8b10*/  IADD3 R3, R2, -0x1d, RZ ;  /* 0xffffffe302037810 */ /* 0x004fe40007ffe0ff */
[----:B------:R2:W-:Y:S04]  /*8b20*/  STL.64 [R1+0xff0], R10 ;  /* 0x000ff00a01007387 */ /* 0x0005e80000100a00 */
[----:B------:R3:W-:Y:S01]  /*8b30*/  STL.64 [R1+0xff8], R12 ;  /* 0x000ff80c01007387 */ /* 0x0007e20000100a00 */
[----:B-1----:R-:W-:-:S02]  /*8b40*/  IMAD.SHL.U32 R8, R251, 0x4, RZ ;  /* 0x00000004fb087824 */ /* 0x002fc400078e00ff */
[----:B--2---:R-:W-:-:S03]  /*8b50*/  IMAD.WIDE R10, R0, 0x4, R4 ;  /* 0x00000004000a7825 */ /* 0x004fc600078e0204 */
[----:B------:R1:W-:Y:S01]  /*8b60*/  LDGSTS.E [R8], [R6.64], !P1 ;  /* 0x0000000006087fae */ /* 0x0003e2000c921848 */
[----:B---3--:R-:W-:-:S03]  /*8b70*/  IMAD.WIDE R12, R0, 0x4, R6 ;  /* 0x00000004000c7825 */ /* 0x008fc600078e0206 */
[----:B------:R1:W-:Y:S01]  /*8b80*/  LDGSTS.E [R8+0x100], [R4.64], !P1 ;  /* 0x0010000004087fae */ /* 0x0003e2000c921848 */
[----:B------:R-:W-:Y:S01]  /*8b90*/  IMAD.SHL.U32 R0, R252, 0x8, RZ ;  /* 0x00000008fc007824 */ /* 0x000fe200078e00ff */
[----:B------:R-:W-:Y:S02]  /*8ba0*/  ISETP.GE.U32.AND P1, PT, R3, 0x7fffffa4, PT ;  /* 0x7fffffa40300780c */ /* 0x000fe40003f26070 */
[----:B------:R2:W-:Y:S01]  /*8bb0*/  STL.64 [R1+0x1000], R14 ;  /* 0x0010000e01007387 */ /* 0x0005e20000100a00 */
[----:B------:R-:W-:Y:S01]  /*8bc0*/  IADD3 R3, R2, -0x21, RZ ;  /* 0xffffffdf02037810 */ /* 0x000fe20007ffe0ff */
[C---:B------:R-:W-:Y:S02]  /*8bd0*/  IMAD.WIDE R246, R0.reuse, 0x4, R6 ;  /* 0x0000000400f67825 */ /* 0x040fe400078e0206 */
[----:B------:R3:W-:Y:S04]  /*8be0*/  LDGSTS.E [R8+0x800], [R12.64], !P2 ;  /* 0x008000000c087fae */ /* 0x0007e8000d121848 */
[----:B------:R4:W-:Y:S01]  /*8bf0*/  LDGSTS.E [R8+0x900], [R10.64], !P2 ;  /* 0x009000000a087fae */ /* 0x0009e2000d121848 */
[----:B------:R-:W-:Y:S01]  /*8c00*/  ISETP.GE.U32.AND P2, PT, R3, 0x7fffffa0, PT ;  /* 0x7fffffa00300780c */ /* 0x000fe20003f46070 */
[----:B--2---:R-:W-:Y:S01]  /*8c10*/  IMAD.WIDE R14, R0, 0x4, R4 ;  /* 0x00000004000e7825 */ /* 0x004fe200078e0204 */
[----:B------:R-:W-:Y:S01]  /*8c20*/  IADD3 R0, R2, -0x25, RZ ;  /* 0xffffffdb02007810 */ /* 0x000fe20007ffe0ff */
[----:B------:R2:W-:Y:S02]  /*8c30*/  LDGSTS.E [R8+0x1000], [R246.64], !P4 ;  /* 0x01000000f6087fae */ /* 0x0005e4000e121848 */
[----:B------:R-:W-:-:S02]  /*8c40*/  IMAD R3, R252, 0xc, RZ ;  /* 0x0000000cfc037824 */ /* 0x000fc400078e02ff */
[----:B------:R1:W-:Y:S01]  /*8c50*/  LDGSTS.E [R8+0x1100], [R14.64], !P4 ;  /* 0x011000000e087fae */ /* 0x0003e2000e121848 */
[----:B------:R-:W-:Y:S01]  /*8c60*/  ISETP.GE.U32.AND P4, PT, R0, 0x7fffff9c, PT ;  /* 0x7fffff9c0000780c */ /* 0x000fe20003f86070 */
[----:B------:R-:W-:Y:S02]  /*8c70*/  IMAD.SHL.U32 R0, R252, 0x10, RZ ;  /* 0x00000010fc007824 */ /* 0x000fe400078e00ff */
[----:B------:R3:W-:Y:S01]  /*8c80*/  STL.64 [R1+0x2f0], R12 ;  /* 0x0002f00c01007387 */ /* 0x0007e20000100a00 */
[----:B------:R-:W-:-:S03]  /*8c90*/  IADD3 R250, R2, -0x19, RZ ;  /* 0xffffffe702fa7810 */ /* 0x000fc60007ffe0ff */
[----:B------:R4:W-:Y:S04]  /*8ca0*/  STL.64 [R1+0x2e8], R10 ;  /* 0x0002e80a01007387 */ /* 0x0009e80000100a00 */
[----:B------:R2:W-:Y:S01]  /*8cb0*/  STL.64 [R1+0x2c0], R246 ;  /* 0x0002c0f601007387 */ /* 0x0005e20000100a00 */
[----:B---3--:R-:W-:-:S03]  /*8cc0*/  IMAD.WIDE R12, R3, 0x4, R6 ;  /* 0x00000004030c7825 */ /* 0x008fc600078e0206 */
[----:B------:R1:W-:Y:S01]  /*8cd0*/  STL.64 [R1+0x2b8], R14 ;  /* 0x0002b80e01007387 */ /* 0x0003e20000100a00 */
[----:B----4-:R-:W-:Y:S01]  /*8ce0*/  IMAD.WIDE R10, R3, 0x4, R4 ;  /* 0x00000004030a7825 */ /* 0x010fe200078e0204 */
[----:B------:R-:W-:Y:S02]  /*8cf0*/  IADD3 R3, R2, -0x29, RZ ;  /* 0xffffffd702037810 */ /* 0x000fe40007ffe0ff */
[----:B------:R3:W-:Y:S01]  /*8d00*/  LDGSTS.E [R8+0x1800], [R12.64], !P0 ;  /* 0x018000000c087fae */ /* 0x0007e2000c121848 */
[----:B--2---:R-:W-:Y:S01]  /*8d10*/  IMAD.WIDE R246, R0, 0x4, R6 ;  /* 0x0000000400f67825 */ /* 0x004fe200078e0206 */
[----:B------:R-:W-:Y:S02]  /*8d20*/  ISETP.GE.U32.AND P5, PT, R250, 0x7fffffa8, PT ;  /* 0x7fffffa8fa00780c */ /* 0x000fe40003fa6070 */
[----:B------:R2:W-:Y:S01]  /*8d30*/  LDGSTS.E [R8+0x1900], [R10.64], !P0 ;  /* 0x019000000a087fae */ /* 0x0005e2000c121848 */
[----:B-1----:R-:W-:Y:S01]  /*8d40*/  IMAD.WIDE R14, R0, 0x4, R4 ;  /* 0x00000004000e7825 */ /* 0x002fe200078e0204 */
[----:B------:R-:W-:-:S02]  /*8d50*/  IADD3 R0, R2, -0x2d, RZ ;  /* 0xffffffd302007810 */ /* 0x000fc40007ffe0ff */
[----:B------:R1:W-:Y:S01]  /*8d60*/  LDGSTS.E [R8+0x2000], [R246.64], !P6 ;  /* 0x02000000f6087fae */ /* 0x0003e2000f121848 */
[----:B------:R-:W-:Y:S01]  /*8d70*/  ISETP.GE.U32.AND P0, PT, R3, 0x7fffff98, PT ;  /* 0x7fffff980300780c */ /* 0x000fe20003f06070 */
[----:B------:R-:W-:Y:S02]  /*8d80*/  IMAD R3, R252, 0x14, RZ ;  /* 0x00000014fc037824 */ /* 0x000fe400078e02ff */
[----:B------:R4:W-:Y:S01]  /*8d90*/  LDGSTS.E [R8+0x2100], [R14.64], !P6 ;  /* 0x021000000e087fae */ /* 0x0009e2000f121848 */
[----:B------:R-:W-:Y:S01]  /*8da0*/  ISETP.GE.U32.AND P6, PT, R0, 0x7fffff94, PT ;  /* 0x7fffff940000780c */ /* 0x000fe20003fc6070 */
[----:B------:R-:W-:Y:S02]  /*8db0*/  IMAD R0, R252, 0x18, RZ ;  /* 0x00000018fc007824 */ /* 0x000fe400078e02ff */
[----:B------:R3:W-:Y:S04]  /*8dc0*/  STL.64 [R1+0x290], R12 ;  /* 0x0002900c01007387 */ /* 0x0007e80000100a00 */
[----:B------:R2:W-:Y:S04]  /*8dd0*/  STL.64 [R1+0x288], R10 ;  /* 0x0002880a01007387 */ /* 0x0005e80000100a00 */
[----:B------:R1:W-:Y:S01]  /*8de0*/  STL.64 [R1+0x260], R246 ;  /* 0x000260f601007387 */ /* 0x0003e20000100a00 */
[----:B---3--:R-:W-:-:S03]  /*8df0*/  IMAD.WIDE R12, R3, 0x4, R6 ;  /* 0x00000004030c7825 */ /* 0x008fc600078e0206 */
[----:B------:R4:W-:Y:S01]  /*8e00*/  STL.64 [R1+0x258], R14 ;  /* 0x0002580e01007387 */ /* 0x0009e20000100a00 */
[----:B--2---:R-:W-:Y:S01]  /*8e10*/  IMAD.WIDE R10, R3, 0x4, R4 ;  /* 0x00000004030a7825 */ /* 0x004fe200078e0204 */
[----:B------:R-:W-:Y:S02]  /*8e20*/  IADD3 R3, R2, -0x31, RZ ;  /* 0xffffffcf02037810 */ /* 0x000fe40007ffe0ff */
[----:B------:R2:W-:Y:S01]  /*8e30*/  LDGSTS.E [R8+0x2800], [R12.64], !P3 ;  /* 0x028000000c087fae */ /* 0x0005e2000d921848 */
[----:B-1----:R-:W-:-:S03]  /*8e40*/  IMAD.WIDE R246, R0, 0x4, R6 ;  /* 0x0000000400f67825 */ /* 0x002fc600078e0206 */
[----:B------:R1:W-:Y:S01]  /*8e50*/  LDGSTS.E [R8+0x2900], [R10.64], !P3 ;  /* 0x029000000a087fae */ /* 0x0003e2000d921848 */
[----:B----4-:R-:W-:Y:S01]  /*8e60*/  IMAD.WIDE R14, R0, 0x4, R4 ;  /* 0x00000004000e7825 */ /* 0x010fe200078e0204 */
[----:B------:R-:W-:Y:S02]  /*8e70*/  IADD3 R0, R2, -0x35, RZ ;  /* 0xffffffcb02007810 */ /* 0x000fe40007ffe0ff */
[----:B------:R3:W-:Y:S01]  /*8e80*/  LDGSTS.E [R8+0x3000], [R246.64], !P5 ;  /* 0x03000000f6087fae */ /* 0x0007e2000e921848 */
[----:B------:R-:W-:Y:S01]  /*8e90*/  ISETP.GE.U32.AND P3, PT, R3, 0x7fffff90, PT ;  /* 0x7fffff900300780c */ /* 0x000fe20003f66070 */
[----:B------:R-:W-:Y:S02]  /*8ea0*/  IMAD R3, R252, 0x1c, RZ ;  /* 0x0000001cfc037824 */ /* 0x000fe400078e02ff */
[----:B------:R4:W-:Y:S01]  /*8eb0*/  LDGSTS.E [R8+0x3100], [R14.64], !P5 ;  /* 0x031000000e087fae */ /* 0x0009e2000e921848 */
[----:B------:R-:W-:Y:S02]  /*8ec0*/  ISETP.GE.U32.AND P5, PT, R0, 0x7fffff8c, PT ;  /* 0x7fffff8c0000780c */ /* 0x000fe40003fa6070 */
[----:B------:R-:W-:Y:S01]  /*8ed0*/  SHF.L.U32 R0, R252, 0x5, RZ ;  /* 0x00000005fc007819 */ /* 0x000fe200000006ff */
[----:B------:R2:W-:Y:S04]  /*8ee0*/  STL.64 [R1+0x230], R12 ;  /* 0x0002300c01007387 */ /* 0x0005e80000100a00 */
[----:B------:R1:W-:Y:S04]  /*8ef0*/  STL.64 [R1+0x228], R10 ;  /* 0x0002280a01007387 */ /* 0x0003e80000100a00 */
[----:B------:R3:W-:Y:S01]  /*8f00*/  STL.64 [R1+0x200], R246 ;  /* 0x000200f601007387 */ /* 0x0007e20000100a00 */
[----:B--2---:R-:W-:-:S03]  /*8f10*/  IMAD.WIDE R12, R3, 0x4, R6 ;  /* 0x00000004030c7825 */ /* 0x004fc600078e0206 */
[----:B------:R4:W-:Y:S01]  /*8f20*/  STL.64 [R1+0x1f8], R14 ;  /* 0x0001f80e01007387 */ /* 0x0009e20000100a00 */
[----:B-1----:R-:W-:Y:S01]  /*8f30*/  IMAD.WIDE R10, R3, 0x4, R4 ;  /* 0x00000004030a7825 */ /* 0x002fe200078e0204 */
[----:B------:R-:W-:Y:S02]  /*8f40*/  IADD3 R3, R2, -0x39, RZ ;  /* 0xffffffc702037810 */ /* 0x000fe40007ffe0ff */
[----:B------:R1:W-:Y:S01]  /*8f50*/  LDGSTS.E [R8+0x3800], [R12.64], !P1 ;  /* 0x038000000c087fae */ /* 0x0003e2000c921848 */
[----:B---3--:R-:W-:-:S03]  /*8f60*/  IMAD.WIDE R246, R0, 0x4, R6 ;  /* 0x0000000400f67825 */ /* 0x008fc600078e0206 */
[----:B------:R2:W-:Y:S01]  /*8f70*/  LDGSTS.E [R8+0x3900], [R10.64], !P1 ;  /* 0x039000000a087fae */ /* 0x0005e2000c921848 */
[----:B------:R-:W-:Y:S01]  /*8f80*/  ISETP.GE.U32.AND P1, PT, R3, 0x7fffff88, PT ;  /* 0x7fffff880300780c */ /* 0x000fe20003f26070 */
[----:B----4-:R-:W-:Y:S01]  /*8f90*/  IMAD.WIDE R14, R0, 0x4, R4 ;  /* 0x00000004000e7825 */ /* 0x010fe200078e0204 */
[----:B------:R-:W-:Y:S01]  /*8fa0*/  IADD3 R0, R2, -0x3d, RZ ;  /* 0xffffffc302007810 */ /* 0x000fe20007ffe0ff */
[----:B------:R3:W-:Y:S02]  /*8fb0*/  LDGSTS.E [R8+0x4000], [R246.64], !P2 ;  /* 0x04000000f6087fae */ /* 0x0007e4000d121848 */
[----:B------:R-:W-:Y:S02]  /*8fc0*/  IMAD R3, R252, 0x24, RZ ;  /* 0x00000024fc037824 */ /* 0x000fe400078e02ff */
[----:B------:R4:W-:Y:S01]  /*8fd0*/  LDGSTS.E [R8+0x4100], [R14.64], !P2 ;  /* 0x041000000e087fae */ /* 0x0009e2000d121848 */
[----:B------:R-:W-:Y:S01]  /*8fe0*/  ISETP.GE.U32.AND P2, PT, R0, 0x7fffff84, PT ;  /* 0x7fffff840000780c */ /* 0x000fe20003f46070 */
[----:B------:R-:W-:-:S02]  /*8ff0*/  IMAD R0, R252, 0x28, RZ ;  /* 0x00000028fc007824 */ /* 0x000fc400078e02ff */
[----:B------:R1:W-:Y:S04]  /*9000*/  STL.64 [R1+0x1d0], R12 ;  /* 0x0001d00c01007387 */ /* 0x0003e80000100a00 */
[----:B------:R2:W-:Y:S04]  /*9010*/  STL.64 [R1+0x1c8], R10 ;  /* 0x0001c80a01007387 */ /* 0x0005e80000100a00 */
[----:B------:R3:W-:Y:S01]  /*9020*/  STL.64 [R1+0x1a0], R246 ;  /* 0x0001a0f601007387 */ /* 0x0007e20000100a00 */
[----:B-1----:R-:W-:-:S03]  /*9030*/  IMAD.WIDE R12, R3, 0x4, R6 ;  /* 0x00000004030c7825 */ /* 0x002fc600078e0206 */
[----:B------:R4:W-:Y:S01]  /*9040*/  STL.64 [R1+0x198], R14 ;  /* 0x0001980e01007387 */ /* 0x0009e20000100a00 */
[----:B--2---:R-:W-:Y:S01]  /*9050*/  IMAD.WIDE R10, R3, 0x4, R4 ;  /* 0x00000004030a7825 */ /* 0x004fe200078e0204 */
        /* <DEDUP_REMOVED lines=30> */
[----:B------:R1:W-:Y:S01]  /*9240*/  STL.64 [R1+0x110], R12 ;  /* 0x0001100c01007387 */ /* 0x0003e20000100a00 */
[----:B------:R-:W-:-:S03]  /*9250*/  IMAD R9, R252, 0x3c, RZ ;  /* 0x0000003cfc097824 */ /* 0x000fc600078e02ff */
[----:B------:R2:W-:Y:S04]  /*9260*/  STL.64 [R1+0x108], R10 ;  /* 0x0001080a01007387 */ /* 0x0005e80000100a00 */
[----:B------:R3:W-:Y:S01]  /*9270*/  STL.64 [R1+0xe0], R246 ;  /* 0x0000e0f601007387 */ /* 0x0007e20000100a00 */
[----:B-1----:R-:W-:-:S03]  /*9280*/  IMAD.WIDE R12, R3, 0x4, R6 ;  /* 0x00000004030c7825 */ /* 0x002fc600078e0206 */
[----:B------:R4:W-:Y:S01]  /*9290*/  STL.64 [R1+0xd8], R14 ;  /* 0x0000d80e01007387 */ /* 0x0009e20000100a00 */
[----:B--2---:R-:W-:-:S03]  /*92a0*/  IMAD.WIDE R10, R3, 0x4, R4 ;  /* 0x00000004030a7825 */ /* 0x004fc600078e0204 */
[----:B------:R1:W-:Y:S01]  /*92b0*/  STL.64 [R1+0xb0], R12 ;  /* 0x0000b00c01007387 */ /* 0x0003e20000100a00 */
[----:B------:R-:W-:Y:S01]  /*92c0*/  IADD3 R3, R2, -0x12, RZ ;  /* 0xffffffee02037810 */ /* 0x000fe20007ffe0ff */
[C---:B---3--:R-:W-:Y:S02]  /*92d0*/  IMAD.WIDE R246, R0.reuse, 0x4, R6 ;  /* 0x0000000400f67825 */ /* 0x048fe400078e0206 */
[----:B------:R1:W-:Y:S02]  /*92e0*/  LDGSTS.E [R8+0x6800], [R12.64], !P5 ;  /* 0x068000000c087fae */ /* 0x0003e4000e921848 */
[----:B----4-:R-:W-:Y:S02]  /*92f0*/  IMAD.WIDE R14, R0, 0x4, R4 ;  /* 0x00000004000e7825 */ /* 0x010fe400078e0204 */
[----:B------:R2:W-:Y:S01]  /*9300*/  STL.64 [R1+0xa8], R10 ;  /* 0x0000a80a01007387 */ /* 0x0005e20000100a00 */
[----:B------:R-:W-:-:S03]  /*9310*/  IADD3 R0, R2, -0x1a, RZ ;  /* 0xffffffe602007810 */ /* 0x000fc60007ffe0ff */
[----:B------:R2:W-:Y:S01]  /*9320*/  LDGSTS.E [R8+0x6900], [R10.64], !P5 ;  /* 0x069000000a087fae */ /* 0x0005e2000e921848 */
[----:B-1----:R-:W-:-:S03]  /*9330*/  IMAD.WIDE R12, R9, 0x4, R6 ;  /* 0x00000004090c7825 */ /* 0x002fc600078e0206 */
[----:B------:R1:W-:Y:S01]  /*9340*/  LDGSTS.E [R8+0x7000], [R246.64], !P1 ;  /* 0x07000000f6087fae */ /* 0x0003e2000c921848 */
[----:B------:R-:W-:Y:S02]  /*9350*/  ISETP.GE.U32.AND P5, PT, R3, 0x7fffffaf, PT ;  /* 0x7fffffaf0300780c */ /* 0x000fe40003fa6070 */
[----:B------:R-:W-:Y:S01]  /*9360*/  IADD3 R3, R2, -0x16, RZ ;  /* 0xffffffea02037810 */ /* 0x000fe20007ffe0ff */
[----:B------:R3:W-:Y:S01]  /*9370*/  LDGSTS.E [R8+0x7100], [R14.64], !P1 ;  /* 0x071000000e087fae */ /* 0x0007e2000c921848 */
[----:B--2---:R-:W-:-:S03]  /*9380*/  IMAD.WIDE R10, R9, 0x4, R4 ;  /* 0x00000004090a7825 */ /* 0x004fc600078e0204 */
[----:B------:R2:W-:Y:S01]  /*9390*/  LDGSTS.E [R8+0x7800], [R12.64], !P2 ;  /* 0x078000000c087fae */ /* 0x0005e2000d121848 */
[----:B------:R-:W-:-:S03]  /*93a0*/  LOP3.LUT R9, R8, 0x20, RZ, 0x3c, !PT ;  /* 0x0000002008097812 */ /* 0x000fc600078e3cff */
[----:B------:R1:W-:Y:S01]  /*93b0*/  STL.64 [R1+0x80], R246 ;  /* 0x000080f601007387 */ /* 0x0003e20000100a00 */
[----:B------:R-:W-:-:S03]  /*93c0*/  ISETP.GE.U32.AND P1, PT, R3, 0x7fffffab, PT ;  /* 0x7fffffab0300780c */ /* 0x000fc60003f26070 */
[----:B------:R4:W-:Y:S01]  /*93d0*/  LDGSTS.E [R8+0x7900], [R10.64], !P2 ;  /* 0x079000000a087fae */ /* 0x0009e2000d121848 */
[----:B------:R-:W-:Y:S01]  /*93e0*/  ISETP.GE.U32.AND P2, PT, R0, 0x7fffffa7, PT ;  /* 0x7fffffa70000780c */ /* 0x000fe20003f46070 */
[----:B------:R-:W-:Y:S02]  /*93f0*/  IMAD R0, R252, 0x5, RZ ;  /* 0x00000005fc007824 */ /* 0x000fe400078e02ff */
[----:B------:R3:W-:Y:S01]  /*9400*/  STL.64 [R1+0x78], R14 ;  /* 0x0000780e01007387 */ /* 0x0007e20000100a00 */
[----:B------:R-:W-:Y:S01]  /*9410*/  IADD3 R3, R2, -0x1e, RZ ;  /* 0xffffffe202037810 */ /* 0x000fe20007ffe0ff */
[C---:B-1----:R-:W-:Y:S02]  /*9420*/  IMAD.WIDE R246, R252.reuse, 0x4, R6 ;  /* 0x00000004fcf67825 */ /* 0x042fe400078e0206 */
[----:B------:R2:W-:Y:S02]  /*9430*/  STL.64 [R1+0x50], R12 ;  /* 0x0000500c01007387 */ /* 0x0005e40000100a00 */
[----:B---3--:R-:W-:-:S02]  /*9440*/  IMAD.WIDE R14, R252, 0x4, R4 ;  /* 0x00000004fc0e7825 */ /* 0x008fc400078e0204 */
[----:B------:R4:W-:Y:S02]  /*9450*/  STL.64 [R1+0x48], R10 ;  /* 0x0000480a01007387 */ /* 0x0009e40000100a00 */
[C---:B--2---:R-:W-:Y:S02]  /*9460*/  IMAD.WIDE R12, R0.reuse, 0x4, R6 ;  /* 0x00000004000c7825 */ /* 0x044fe400078e0206 */
[----:B------:R1:W-:Y:S04]  /*9470*/  LDGSTS.E [R9+0x200], [R246.64], !P4 ;  /* 0x00200000f6097fae */ /* 0x0003e8000e121848 */
[----:B------:R2:W-:Y:S01]  /*9480*/  LDGSTS.E [R9+0x300], [R14.64], !P4 ;  /* 0x003000000e097fae */ /* 0x0005e2000e121848 */
[----:B------:R-:W-:Y:S01]  /*9490*/  ISETP.GE.U32.AND P4, PT, R3, 0x7fffffa3, PT ;  /* 0x7fffffa30300780c */ /* 0x000fe20003f86070 */
[----:B----4-:R-:W-:Y:S01]  /*94a0*/  IMAD.WIDE R10, R0, 0x4, R4 ;  /* 0x00000004000a7825 */ /* 0x010fe200078e0204 */
[----:B------:R-:W-:Y:S01]  /*94b0*/  IADD3 R3, R2, -0x22, RZ ;  /* 0xffffffde02037810 */ /* 0x000fe20007ffe0ff */
[----:B------:R3:W-:Y:S02]  /*94c0*/  LDGSTS.E [R9+0xa00], [R12.64], !P0 ;  /* 0x00a000000c097fae */ /* 0x0007e4000c121848 */
[----:B------:R-:W-:-:S02]  /*94d0*/  IMAD R0, R252, 0x9, RZ ;  /* 0x00000009fc007824 */ /* 0x000fc400078e02ff */
[----:B------:R1:W-:Y:S04]  /*94e0*/  STL.64 [R1+0x318], R246 ;  /* 0x000318f601007387 */ /* 0x0003e80000100a00 */
[----:B------:R4:W-:Y:S01]  /*94f0*/  LDGSTS.E [R9+0xb00], [R10.64], !P0 ;  /* 0x00b000000a097fae */ /* 0x0009e2000c121848 */
[----:B------:R-:W-:Y:S01]  /*9500*/  ISETP.GE.U32.AND P0, PT, R3, 0x7fffff9f, PT ;  /* 0x7fffff9f0300780c */ /* 0x000fe20003f06070 */
[----:B------:R-:W-:Y:S02]  /*9510*/  IMAD R3, R252, 0xd, RZ ;  /* 0x0000000dfc037824 */ /* 0x000fe400078e02ff */
[----:B------:R2:W-:Y:S01]  /*9520*/  STL.64 [R1+0x310], R14 ;  /* 0x0003100e01007387 */ /* 0x0005e20000100a00 */
[----:B-1----:R-:W-:-:S03]  /*9530*/  IMAD.WIDE R246, R0, 0x4, R6 ;  /* 0x0000000400f67825 */ /* 0x002fc600078e0206 */
[----:B------:R3:W-:Y:S01]  /*9540*/  STL.64 [R1+0x2e0], R12 ;  /* 0x0002e00c01007387 */ /* 0x0007e20000100a00 */
[----:B--2---:R-:W-:Y:S01]  /*9550*/  IMAD.WIDE R14, R0, 0x4, R4 ;  /* 0x00000004000e7825 */ /* 0x004fe200078e0204 */
[----:B------:R-:W-:Y:S02]  /*9560*/  IADD3 R0, R2, -0x26, RZ ;  /* 0xffffffda02007810 */ /* 0x000fe40007ffe0ff */
[----:B------:R4:W-:Y:S01]  /*9570*/  STL.64 [R1+0x2d8], R10 ;  /* 0x0002d80a01007387 */ /* 0x0009e20000100a00 */
[----:B---3--:R-:W-:-:S03]  /*9580*/  IMAD.WIDE R12, R3, 0x4, R6 ;  /* 0x00000004030c7825 */ /* 0x008fc600078e0206 */
[----:B------:R1:W-:Y:S04]  /*9590*/  LDGSTS.E [R9+0x1200], [R246.64], !P6 ;  /* 0x01200000f6097fae */ /* 0x0003e8000f121848 */
[----:B------:R2:W-:Y:S01]  /*95a0*/  LDGSTS.E [R9+0x1300], [R14.64], !P6 ;  /* 0x013000000e097fae */ /* 0x0005e2000f121848 */
[----:B------:R-:W-:Y:S01]  /*95b0*/  ISETP.GE.U32.AND P6, PT, R0, 0x7fffff9b, PT ;  /* 0x7fffff9b0000780c */ /* 0x000fe20003fc6070 */
[----:B------:R-:W-:Y:S02]  /*95c0*/  IMAD R0, R252, 0x11, RZ ;  /* 0x00000011fc007824 */ /* 0x000fe400078e02ff */
[----:B----4-:R-:W-:Y:S01]  /*95d0*/  IMAD.WIDE R10, R3, 0x4, R4 ;  /* 0x00000004030a7825 */ /* 0x010fe200078e0204 */
[----:B------:R-:W-:Y:S01]  /*95e0*/  IADD3 R3, R2, -0x2a, RZ ;  /* 0xffffffd602037810 */ /* 0x000fe20007ffe0ff */
[----:B------:R3:W-:Y:S04]  /*95f0*/  LDGSTS.E [R9+0x1a00], [R12.64], !P3 ;  /* 0x01a000000c097fae */ /* 0x0007e8000d921848 */
[----:B------:R1:W-:Y:S04]  /*9600*/  STL.64 [R1+0x2b0], R246 ;  /* 0x0002b0f601007387 */ /* 0x0003e80000100a00 */
[----:B------:R4:W-:Y:S01]  /*9610*/  LDGSTS.E [R9+0x1b00], [R10.64], !P3 ;  /* 0x01b000000a097fae */ /* 0x0009e2000d921848 */
[----:B------:R-:W-:Y:S01]  /*9620*/  ISETP.GE.U32.AND P3, PT, R3, 0x7fffff97, PT ;  /* 0x7fffff970300780c */ /* 0x000fe20003f66070 */
[----:B------:R-:W-:-:S02]  /*9630*/  IMAD R3, R252, 0x15, RZ ;  /* 0x00000015fc037824 */ /* 0x000fc400078e02ff */
        /* <DEDUP_REMOVED lines=100> */
[----:B------:R-:W-:Y:S02]  /*9c80*/  IMAD.SHL.U32 R0, R252, 0x2, RZ ;  /* 0x00000002fc007824 */ /* 0x000fe400078e00ff */
        /* <DEDUP_REMOVED lines=8> */
[----:B-1----:R-:W-:Y:S01]  /*9d10*/  IMAD.WIDE R246, R0, 0x4, R6 ;  /* 0x0000000400f67825 */ /* 0x002fe200078e0206 */
[----:B--2---:R-:W-:-:S03]  /*9d20*/  LOP3.LUT R9, R8, 0x40, RZ, 0x3c, !PT ;  /* 0x0000004008097812 */ /* 0x004fc600078e3cff */
[----:B---3--:R-:W-:Y:S01]  /*9d30*/  IMAD.WIDE R14, R0, 0x4, R4 ;  /* 0x00000004000e7825 */ /* 0x008fe200078e0204 */
[----:B------:R-:W-:Y:S01]  /*9d40*/  IADD3 R0, R2, -0x1f, RZ ;  /* 0xffffffe102007810 */ /* 0x000fe20007ffe0ff */
[----:B------:R1:W-:Y:S04]  /*9d50*/  STL.64 [R1+0x40], R12 ;  /* 0x0000400c01007387 */ /* 0x0003e80000100a00 */
[----:B------:R2:W-:Y:S04]  /*9d60*/  LDGSTS.E [R9+0x400], [R246.64], !P6 ;  /* 0x00400000f6097fae */ /* 0x0005e8000f121848 */
[----:B------:R3:W-:Y:S01]  /*9d70*/  STL.64 [R1+0x38], R10 ;  /* 0x0000380a01007387 */ /* 0x0007e20000100a00 */
[----:B-1----:R-:W-:-:S03]  /*9d80*/  IMAD.WIDE R12, R3, 0x4, R6 ;  /* 0x00000004030c7825 */ /* 0x002fc600078e0206 */
[----:B------:R1:W-:Y:S01]  /*9d90*/  LDGSTS.E [R9+0x500], [R14.64], !P6 ;  /* 0x005000000e097fae */ /* 0x0003e2000f121848 */
[----:B------:R-:W-:Y:S01]  /*9da0*/  ISETP.GE.U32.AND P6, PT, R0, 0x7fffffa2, PT ;  /* 0x7fffffa20000780c */ /* 0x000fe20003fc6070 */
[----:B------:R-:W-:Y:S02]  /*9db0*/  IMAD R0, R252, 0xa, RZ ;  /* 0x0000000afc007824 */ /* 0x000fe400078e02ff */
[----:B---3--:R-:W-:Y:S01]  /*9dc0*/  IMAD.WIDE R10, R3, 0x4, R4 ;  /* 0x00000004030a7825 */ /* 0x008fe200078e0204 */
[----:B------:R-:W-:Y:S01]  /*9dd0*/  IADD3 R3, R2, -0x23, RZ ;  /* 0xffffffdd02037810 */ /* 0x000fe20007ffe0ff */
[----:B------:R2:W-:Y:S04]  /*9de0*/  STL.64 [R1+0x308], R246 ;  /* 0x000308f601007387 */ /* 0x0005e80000100a00 */
[----:B------:R3:W-:Y:S04]  /*9df0*/  LDGSTS.E [R9+0xc00], [R12.64], !P3 ;  /* 0x00c000000c097fae */ /* 0x0007e8000d921848 */
[----:B------:R1:W-:Y:S04]  /*9e00*/  STL.64 [R1+0x300], R14 ;  /* 0x0003000e01007387 */ /* 0x0003e80000100a00 */
[----:B------:R4:W-:Y:S01]  /*9e10*/  LDGSTS.E [R9+0xd00], [R10.64], !P3 ;  /* 0x00d000000a097fae */ /* 0x0009e2000d921848 */
[----:B--2---:R-:W-:Y:S01]  /*9e20*/  IMAD.WIDE R246, R0, 0x4, R6 ;  /* 0x0000000400f67825 */ /* 0x004fe200078e0206 */
[----:B------:R-:W-:-:S03]  /*9e30*/  ISETP.GE.U32.AND P3, PT, R3, 0x7fffff9e, PT ;  /* 0x7fffff9e0300780c */ /* 0x000fc60003f66070 */
[----:B------:R-:W-:Y:S02]  /*9e40*/  IMAD R3, R252, 0xe, RZ ;  /* 0x0000000efc037824 */ /* 0x000fe400078e02ff */
[----:B-1----:R-:W-:Y:S01]  /*9e50*/  IMAD.WIDE R14, R0, 0x4, R4 ;  /* 0x00000004000e7825 */ /* 0x002fe200078e0204 */
[----:B------:R-:W-:Y:S01]  /*9e60*/  IADD3 R0, R2, -0x27, RZ ;  /* 0xffffffd902007810 */ /* 0x000fe20007ffe0ff */
[----:B------:R3:W-:Y:S04]  /*9e70*/  STL.64 [R1+0x2d0], R12 ;  /* 0x0002d00c01007387 */ /* 0x0007e80000100a00 */
[----:B------:R1:W-:Y:S04]  /*9e80*/  LDGSTS.E [R9+0x1400], [R246.64], !P5 ;  /* 0x01400000f6097fae */ /* 0x0003e8000e921848 */
[----:B------:R4:W-:Y:S01]  /*9e90*/  STL.64 [R1+0x2c8], R10 ;  /* 0x0002c80a01007387 */ /* 0x0009e20000100a00 */
[----:B---3--:R-:W-:-:S03]  /*9ea0*/  IMAD.WIDE R12, R3, 0x4, R6 ;  /* 0x00000004030c7825 */ /* 0x008fc600078e0206 */
[----:B------:R2:W-:Y:S01]  /*9eb0*/  LDGSTS.E [R9+0x1500], [R14.64], !P5 ;  /* 0x015000000e097fae */ /* 0x0005e2000e921848 */
[----:B------:R-:W-:Y:S01]  /*9ec0*/  ISETP.GE.U32.AND P5, PT, R0, 0x7fffff9a, PT ;  /* 0x7fffff9a0000780c */ /* 0x000fe20003fa6070 */
[----:B------:R-:W-:Y:S02]  /*9ed0*/  IMAD R0, R252, 0x12, RZ ;  /* 0x00000012fc007824 */ /* 0x000fe400078e02ff */
[----:B----4-:R-:W-:Y:S01]  /*9ee0*/  IMAD.WIDE R10, R3, 0x4, R4 ;  /* 0x00000004030a7825 */ /* 0x010fe200078e0204 */
[----:B------:R-:W-:Y:S01]  /*9ef0*/  IADD3 R3, R2, -0x2b, RZ ;  /* 0xffffffd502037810 */ /* 0x000fe20007ffe0ff */
[----:B------:R1:W-:Y:S04]  /*9f00*/  STL.64 [R1+0x2a0], R246 ;  /* 0x0002a0f601007387 */ /* 0x0003e80000100a00 */
[----:B------:R3:W-:Y:S04]  /*9f10*/  LDGSTS.E [R9+0x1c00], [R12.64], !P1 ;  /* 0x01c000000c097fae */ /* 0x0007e8000c921848 */
[----:B------:R2:W-:Y:S04]  /*9f20*/  STL.64 [R1+0x298], R14 ;  /* 0x0002980e01007387 */ /* 0x0005e80000100a00 */
[----:B------:R4:W-:Y:S01]  /*9f30*/  LDGSTS.E [R9+0x1d00], [R10.64], !P1 ;  /* 0x01d000000a097fae */ /* 0x0009e2000c921848 */
[----:B-1----:R-:W-:Y:S01]  /*9f40*/  IMAD.WIDE R246, R0, 0x4, R6 ;  /* 0x0000000400f67825 */ /* 0x002fe200078e0206 */
[----:B------:R-:W-:-:S03]  /*9f50*/  ISETP.GE.U32.AND P1, PT, R3, 0x7fffff96, PT ;  /* 0x7fffff960300780c */ /* 0x000fc60003f26070 */
[----:B------:R-:W-:Y:S02]  /*9f60*/  IMAD R3, R252, 0x16, RZ ;  /* 0x00000016fc037824 */ /* 0x000fe400078e02ff */
[----:B--2---:R-:W-:Y:S01]  /*9f70*/  IMAD.WIDE R14, R0, 0x4, R4 ;  /* 0x00000004000e7825 */ /* 0x004fe200078e0204 */
        /* <DEDUP_REMOVED lines=98> */
[----:B------:R-:W-:Y:S01]  /*a5a0*/  STL.64 [R1+0x60], R246 ;  /* 0x000060f601007387 */ /* 0x000fe20000100a00 */
[----:B----4-:R-:W-:Y:S01]  /*a5b0*/  IMAD.WIDE R10, R3, 0x4, R4 ;  /* 0x00000004030a7825 */ /* 0x010fe200078e0204 */
[----:B------:R-:W-:Y:S02]  /*a5c0*/  IADD3 R3, R2, -0x1c, RZ ;  /* 0xffffffe402037810 */ /* 0x000fe40007ffe0ff */
[----:B------:R2:W-:Y:S01]  /*a5d0*/  STL.64 [R1+0x58], R14 ;  /* 0x0000580e01007387 */ /* 0x0005e20000100a00 */
[----:B------:R-:W-:-:S03]  /*a5e0*/  LOP3.LUT R249, R8, 0x60, RZ, 0x3c, !PT ;  /* 0x0000006008f97812 */ /* 0x000fc600078e3cff */
[----:B------:R3:W-:Y:S04]  /*a5f0*/  LDGSTS.E [R9+0x7c00], [R12.64], !P3 ;  /* 0x07c000000c097fae */ /* 0x0007e8000d921848 */
[----:B------:R3:W-:Y:S04]  /*a600*/  STL.64 [R1+0x30], R12 ;  /* 0x0000300c01007387 */ /* 0x0007e80000100a00 */
[----:B------:R1:W-:Y:S01]  /*a610*/  LDGSTS.E [R9+0x7d00], [R10.64], !P3 ;  /* 0x07d000000a097fae */ /* 0x0003e2000d921848 */
[----:B--2---:R-:W-:Y:S01]  /*a620*/  IMAD.WIDE R14, R0, 0x4, R6 ;  /* 0x00000004000e7825 */ /* 0x004fe200078e0206 */
[----:B------:R-:W-:-:S03]  /*a630*/  ISETP.GE.U32.AND P3, PT, R3, 0x7fffffa5, PT ;  /* 0x7fffffa50300780c */ /* 0x000fc60003f66070 */
[----:B------:R-:W-:Y:S02]  /*a640*/  IMAD R3, R252, 0x7, RZ ;  /* 0x00000007fc037824 */ /* 0x000fe400078e02ff */
[--C-:B---3--:R-:W-:Y:S01]  /*a650*/  IMAD.WIDE R12, R0, 0x4, R4.reuse ;  /* 0x00000004000c7825 */ /* 0x108fe200078e0204 */
[----:B------:R-:W-:Y:S01]  /*a660*/  IADD3 R0, R2, -0x20, RZ ;  /* 0xffffffe002007810 */ /* 0x000fe20007ffe0ff */
[----:B------:R2:W-:Y:S02]  /*a670*/  STL.64 [R1+0x28], R10 ;  /* 0x0000280a01007387 */ /* 0x0005e40000100a00 */
[----:B-1----:R-:W-:Y:S02]  /*a680*/  IMAD.WIDE R8, R3, 0x4, R4 ;  /* 0x0000000403087825 */ /* 0x002fe400078e0204 */
[----:B------:R1:W-:Y:S04]  /*a690*/  LDGSTS.E [R249+0x600], [R14.64], !P5 ;  /* 0x006000000ef97fae */ /* 0x0003e8000e921848 */
[----:B------:R3:W-:Y:S01]  /*a6a0*/  LDGSTS.E [R249+0x700], [R12.64], !P5 ;  /* 0x007000000cf97fae */ /* 0x0007e2000e921848 */
[----:B------:R-:W-:Y:S01]  /*a6b0*/  ISETP.GE.U32.AND P5, PT, R0, 0x7fffffa1, PT ;  /* 0x7fffffa10000780c */ /* 0x000fe20003fa6070 */
[----:B------:R-:W-:-:S02]  /*a6c0*/  IMAD R0, R252, 0xb, RZ ;  /* 0x0000000bfc007824 */ /* 0x000fc400078e02ff */
[--C-:B--2---:R-:W-:Y:S01]  /*a6d0*/  IMAD.WIDE R10, R3, 0x4, R6.reuse ;  /* 0x00000004030a7825 */ /* 0x104fe200078e0206 */
        /* <DEDUP_REMOVED lines=8> */
[----:B---3--:R-:W-:Y:S01]  /*a760*/  IMAD.WIDE R12, R0, 0x4, R4 ;  /* 0x00000004000c7825 */ /* 0x008fe200078e0204 */
[----:B------:R-:W-:Y:S01]  /*a770*/  IADD3 R0, R2, -0x28, RZ ;  /* 0xffffffd802007810 */ /* 0x000fe20007ffe0ff */
[----:B------:R2:W-:Y:S04]  /*a780*/  STL.64 [R1+0x328], R10 ;  /* 0x0003280a01007387 */ /* 0x0005e80000100a00 */
[----:B------:R1:W-:Y:S04]  /*a790*/  LDGSTS.E [R249+0x1600], [R14.64], !P2 ;  /* 0x016000000ef97fae */ /* 0x0003e8000d121848 */
[----:B------:R4:W-:Y:S01]  /*a7a0*/  STL.64 [R1+0x330], R8 ;  /* 0x0003300801007387 */ /* 0x0009e20000100a00 */
[----:B--2---:R-:W-:-:S03]  /*a7b0*/  IMAD.WIDE R10, R3, 0x4, R6 ;  /* 0x00000004030a7825 */ /* 0x004fc600078e0206 */
        /* <DEDUP_REMOVED lines=40> */
[----:B----4-:R-:W-:-:S03]  /*aa40*/  IMAD.WIDE R8, R3, 0x4, R4 ;  /* 0x0000000403087825 */ /* 0x010fc600078e0204 */
[----:B------:R2:W-:Y:S01]  /*aa50*/  STL.64 [R1+0x358], R12 ;  /* 0x0003580c01007387 */ /* 0x0005e20000100a00 */
[----:B------:R-:W-:-:S03]  /*aa60*/  IADD3 R3, R2, -0x3c, RZ ;  /* 0xffffffc402037810 */ /* 0x000fc60007ffe0ff */
[----:B------:R3:W-:Y:S04]  /*aa70*/  STL.64 [R1+0x350], R10 ;  /* 0x0003500a01007387 */ /* 0x0007e80000100a00 */
[----:B------:R3:W-:Y:S01]  /*aa80*/  LDGSTS.E [R249+0x3e00], [R10.64], !P5 ;  /* 0x03e000000af97fae */ /* 0x0007e2000e921848 */
[----:B--2---:R-:W-:-:S03]  /*aa90*/  IMAD R12, R252, 0x27, RZ ;  /* 0x00000027fc0c7824 */ /* 0x004fc600078e02ff */
[----:B------:R2:W-:Y:S04]  /*aaa0*/  STL.64 [R1+0x348], R8 ;  /* 0x0003480801007387 */ /* 0x0005e80000100a00 */
[----:B------:R2:W-:Y:S01]  /*aab0*/  LDGSTS.E [R249+0x3f00], [R8.64], !P5 ;  /* 0x03f0000008f97fae */ /* 0x0005e2000e921848 */
[----:B------:R-:W-:Y:S01]  /*aac0*/  ISETP.GE.U32.AND P5, PT, R3, 0x7fffff85, PT ;  /* 0x7fffff850300780c */ /* 0x000fe20003fa6070 */
[----:B---3--:R-:W-:-:S04]  /*aad0*/  IMAD.WIDE R10, R0, 0x4, R6 ;  /* 0x00000004000a7825 */ /* 0x008fc800078e0206 */
[----:B-1----:R-:W-:Y:S01]  /*aae0*/  IMAD.WIDE R14, R12, 0x4, R6 ;  /* 0x000000040c0e7825 */ /* 0x002fe200078e0206 */
[----:B------:R1:W-:Y:S03]  /*aaf0*/  LDGSTS.E [R249+0x4600], [R10.64], !P1 ;  /* 0x046000000af97fae */ /* 0x0003e6000c921848 */
[----:B--2---:R-:W-:Y:S01]  /*ab00*/  IMAD.WIDE R8, R0, 0x4, R4 ;  /* 0x0000000400087825 */ /* 0x004fe200078e0204 */
[----:B------:R-:W-:-:S03]  /*ab10*/  IADD3 R0, R2, -0x40, RZ ;  /* 0xffffffc002007810 */ /* 0x000fc60007ffe0ff */
[----:B------:R-:W-:Y:S01]  /*ab20*/  IMAD R3, R252, 0x2b, RZ ;  /* 0x0000002bfc037824 */ /* 0x000fe200078e02ff */
[----:B------:R1:W-:Y:S01]  /*ab30*/  STL.64 [R1+0x3a0], R10 ;  /* 0x0003a00a01007387 */ /* 0x0003e20000100a00 */
[----:B------:R-:W-:-:S03]  /*ab40*/  IMAD.WIDE R12, R12, 0x4, R4 ;  /* 0x000000040c0c7825 */ /* 0x000fc600078e0204 */
[----:B------:R2:W-:Y:S01]  /*ab50*/  LDGSTS.E [R249+0x4700], [R8.64], !P1 ;  /* 0x0470000008f97fae */ /* 0x0005e2000c921848 */
[----:B------:R-:W-:-:S03]  /*ab60*/  ISETP.GE.U32.AND P1, PT, R0, 0x7fffff81, PT ;  /* 0x7fffff810000780c */ /* 0x000fc60003f26070 */
[----:B------:R2:W-:Y:S01]  /*ab70*/  STL.64 [R1+0x398], R8 ;  /* 0x0003980801007387 */ /* 0x0005e20000100a00 */
[----:B-1----:R-:W-:-:S03]  /*ab80*/  IMAD.WIDE R10, R3, 0x4, R6 ;  /* 0x00000004030a7825 */ /* 0x002fc600078e0206 */
[----:B------:R1:W-:Y:S04]  /*ab90*/  LDGSTS.E [R249+0x4e00], [R14.64], !P2 ;  /* 0x04e000000ef97fae */ /* 0x0003e8000d121848 */
[----:B------:R3:W-:Y:S01]  /*aba0*/  LDGSTS.E [R249+0x4f00], [R12.64], !P2 ;  /* 0x04f000000cf97fae */ /* 0x0007e2000d121848 */
[----:B------:R-:W-:Y:S01]  /*abb0*/  ISETP.GE.AND P2, PT, R251, R0, PT ;  /* 0x00000000fb00720c */ /* 0x000fe20003f46270 */
[----:B--2---:R-:W-:Y:S01]  /*abc0*/  IMAD.WIDE R8, R3, 0x4, R4 ;  /* 0x0000000403087825 */ /* 0x004fe200078e0204 */
        /* <DEDUP_REMOVED lines=9> */
[----:B------:R2:W-:Y:S04]  /*ac60*/  STL.64 [R1+0x3e8], R10 ;  /* 0x0003e80a01007387 */ /* 0x0005e80000100a00 */
[----:B------:R-:W1:Y:S01]  /*ac70*/  S2R R247, SR_TID.X ;  /* 0x0000000000f77919 */ /* 0x000e620000002100 */
[----:B---3--:R-:W-:Y:S01]  /*ac80*/  IMAD.WIDE R12, R0, 0x4, R4 ;  /* 0x00000004000c7825 */ /* 0x008fe200078e0204 */
[----:B------:R-:W-:Y:S02]  /*ac90*/  IADD3 R0, R2, -0x45, RZ ;  /* 0xffffffbb02007810 */ /* 0x000fe40007ffe0ff */
[----:B------:R4:W-:Y:S01]  /*aca0*/  STL.64 [R1+0x3f0], R8 ;  /* 0x0003f00801007387 */ /* 0x0009e20000100a00 */
[----:B--2---:R-:W-:-:S03]  /*acb0*/  IMAD.WIDE R10, R3, 0x4, R6 ;  /* 0x00000004030a7825 */ /* 0x004fc600078e0206 */
[----:B------:R2:W-:Y:S04]  /*acc0*/  LDGSTS.E [R249+0x5e00], [R14.64], !P0 ;  /* 0x05e000000ef97fae */ /* 0x0005e8000c121848 */
[----:B------:R3:W-:Y:S01]  /*acd0*/  LDGSTS.E [R249+0x5f00], [R12.64], !P0 ;  /* 0x05f000000cf97fae */ /* 0x0007e2000c121848 */
[----:B------:R-:W-:Y:S01]  /*ace0*/  ISETP.GE.U32.AND P0, PT, R0, 0x7fffff7c, PT ;  /* 0x7fffff7c0000780c */ /* 0x000fe20003f06070 */
[----:B----4-:R-:W-:Y:S01]  /*acf0*/  IMAD.WIDE R8, R3, 0x4, R4 ;  /* 0x0000000403087825 */ /* 0x010fe200078e0204 */
[----:B------:R-:W-:Y:S01]  /*ad00*/  IADD3 R0, R2, -0x49, RZ ;  /* 0xffffffb702007810 */ /* 0x000fe20007ffe0ff */
[----:B------:R4:W-:Y:S04]  /*ad10*/  LDGSTS.E [R249+0x6600], [R10.64], !P6 ;  /* 0x066000000af97fae */ /* 0x0009e8000f121848 */
[----:B------:R1:W-:Y:S01]  /*ad20*/  LDGSTS.E [R249+0x6700], [R8.64], !P6 ;  /* 0x0670000008f97fae */ /* 0x0003e2000f121848 */
[----:B------:R-:W-:Y:S01]  /*ad30*/  ISETP.GE.U32.AND P6, PT, R0, 0x7fffff78, PT ;  /* 0x7fffff780000780c */ /* 0x000fe20003fc6070 */
[----:B------:R-:W-:-:S02]  /*ad40*/  IMAD R0, R252, 0x37, RZ ;  /* 0x00000037fc007824 */ /* 0x000fc400078e02ff */
[----:B------:R2:W-:Y:S01]  /*ad50*/  STL.64 [R1+0x3f8], R14 ;  /* 0x0003f80e01007387 */ /* 0x0005e20000100a00 */
[----:B------:R-:W-:-:S03]  /*ad60*/  IMAD.MOV.U32 R3, RZ, RZ, 0x3f ;  /* 0x0000003fff037424 */ /* 0x000fc600078e00ff */
[----:B------:R3:W-:Y:S04]  /*ad70*/  STL.64 [R1+0x420], R12 ;  /* 0x0004200c01007387 */ /* 0x0007e80000100a00 */
[----:B------:R-:W-:Y:S04]  /*ad80*/  STL.64 [R1+0x400], R10 ;  /* 0x0004000a01007387 */ /* 0x000fe80000100a00 */
[----:B------:R1:W-:Y:S01]  /*ad90*/  STL.64 [R1+0x428], R8 ;  /* 0x0004280801007387 */ /* 0x0003e20000100a00 */
[----:B--2---:R-:W-:Y:S01]  /*ada0*/  IMAD.WIDE R14, R0, 0x4, R6 ;  /* 0x00000004000e7825 */ /* 0x004fe200078e0206 */
[----:B------:R-:W-:-:S02]  /*adb0*/  IADD3 R3, R3, c[0x0][0x180], RZ ;  /* 0x0000600003037a10 */ /* 0x000fc40007ffe0ff */
[----:B------:R-:W2:Y:S01]  /*adc0*/  LDL.64 R250, [R1+0x20] ;  /* 0x0000200001fa7983 */ /* 0x000ea20000100a00 */
[----:B---3--:R-:W-:-:S04]  /*add0*/  IMAD.WIDE R12, R0, 0x4, R4 ;  /* 0x00000004000c7825 */ /* 0x008fc800078e0204 */
[----:B-1----:R-:W-:Y:S01]  /*ade0*/  IMAD R8, R252, 0x3b, RZ ;  /* 0x0000003bfc087824 */ /* 0x002fe200078e02ff */
[----:B------:R1:W-:Y:S03]  /*adf0*/  STL.64 [R1+0x408], R14 ;  /* 0x0004080e01007387 */ /* 0x0003e60000100a00 */
[C---:B----4-:R-:W-:Y:S01]  /*ae00*/  IMAD.WIDE R10, R8.reuse, 0x4, R6 ;  /* 0x00000004080a7825 */ /* 0x050fe200078e0206 */
[----:B------:R3:W-:Y:S03]  /*ae10*/  STL.64 [R1+0x430], R12 ;  /* 0x0004300c01007387 */ /* 0x0007e60000100a00 */
[----:B------:R-:W-:Y:S01]  /*ae20*/  IMAD.WIDE R8, R8, 0x4, R4 ;  /* 0x0000000408087825 */ /* 0x000fe200078e0204 */
[----:B------:R1:W-:Y:S01]  /*ae30*/  LDGSTS.E [R249+0x6e00], [R14.64], !P3 ;  /* 0x06e000000ef97fae */ /* 0x0003e2000d921848 */
[----:B------:R-:W-:-:S02]  /*ae40*/  IADD3 R248, R2, -0x4d, RZ ;  /* 0xffffffb302f87810 */ /* 0x000fc40007ffe0ff */
[----:B------:R-:W-:Y:S01]  /*ae50*/  IMAD R246, R252, 0x3f, RZ ;  /* 0x0000003ffcf67824 */ /* 0x000fe200078e02ff */
[----:B------:R3:W-:Y:S01]  /*ae60*/  LDGSTS.E [R249+0x6f00], [R12.64], !P3 ;  /* 0x06f000000cf97fae */ /* 0x0007e2000d921848 */
[----:B------:R-:W-:-:S03]  /*ae70*/  ISETP.GT.AND P3, PT, R3, 0x3f, PT ;  /* 0x0000003f0300780c */ /* 0x000fc60003f64270 */
[----:B------:R4:W-:Y:S04]  /*ae80*/  LDGSTS.E [R249+0x7600], [R10.64], !P5 ;  /* 0x076000000af97fae */ /* 0x0009e8000e921848 */
[----:B-1----:R-:W2:Y:S01]  /*ae90*/  LDL.LU.64 R14, [R1+0x1000] ;  /* 0x00100000010e7983 */ /* 0x002ea20000300a00 */
[----:B------:R-:W-:-:S03]  /*aea0*/  LOP3.LUT R252, R247, 0x3f, RZ, 0xc0, !PT ;  /* 0x0000003ff7fc7812 */ /* 0x000fc600078ec0ff */
[----:B---3--:R-:W3:Y:S04]  /*aeb0*/  LDL.LU.64 R12, [R1+0xff8] ;  /* 0x000ff800010c7983 */ /* 0x008ee80000300a00 */
[----:B------:R4:W-:Y:S01]  /*aec0*/  STL.64 [R1+0x410], R10 ;  /* 0x0004100a01007387 */ /* 0x0009e20000100a00 */
[----:B------:R-:W-:-:S03]  /*aed0*/  SEL R0, RZ, 0x4, !P3 ;  /* 0x00000004ff007807 */ /* 0x000fc60005800000 */
[----:B------:R1:W-:Y:S04]  /*aee0*/  STL.64 [R1+0x438], R8 ;  /* 0x0004380801007387 */ /* 0x0003e80000100a00 */
[----:B------:R1:W-:Y:S01]  /*aef0*/  LDGSTS.E [R249+0x7700], [R8.64], !P5 ;  /* 0x0770000008f97fae */ /* 0x0003e2000e921848 */
[----:B------:R-:W-:-:S03]  /*af00*/  ISETP.GE.U32.AND P3, PT, R248, 0x7fffff74, PT ;  /* 0x7fffff74f800780c */ /* 0x000fc60003f66070 */
[----:B----4-:R-:W4:Y:S04]  /*af10*/  LDL.LU.64 R10, [R1+0xff0] ;  /* 0x000ff000010a7983 */ /* 0x010f280000300a00 */
[----:B------:R-:W3:Y:S01]  /*af20*/  LDL.LU R248, [R1+0xfe8] ;  /* 0x000fe80001f87983 */ /* 0x000ee20000300800 */
[----:B-1----:R-:W-:-:S04]  /*af30*/  IMAD.WIDE R8, R246, 0x4, R6 ;  /* 0x00000004f6087825 */ /* 0x002fc800078e0206 */
[----:B------:R-:W-:Y:S01]  /*af40*/  IMAD.WIDE R246, R246, 0x4, R4 ;  /* 0x00000004f6f67825 */ /* 0x000fe200078e0204 */
[----:B------:R1:W-:Y:S04]  /*af50*/  STL.64 [R1+0x418], R8 ;  /* 0x0004180801007387 */ /* 0x0003e80000100a00 */
[----:B------:R1:W-:Y:S04]  /*af60*/  STL.64 [R1+0x440], R246 ;  /* 0x000440f601007387 */ /* 0x0003e80000100a00 */
[----:B------:R1:W-:Y:S01]  /*af70*/  LDGSTS.E [R249+0x7e00], [R8.64], !P1 ;  /* 0x07e0000008f97fae */ /* 0x0003e2000c921848 */
[----:B------:R-:W-:-:S03]  /*af80*/  ISETP.GE.AND P5, PT, R252, c[0x0][0x180], PT ;  /* 0x00006000fc007a0c */ /* 0x000fc60003fa6270 */
[----:B-1----:R-:W3:Y:S01]  /*af90*/  LDL.LU.64 R8, [R1+0xfe0] ;  /* 0x000fe00001087983 */ /* 0x002ee20000300a00 */
[----:B------:R-:W-:Y:S01]  /*afa0*/  SEL R0, R0, RZ, !P5 ;  /* 0x000000ff00007207 */ /* 0x000fe20006800000 */
[----:B------:R-:W-:Y:S01]  /*afb0*/  IMAD.SHL.U32 R252, R252, 0x4, RZ ;  /* 0x00000004fcfc7824 */ /* 0x000fe200078e00ff */
[----:B------:R-:W-:Y:S01]  /*afc0*/  IADD3 R2, R2, -0x51, RZ ;  /* 0xffffffaf02027810 */ /* 0x000fe20007ffe0ff */
[----:B------:R1:W-:Y:S01]  /*afd0*/  LDGSTS.E [R249+0x7f00], [R246.64], !P1 ;  /* 0x07f00000f6f97fae */ /* 0x0003e2000c921848 */
[----:B------:R-:W-:Y:S02]  /*afe0*/  ISETP.NE.U32.AND P5, PT, R0, RZ, PT ;  /* 0x000000ff0000720c */ /* 0x000fe40003fa5070 */
[----:B------:R-:W-:Y:S01]  /*aff0*/  SEL R0, RZ, 0x4, P2 ;  /* 0x00000004ff007807 */ /* 0x000fe20001000000 */
[----:B------:R-:W0:Y:S01]  /*b000*/  LDGDEPBAR ;  /* 0x00000000000079af */ /* 0x000e220000000000 */
[----:B------:R-:W-:Y:S02]  /*b010*/  ISETP.GT.AND P2, PT, R3, 0x7f, PT ;  /* 0x0000007f0300780c */ /* 0x000fe40003f44270 */
[----:B------:R-:W-:-:S02]  /*b020*/  LOP3.LUT R3, R252, 0x10, RZ, 0x3c, !PT ;  /* 0x00000010fc037812 */ /* 0x000fc400078e3cff */
[C---:B------:R-:W-:Y:S02]  /*b030*/  LOP3.LUT R3, R252.reuse, 0x30, RZ, 0x3c, !PT ;  /* 0x00000030fc037812 */ /* 0x040fe400078e3cff */
[C---:B------:R-:W-:Y:S01]  /*b040*/  LOP3.LUT R3, R252.reuse, 0x50, RZ, 0x3c, !PT ;  /* 0x00000050fc037812 */ /* 0x040fe200078e3cff */
[----:B-1----:R-:W4:Y:S01]  /*b050*/  LDL.LU.64 R246, [R1+0xfd8] ;  /* 0x000fd80001f67983 */ /* 0x002f220000300a00 */
[----:B------:R-:W-:Y:S02]  /*b060*/  LOP3.LUT R3, R252, 0x70, RZ, 0x3c, !PT ;  /* 0x00000070fc037812 */ /* 0x000fe400078e3cff */
[----:B------:R-:W-:Y:S01]  /*b070*/  ISETP.GE.U32.AND P1, PT, R2, 0x7fffff70, PT ;  /* 0x7fffff700200780c */ /* 0x000fe20003f26070 */
[----:B------:R-:W4:Y:S04]  /*b080*/  LDL.LU R249, [R1+0xfd0] ;  /* 0x000fd00001f97983 */ /* 0x000f280000300800 */
[----:B------:R-:W4:Y:S04]  /*b090*/  LDL.LU R2, [R1+0xfcc] ;  /* 0x000fcc0001027983 */ /* 0x000f280000300800 */
[----:B------:R-:W4:Y:S04]  /*b0a0*/  LDL.LU R3, [R1+0xfc8] ;  /* 0x000fc80001037983 */ /* 0x000f280000300800 */
[----:B--2---:R1:W-:Y:S04]  /*b0b0*/  LDGSTS.E [R252+0x10000], [R250.64], P5 ;  /* 0x10000000fafc7fae */ /* 0x0043e8000a921848 */
[----:B-1----:R-:W2:Y:S04]  /*b0c0*/  LDL.LU.64 R250, [R1+0xfc0] ;  /* 0x000fc00001fa7983 */ /* 0x002ea80000300a00 */
[----:B---3--:R1:W-:Y:S04]  /*b0d0*/  LDGSTS.E [R252+0x10800], [R8.64], P5 ;  /* 0x1080000008fc7fae */ /* 0x0083e8000a921848 */
[----:B------:R1:W-:Y:S04]  /*b0e0*/  STL.64 [R1+0xf30], R8 ;  /* 0x000f300801007387 */ /* 0x0003e80000100a00 */
[----:B------:R3:W-:Y:S04]  /*b0f0*/  LDGSTS.E [R252+0x11000], [R24.64], P5 ;  /* 0x1100000018fc7fae */ /* 0x0007e8000a921848 */
[----:B------:R3:W-:Y:S04]  /*b100*/  LDGSTS.E [R252+0x11800], [R40.64], P5 ;  /* 0x1180000028fc7fae */ /* 0x0007e8000a921848 */
[----:B-1----:R-:W2:Y:S04]  /*b110*/  LDL.LU.64 R8, [R1+0x8] ;  /* 0x0000080001087983 */ /* 0x002ea80000300a00 */
[----:B------:R3:W-:Y:S04]  /*b120*/  STL.64 [R1+0xf38], R24 ;  /* 0x000f381801007387 */ /* 0x0007e80000100a00 */
[----:B------:R1:W-:Y:S04]  /*b130*/  LDGSTS.E [R252+0x12000], [R56.64], P5 ;  /* 0x1200000038fc7fae */ /* 0x0003e8000a921848 */
[----:B---3--:R-:W3:Y:S04]  /*b140*/  LDL.LU.64 R24, [R1+0x10] ;  /* 0x0000100001187983 */ /* 0x008ee80000300a00 */
[----:B------:R1:W-:Y:S04]  /*b150*/  STL.64 [R1+0xf40], R40 ;  /* 0x000f402801007387 */ /* 0x0003e80000100a00 */
[----:B-1----:R-:W2:Y:S04]  /*b160*/  LDL.LU.64 R40, [R1+0x18] ;  /* 0x0000180001287983 */ /* 0x002ea80000300a00 */
[----:B------:R1:W-:Y:S04]  /*b170*/  STL.64 [R1+0xf48], R56 ;  /* 0x000f483801007387 */ /* 0x0003e80000100a00 */
[----:B-1----:R-:W1:Y:S04]  /*b180*/  S2R R57, SR_TID.X ;  /* 0x0000000000397919 */ /* 0x002e680000002100 */
[----:B------:R1:W-:Y:S02]  /*b190*/  STL.64 [R1+0xf50], R72 ;  /* 0x000f504801007387 */ /* 0x0003e40000100a00 */
[----:B-1----:R-:W-:-:S04]  /*b1a0*/  LOP3.LUT R56, R57, 0x3f, RZ, 0xc0, !PT ;  /* 0x0000003f39387812 */ /* 0x002fc800078ec0ff */
[----:B------:R-:W-:-:S05]  /*b1b0*/  SHF.L.U32 R57, R56, 0x2, RZ ;  /* 0x0000000238397819 */ /* 0x000fca00000006ff */
[----:B------:R1:W-:Y:S04]  /*b1c0*/  LDGSTS.E [R57+0x12800], [R72.64], P5 ;  /* 0x1280000048397fae */ /* 0x0003e8000a921848 */
[----:B------:R2:W-:Y:S04]  /*b1d0*/  LDGSTS.E [R57+0x13000], [R88.64], P5 ;  /* 0x1300000058397fae */ /* 0x0005e8000a921848 */
[----:B------:R2:W-:Y:S04]  /*b1e0*/  LDGSTS.E [R57+0x13800], [R104.64], P5 ;  /* 0x1380000068397fae */ /* 0x0005e8000a921848 */
[----:B-1----:R-:W1:Y:S04]  /*b1f0*/  S2R R73, SR_TID.X ;  /* 0x0000000000497919 */ /* 0x002e680000002100 */
[----:B------:R1:W-:Y:S04]  /*b200*/  LDGSTS.E [R57+0x14000], [R120.64], P5 ;  /* 0x1400000078397fae */ /* 0x0003e8000a921848 */
[----:B------:R1:W-:Y:S04]  /*b210*/  LDGSTS.E [R57+0x14800], [R136.64], P5 ;  /* 0x1480000088397fae */ /* 0x0003e8000a921848 */
[----:B------:R1:W-:Y:S04]  /*b220*/  LDGSTS.E [R57+0x15000], [R152.64], P5 ;  /* 0x1500000098397fae */ /* 0x0003e8000a921848 */
[----:B------:R2:W-:Y:S04]  /*b230*/  LDGSTS.E [R57+0x15800], [R168.64], P5 ;  /* 0x15800000a8397fae */ /* 0x0005e8000a921848 */
[----:B------:R2:W-:Y:S01]  /*b240*/  LDGSTS.E [R57+0x16000], [R184.64], P5 ;  /* 0x16000000b8397fae */ /* 0x0005e2000a921848 */
[----:B-1----:R-:W-:-:S03]  /*b250*/  LOP3.LUT R73, R73, 0x3f, RZ, 0xc0, !PT ;  /* 0x0000003f49497812 */ /* 0x002fc600078ec0ff */
[----:B------:R1:W-:Y:S02]  /*b260*/  LDGSTS.E [R57+0x16800], [R200.64], P5 ;  /* 0x16800000c8397fae */ /* 0x0003e4000a921848 */
[----:B------:R-:W-:Y:S02]  /*b270*/  IMAD.SHL.U32 R73, R73, 0x4, RZ ;  /* 0x0000000449497824 */ /* 0x000fe400078e00ff */
[----:B------:R1:W-:Y:S03]  /*b280*/  LDGSTS.E [R57+0x17000], [R216.64], P5 ;  /* 0x17000000d8397fae */ /* 0x0003e6000a921848 */
[----:B------:R-:W-:Y:S01]  /*b290*/  LOP3.LUT R73, R73, 0x10, RZ, 0x3c, !PT ;  /* 0x0000001049497812 */ /* 0x000fe200078e3cff */
[----:B------:R1:W-:Y:S04]  /*b2a0*/  LDGSTS.E [R57+0x17800], [R232.64], P5 ;  /* 0x17800000e8397fae */ /* 0x0003e8000a921848 */
[----:B------:R-:W-:Y:S04]  /*b2b0*/  STL.64 [R1+0xf58], R88 ;  /* 0x000f585801007387 */ /* 0x000fe80000100a00 */
[----:B------:R-:W-:Y:S04]  /*b2c0*/  STL.64 [R1+0xf60], R104 ;  /* 0x000f606801007387 */ /* 0x000fe80000100a00 */
[----:B------:R-:W-:Y:S04]  /*b2d0*/  STL.64 [R1+0xf68], R120 ;  /* 0x000f687801007387 */ /* 0x000fe80000100a00 */
[----:B------:R1:W-:Y:S02]  /*b2e0*/  STL.64 [R1+0xf70], R136 ;  /* 0x000f708801007387 */ /* 0x0003e40000100a00 */
[----:B-1----:R-:W-:-:S02]  /*b2f0*/  LOP3.LUT R137, R57, 0x20, RZ, 0x3c, !PT ;  /* 0x0000002039897812 */ /* 0x002fc400078e3cff */
[----:B------:R-:W-:Y:S01]  /*b300*/  STL.64 [R1+0xf78], R152 ;  /* 0x000f789801007387 */ /* 0x000fe20000100a00 */
[----:B------:R-:W-:-:S03]  /*b310*/  LOP3.LUT R72, R57, 0x40, RZ, 0x3c, !PT ;  /* 0x0000004039487812 */ /* 0x000fc600078e3cff */
[----:B------:R-:W-:Y:S04]  /*b320*/  STL.64 [R1+0xf80], R168 ;  /* 0x000f80a801007387 */ /* 0x000fe80000100a00 */
[----:B------:R1:W-:Y:S04]  /*b330*/  STL.64 [R1+0xf88], R184 ;  /* 0x000f88b801007387 */ /* 0x0003e80000100a00 */
[----:B------:R1:W-:Y:S04]  /*b340*/  STL.64 [R1+0xf90], R200 ;  /* 0x000f90c801007387 */ /* 0x0003e80000100a00 */
[----:B------:R-:W-:Y:S04]  /*b350*/  STL.64 [R1+0xf98], R216 ;  /* 0x000f98d801007387 */ /* 0x000fe80000100a00 */
[----:B------:R-:W-:Y:S04]  /*b360*/  STL.64 [R1+0xfa0], R232 ;  /* 0x000fa0e801007387 */ /* 0x000fe80000100a00 */
[----:B--2---:R2:W-:Y:S04]  /*b370*/  LDGSTS.E [R73+0x10100], [R40.64], P5 ;  /* 0x1010000028497fae */ /* 0x0045e8000a921848 */
[----:B----4-:R2:W-:Y:S04]  /*b380*/  LDGSTS.E [R73+0x10900], [R10.64], P5 ;  /* 0x109000000a497fae */ /* 0x0105e8000a921848 */
[----:B------:R2:W-:Y:S04]  /*b390*/  LDGSTS.E [R73+0x11100], [R26.64], P5 ;  /* 0x111000001a497fae */ /* 0x0005e8000a921848 */
        /* <DEDUP_REMOVED lines=13> */
[----:B---3--:R3:W-:Y:S04]  /*b470*/  LDGSTS.E [R137+0x10200], [R24.64], P5 ;  /* 0x1020000018897fae */ /* 0x0087e8000a921848 */
[----:B------:R3:W-:Y:S04]  /*b480*/  LDGSTS.E [R137+0x10a00], [R12.64], P5 ;  /* 0x10a000000c897fae */ /* 0x0007e8000a921848 */
[----:B--2---:R-:W2:Y:S04]  /*b490*/  S2R R73, SR_TID.X ;  /* 0x0000000000497919 */ /* 0x004ea80000002100 */
[----:B------:R3:W-:Y:S04]  /*b4a0*/  LDGSTS.E [R137+0x11200], [R28.64], P5 ;  /* 0x112000001c897fae */ /* 0x0007e8000a921848 */
[----:B------:R3:W-:Y:S04]  /*b4b0*/  LDGSTS.E [R137+0x11a00], [R44.64], P5 ;  /* 0x11a000002c897fae */ /* 0x0007e8000a921848 */
[----:B------:R3:W-:Y:S04]  /*b4c0*/  LDGSTS.E [R137+0x12200], [R60.64], P5 ;  /* 0x122000003c897fae */ /* 0x0007e8000a921848 */
[----:B------:R3:W-:Y:S04]  /*b4d0*/  LDGSTS.E [R137+0x12a00], [R76.64], P5 ;  /* 0x12a000004c897fae */ /* 0x0007e8000a921848 */
[----:B------:R3:W-:Y:S01]  /*b4e0*/  LDGSTS.E [R137+0x13200], [R92.64], P5 ;  /* 0x132000005c897fae */ /* 0x0007e2000a921848 */
[----:B--2---:R-:W-:-:S03]  /*b4f0*/  LOP3.LUT R73, R73, 0x3f, RZ, 0xc0, !PT ;  /* 0x0000003f49497812 */ /* 0x004fc600078ec0ff */
[----:B------:R3:W-:Y:S02]  /*b500*/  LDGSTS.E [R137+0x13a00], [R108.64], P5 ;  /* 0x13a000006c897fae */ /* 0x0007e4000a921848 */
[----:B------:R-:W-:Y:S02]  /*b510*/  IMAD.SHL.U32 R73, R73, 0x4, RZ ;  /* 0x0000000449497824 */ /* 0x000fe400078e00ff */
[----:B------:R3:W-:Y:S04]  /*b520*/  LDGSTS.E [R137+0x14200], [R124.64], P5 ;  /* 0x142000007c897fae */ /* 0x0007e8000a921848 */
[----:B------:R3:W-:Y:S01]  /*b530*/  LDGSTS.E [R137+0x14a00], [R140.64], P5 ;  /* 0x14a000008c897fae */ /* 0x0007e2000a921848 */
[----:B------:R-:W-:-:S03]  /*b540*/  LOP3.LUT R73, R73, 0x30, RZ, 0x3c, !PT ;  /* 0x0000003049497812 */ /* 0x000fc600078e3cff */
        /* <DEDUP_REMOVED lines=21> */
[----:B------:R4:W-:Y:S04]  /*b6a0*/  STL.64 [R1+0xfa8], R40 ;  /* 0x000fa82801007387 */ /* 0x0009e80000100a00 */
[----:B------:R2:W-:Y:S04]  /*b6b0*/  LDGSTS.E [R73+0x17b00], [R238.64], P5 ;  /* 0x17b00000ee497fae */ /* 0x0005e8000a921848 */
[----:B------:R-:W-:Y:S04]  /*b6c0*/  STL.64 [R1+0xfb0], R10 ;  /* 0x000fb00a01007387 */ /* 0x000fe80000100a00 */
[----:B------:R1:W-:Y:S04]  /*b6d0*/  LDGSTS.E [R72+0x10400], [R2.64], P5 ;  /* 0x1040000002487fae */ /* 0x0003e8000a921848 */
[----:B------:R2:W-:Y:S04]  /*b6e0*/  LDGSTS.E [R72+0x10c00], [R16.64], P5 ;  /* 0x10c0000010487fae */ /* 0x0005e8000a921848 */
[----:B------:R2:W-:Y:S04]  /*b6f0*/  LDGSTS.E [R72+0x11400], [R32.64], P5 ;  /* 0x1140000020487fae */ /* 0x0005e8000a921848 */
[----:B-1----:R-:W3:Y:S04]  /*b700*/  LDL.LU.64 R2, [R1+0xfb8] ;  /* 0x000fb80001027983 */ /* 0x002ee80000300a00 */
[----:B------:R-:W4:Y:S04]  /*b710*/  LDL.LU.64 R120, [R1+0x2f0] ;  /* 0x0002f00001787983 */ /* 0x000f280000300a00 */
[----:B------:R-:W4:Y:S01]  /*b720*/  LDL.LU.64 R184, [R1+0x2e8] ;  /* 0x0002e80001b87983 */ /* 0x000f220000300a00 */
[----:B------:R-:W-:-:S03]  /*b730*/  IMAD.SHL.U32 R56, R56, 0x4, RZ ;  /* 0x0000000438387824 */ /* 0x000fc600078e00ff */
[----:B------:R1:W-:Y:S04]  /*b740*/  LDGSTS.E [R72+0x11c00], [R48.64], P5 ;  /* 0x11c0000030487fae */ /* 0x0003e8000a921848 */
[----:B------:R1:W-:Y:S04]  /*b750*/  LDGSTS.E [R72+0x12400], [R64.64], P5 ;  /* 0x1240000040487fae */ /* 0x0003e8000a921848 */
[----:B------:R1:W-:Y:S04]  /*b760*/  LDGSTS.E [R72+0x12c00], [R80.64], P5 ;  /* 0x12c0000050487fae */ /* 0x0003e8000a921848 */
[----:B------:R-:W4:Y:S04]  /*b770*/  LDL.LU.64 R88, [R1+0x2c0] ;  /* 0x0002c00001587983 */ /* 0x000f280000300a00 */
[----:B------:R1:W-:Y:S04]  /*b780*/  LDGSTS.E [R72+0x13400], [R96.64], P5 ;  /* 0x1340000060487fae */ /* 0x0003e8000a921848 */
[----:B------:R-:W4:Y:S04]  /*b790*/  LDL.LU.64 R104, [R1+0x2b8] ;  /* 0x0002b80001687983 */ /* 0x000f280000300a00 */
[----:B------:R1:W-:Y:S01]  /*b7a0*/  LDGSTS.E [R72+0x13c00], [R112.64], P5 ;  /* 0x13c0000070487fae */ /* 0x0003e2000a921848 */
[----:B------:R-:W-:-:S03]  /*b7b0*/  LOP3.LUT R56, R56, 0x50, RZ, 0x3c, !PT ;  /* 0x0000005038387812 */ /* 0x000fc600078e3cff */
[----:B------:R1:W-:Y:S04]  /*b7c0*/  LDGSTS.E [R72+0x14400], [R128.64], P5 ;  /* 0x1440000080487fae */ /* 0x0003e8000a921848 */
[----:B------:R-:W4:Y:S04]  /*b7d0*/  LDL.LU.64 R200, [R1+0x290] ;  /* 0x0002900001c87983 */ /* 0x000f280000300a00 */
[----:B------:R1:W-:Y:S04]  /*b7e0*/  LDGSTS.E [R72+0x14c00], [R144.64], P5 ;  /* 0x14c0000090487fae */ /* 0x0003e8000a921848 */
[----:B------:R1:W-:Y:S04]  /*b7f0*/  LDGSTS.E [R72+0x15400], [R160.64], P5 ;  /* 0x15400000a0487fae */ /* 0x0003e8000a921848 */
[----:B------:R1:W-:Y:S04]  /*b800*/  LDGSTS.E [R72+0x15c00], [R176.64], P5 ;  /* 0x15c00000b0487fae */ /* 0x0003e8000a921848 */
[----:B------:R-:W4:Y:S04]  /*b810*/  LDL.LU.64 R168, [R1+0x288] ;  /* 0x0002880001a87983 */ /* 0x000f280000300a00 */
        /* <DEDUP_REMOVED lines=11> */
[----:B------:R1:W-:Y:S01]  /*b8d0*/  LDGSTS.E [R56+0x13d00], [R114.64], P5 ;  /* 0x13d0000072387fae */ /* 0x0003e2000a921848 */
[----:B--2---:R-:W-:-:S03]  /*b8e0*/  LOP3.LUT R73, R57, 0x60, RZ, 0x3c, !PT ;  /* 0x0000006039497812 */ /* 0x004fc600078e3cff */
        /* <DEDUP_REMOVED lines=40> */
[----:B------:R-:W-:Y:S01]  /*bb70*/  SEL R0, R0, RZ, P2 ;  /* 0x000000ff00007207 */ /* 0x000fe20001000000 */
[----:B-1----:R-:W-:-:S02]  /*bb80*/  IMAD.MOV.U32 R56, RZ, RZ, c[0x0][0x180] ;  /* 0x00006000ff387624 */ /* 0x002fc400078e00ff */
[----:B------:R-:W-:Y:S01]  /*bb90*/  IMAD.MOV.U32 R252, RZ, RZ, c[0x0][0x188] ;  /* 0x00006200fffc7624 */ /* 0x000fe200078e00ff */
[----:B---3--:R2:W-:Y:S02]  /*bba0*/  LDGSTS.E [R57+0x17f00], [R2.64], P5 ;  /* 0x17f0000002397fae */ /* 0x0085e4000a921848 */
[----:B------:R-:W-:Y:S01]  /*bbb0*/  IADD3 R56, R56, -0x55, RZ ;  /* 0xffffffab38387810 */ /* 0x000fe20007ffe0ff */
[----:B------:R-:W-:Y:S01]  /*bbc0*/  IMAD.SHL.U32 R252, R252, 0x40, RZ ;  /* 0x00000040fcfc7824 */ /* 0x000fe200078e00ff */
[----:B------:R-:W0:Y:S01]  /*bbd0*/  LDGDEPBAR ;  /* 0x00000000000079af */ /* 0x000e220000000000 */
[----:B--2---:R-:W-:-:S04]  /*bbe0*/  MOV R57, c[0x0][0x180] ;  /* 0x0000600000397a02 */ /* 0x004fc80000000f00 */
[----:B------:R-:W-:-:S04]  /*bbf0*/  IADD3 R57, R57, -0x59, RZ ;  /* 0xffffffa739397810 */ /* 0x000fc80007ffe0ff */
[----:B------:R-:W-:Y:S02]  /*bc00*/  ISETP.GE.U32.AND P2, PT, R57, 0x7fffff68, PT ;  /* 0x7fffff683900780c */ /* 0x000fe40003f46070 */
[----:B------:R-:W1:Y:S01]  /*bc10*/  S2R R57, SR_TID.X ;  /* 0x0000000000397919 */ /* 0x000e620000002100 */
[----:B----4-:R-:W-:-:S03]  /*bc20*/  IMAD.WIDE R40, R252, 0x4, R120 ;  /* 0x00000004fc287825 */ /* 0x010fc600078e0278 */
[----:B------:R-:W-:Y:S01]  /*bc30*/  BAR.SYNC.DEFER_BLOCKING 0x0 ;  /* 0x0000000000007b1d */ /* 0x000fe20000010000 */
[----:B------:R-:W-:Y:S02]  /*bc40*/  ISETP.GE.U32.AND P5, PT, R56, 0x7fffff6c, PT ;  /* 0x7fffff6c3800780c */ /* 0x000fe40003fa6070 */
[----:B-1----:R-:W-:-:S03]  /*bc50*/  LOP3.LUT R121, R57, 0x3f, RZ, 0xc0, !PT ;  /* 0x0000003f39797812 */ /* 0x002fc600078ec0ff */
[----:B------:R-:W2:Y:S01]  /*bc60*/  LDL.LU.64 R56, [R1+0x260] ;  /* 0x0002600001387983 */ /* 0x000ea20000300a00 */
[----:B------:R-:W-:-:S04]  /*bc70*/  IMAD.WIDE R152, R252, 0x4, R6 ;  /* 0x00000004fc987825 */ /* 0x000fc800078e0206 */
[C---:B------:R-:W-:Y:S01]  /*bc80*/  IMAD.WIDE R232, R252.reuse, 0x4, R4 ;  /* 0x00000004fce87825 */ /* 0x040fe200078e0204 */
[----:B------:R1:W-:Y:S03]  /*bc90*/  STL.64 [R1+0x450], R152 ;  /* 0x0004509801007387 */ /* 0x0003e60000100a00 */
[----:B------:R-:W-:Y:S01]  /*bca0*/  IMAD.SHL.U32 R7, R121, 0x4, RZ ;  /* 0x0000000479077824 */ /* 0x000fe200078e00ff */
[----:B------:R-:W-:Y:S01]  /*bcb0*/  STL.64 [R1+0x2f0], R40 ;  /* 0x0002f02801007387 */ /* 0x000fe20000100a00 */
[----:B------:R-:W-:-:S03]  /*bcc0*/  IMAD.WIDE R4, R252, 0x4, R184 ;  /* 0x00000004fc047825 */ /* 0x000fc600078e02b8 */
[----:B------:R-:W3:Y:S04]  /*bcd0*/  LDL.LU.64 R120, [R1+0x258] ;  /* 0x0002580001787983 */ /* 0x000ee80000300a00 */
[----:B------:R4:W-:Y:S04]  /*bce0*/  STL.64 [R1+0x448], R232 ;  /* 0x000448e801007387 */ /* 0x0009e80000100a00 */
[----:B------:R-:W3:Y:S04]  /*bcf0*/  LDL.LU.64 R184, [R1+0x230] ;  /* 0x0002300001b87983 */ /* 0x000ee80000300a00 */
[----:B------:R-:W-:Y:S04]  /*bd00*/  STL.64 [R1+0x2e8], R4 ;  /* 0x0002e80401007387 */ /* 0x000fe80000100a00 */
[----:B------:R-:W-:Y:S01]  /*bd10*/  @!PT LDS RZ, [RZ] ;  /* 0x00000000fffff984 */ /* 0x000fe20000000800 */
[----:B------:R-:W-:Y:S01]  /*bd20*/  @!PT LDS RZ, [RZ] ;  /* 0x00000000fffff984 */ /* 0x000fe20000000800 */
[----:B------:R-:W-:Y:S01]  /*bd30*/  @!PT LDS RZ, [RZ] ;  /* 0x00000000fffff984 */ /* 0x000fe20000000800 */
[----:B------:R1:W-:Y:S01]  /*bd40*/  LDGSTS.E [R7+0x8000], [R152.64], !P4 ;  /* 0x0800000098077fae */ /* 0x0003e2000e121848 */
[----:B------:R-:W-:-:S03]  /*bd50*/  IMAD.MOV.U32 R217, RZ, RZ, c[0x0][0x180] ;  /* 0x00006000ffd97624 */ /* 0x000fc600078e00ff */
[----:B------:R4:W-:Y:S04]  /*bd60*/  LDGSTS.E [R7+0x8100], [R232.64], !P4 ;  /* 0x08100000e8077fae */ /* 0x0009e8000e121848 */
[----:B-1----:R-:W3:Y:S01]  /*bd70*/  LDL.LU.64 R152, [R1+0x228] ;  /* 0x0002280001987983 */ /* 0x002ee20000300a00 */
[----:B------:R-:W-:-:S03]  /*bd80*/  IADD3 R11, R217, -0x5d, RZ ;  /* 0xffffffa3d90b7810 */ /* 0x000fc60007ffe0ff */
[----:B------:R1:W-:Y:S01]  /*bd90*/  LDGSTS.E [R7+0x8800], [R40.64], !P0 ;  /* 0x0880000028077fae */ /* 0x0003e2000c121848 */
[----:B------:R-:W-:Y:S01]  /*bda0*/  IADD3 R10, R217, -0x61, RZ ;  /* 0xffffff9fd90a7810 */ /* 0x000fe20007ffe0ff */
[C---:B----4-:R-:W-:Y:S01]  /*bdb0*/  IMAD.WIDE R232, R252.reuse, 0x4, R104 ;  /* 0x00000004fce87825 */ /* 0x050fe200078e0268 */
[----:B------:R-:W-:Y:S01]  /*bdc0*/  ISETP.GE.U32.AND P4, PT, R11, 0x7fffff64, PT ;  /* 0x7fffff640b00780c */ /* 0x000fe20003f86070 */
[----:B------:R4:W-:Y:S02]  /*bdd0*/  LDGSTS.E [R7+0x8900], [R4.64], !P0 ;  /* 0x0890000004077fae */ /* 0x0009e4000c121848 */
[----:B------:R-:W-:Y:S01]  /*bde0*/  IMAD.WIDE R200, R252, 0x4, R200 ;  /* 0x00000004fcc87825 */ /* 0x000fe200078e02c8 */
[----:B------:R-:W-:-:S03]  /*bdf0*/  ISETP.GE.U32.AND P0, PT, R10, 0x7fffff60, PT ;  /* 0x7fffff600a00780c */ /* 0x000fc60003f06070 */
[C---:B-1----:R-:W-:Y:S02]  /*be00*/  IMAD.WIDE R40, R252.reuse, 0x4, R88 ;  /* 0x00000004fc287825 */ /* 0x042fe400078e0258 */
[----:B------:R-:W4:Y:S02]  /*be10*/  LDL.LU.64 R88, [R1+0x200] ;  /* 0x0002000001587983 */ /* 0x000f240000300a00 */
[C---:B------:R-:W-:Y:S02]  /*be20*/  IMAD.WIDE R10, R252.reuse, 0x4, R168 ;  /* 0x00000004fc0a7825 */ /* 0x040fe400078e02a8 */
[----:B------:R-:W4:Y:S04]  /*be30*/  LDL.LU.64 R104, [R1+0x1f8] ;  /* 0x0001f80001687983 */ /* 0x000f280000300a00 */
[----:B------:R1:W-:Y:S04]  /*be40*/  STL.64 [R1+0x2c0], R40 ;  /* 0x0002c02801007387 */ /* 0x0003e80000100a00 */
[----:B------:R-:W-:Y:S04]  /*be50*/  STL.64 [R1+0x2b8], R232 ;  /* 0x0002b8e801007387 */ /* 0x000fe80000100a00 */
[----:B------:R-:W4:Y:S04]  /*be60*/  LDL.LU.64 R168, [R1+0x1d0] ;  /* 0x0001d00001a87983 */ /* 0x000f280000300a00 */
[----:B------:R1:W-:Y:S04]  /*be70*/  LDGSTS.E [R7+0x9000], [R40.64], !P6 ;  /* 0x0900000028077fae */ /* 0x0003e8000f121848 */
[----:B------:R2:W-:Y:S04]  /*be80*/  STL.64 [R1+0x290], R200 ;  /* 0x000290c801007387 */ /* 0x0005e80000100a00 */
[----:B------:R3:W-:Y:S04]  /*be90*/  LDGSTS.E [R7+0x9100], [R232.64], !P6 ;  /* 0x09100000e8077fae */ /* 0x0007e8000f121848 */
[----:B-1----:R-:W4:Y:S04]  /*bea0*/  LDL.LU.64 R40, [R1+0x1c8] ;  /* 0x0001c80001287983 */ /* 0x002f280000300a00 */
[----:B------:R2:W-:Y:S04]  /*beb0*/  LDGSTS.E [R7+0x9800], [R200.64], !P3 ;  /* 0x09800000c8077fae */ /* 0x0005e8000d921848 */
[----:B------:R1:W-:Y:S04]  /*bec0*/  STL.64 [R1+0x3a8], R10 ;  /* 0x0003a80a01007387 */ /* 0x0003e80000100a00 */
[----:B------:R1:W-:Y:S01]  /*bed0*/  LDGSTS.E [R7+0x9900], [R10.64], !P3 ;  /* 0x099000000a077fae */ /* 0x0003e2000d921848 */
[----:B--2---:R-:W-:-:S03]  /*bee0*/  IMAD.WIDE R200, R252, 0x4, R56 ;  /* 0x00000004fcc87825 */ /* 0x004fc600078e0238 */
[----:B------:R-:W2:Y:S04]  /*bef0*/  LDL.LU.64 R56, [R1+0x1a0] ;  /* 0x0001a00001387983 */ /* 0x000ea80000300a00 */
[----:B------:R1:W-:Y:S01]  /*bf00*/  LDGSTS.E [R7+0xa000], [R200.64], !P1 ;  /* 0x0a000000c8077fae */ /* 0x0003e2000c921848 */
[----:B---3--:R-:W-:-:S03]  /*bf10*/  IMAD.WIDE R232, R252, 0x4, R120 ;  /* 0x00000004fce87825 */ /* 0x008fc600078e0278 */
[----:B------:R-:W3:Y:S04]  /*bf20*/  LDL.LU.64 R120, [R1+0x198] ;  /* 0x0001980001787983 */ /* 0x000ee80000300a00 */
[----:B------:R1:W-:Y:S01]  /*bf30*/  STL.64 [R1+0x3b0], R200 ;  /* 0x0003b0c801007387 */ /* 0x0003e20000100a00 */
[----:B------:R-:W-:-:S03]  /*bf40*/  IMAD.WIDE R184, R252, 0x4, R184 ;  /* 0x00000004fcb87825 */ /* 0x000fc600078e02b8 */
[----:B------:R-:W-:Y:S04]  /*bf50*/  STL.64 [R1+0x3b8], R232 ;  /* 0x0003b8e801007387 */ /* 0x000fe80000100a00 */
[----:B------:R1:W-:Y:S04]  /*bf60*/  LDGSTS.E [R7+0xa100], [R232.64], !P1 ;  /* 0x0a100000e8077fae */ /* 0x0003e8000c921848 */
[----:B------:R4:W-:Y:S01]  /*bf70*/  LDGSTS.E [R7+0xa800], [R184.64], !P5 ;  /* 0x0a800000b8077fae */ /* 0x0009e2000e921848 */
[----:B-1----:R-:W-:-:S03]  /*bf80*/  IMAD.WIDE R10, R252, 0x4, R152 ;  /* 0x00000004fc0a7825 */ /* 0x002fc600078e0298 */
[----:B------:R-:W3:Y:S04]  /*bf90*/  LDL.LU.64 R152, [R1+0x170] ;  /* 0x0001700001987983 */ /* 0x000ee80000300a00 */
[----:B------:R4:W-:Y:S04]  /*bfa0*/  STL.64 [R1+0x4e0], R184 ;  /* 0x0004e0b801007387 */ /* 0x0009e80000100a00 */
[----:B------:R-:W3:Y:S04]  /*bfb0*/  LDL.LU.64 R200, [R1+0x168] ;  /* 0x0001680001c87983 */ /* 0x000ee80000300a00 */
[----:B------:R1:W-:Y:S01]  /*bfc0*/  STL.64 [R1+0x4e8], R10 ;  /* 0x0004e80a01007387 */ /* 0x0003e20000100a00 */
[----:B----4-:R-:W-:-:S03]  /*bfd0*/  IMAD.WIDE R184, R252, 0x4, R88 ;  /* 0x00000004fcb87825 */ /* 0x010fc600078e0258 */
[----:B------:R1:W-:Y:S01]  /*bfe0*/  LDGSTS.E [R7+0xa900], [R10.64], !P5 ;  /* 0x0a9000000a077fae */ /* 0x0003e2000e921848 */
[----:B------:R-:W-:-:S03]  /*bff0*/  IMAD.WIDE R232, R252, 0x4, R104 ;  /* 0x00000004fce87825 */ /* 0x000fc600078e0268 */
[----:B------:R-:W4:Y:S04]  /*c000*/  LDL.LU.64 R88, [R1+0x140] ;  /* 0x0001400001587983 */ /* 0x000f280000300a00 */
[----:B------:R-:W4:Y:S04]  /*c010*/  LDL.LU.64 R104, [R1+0x138] ;  /* 0x0001380001687983 */ /* 0x000f280000300a00 */
[----:B------:R1:W-:Y:S01]  /*c020*/  STL.64 [R1+0x520], R184 ;  /* 0x000520b801007387 */ /* 0x0003e20000100a00 */
[----:B------:R-:W-:-:S03]  /*c030*/  IMAD.WIDE R168, R252, 0x4, R168 ;  /* 0x00000004fca87825 */ /* 0x000fc600078e02a8 */
[----:B------:R-:W-:Y:S04]  /*c040*/  STL.64 [R1+0x528], R232 ;  /* 0x000528e801007387 */ /* 0x000fe80000100a00 */
[----:B------:R1:W-:Y:S04]  /*c050*/  LDGSTS.E [R7+0xb000], [R184.64], !P2 ;  /* 0x0b000000b8077fae */ /* 0x0003e8000d121848 */
[----:B------:R3:W-:Y:S04]  /*c060*/  LDGSTS.E [R7+0xb100], [R232.64], !P2 ;  /* 0x0b100000e8077fae */ /* 0x0007e8000d121848 */
[----:B------:R2:W-:Y:S01]  /*c070*/  LDGSTS.E [R7+0xb800], [R168.64], !P4 ;  /* 0x0b800000a8077fae */ /* 0x0005e2000e121848 */
[----:B-1----:R-:W-:-:S03]  /*c080*/  IMAD.WIDE R10, R252, 0x4, R40 ;  /* 0x00000004fc0a7825 */ /* 0x002fc600078e0228 */
[----:B------:R-:W4:Y:S04]  /*c090*/  LDL.LU.64 R40, [R1+0x110] ;  /* 0x0001100001287983 */ /* 0x000f280000300a00 */
[----:B------:R2:W-:Y:S04]  /*c0a0*/  STL.64 [R1+0x560], R168 ;  /* 0x000560a801007387 */ /* 0x0005e80000100a00 */
[----:B------:R-:W4:Y:S04]  /*c0b0*/  LDL.LU.64 R184, [R1+0x108] ;  /* 0x0001080001b87983 */ /* 0x000f280000300a00 */
[----:B------:R1:W-:Y:S04]  /*c0c0*/  STL.64 [R1+0x568], R10 ;  /* 0x0005680a01007387 */ /* 0x0003e80000100a00 */
[----:B------:R1:W-:Y:S01]  /*c0d0*/  LDGSTS.E [R7+0xb900], [R10.64], !P4 ;  /* 0x0b9000000a077fae */ /* 0x0003e2000e121848 */
[----:B--2---:R-:W-:-:S03]  /*c0e0*/  IMAD.WIDE R168, R252, 0x4, R56 ;  /* 0x00000004fca87825 */ /* 0x004fc600078e0238 */
[----:B------:R-:W2:Y:S04]  /*c0f0*/  LDL.LU.64 R56, [R1+0xe0] ;  /* 0x0000e00001387983 */ /* 0x000ea80000300a00 */
[----:B------:R1:W-:Y:S01]  /*c100*/  LDGSTS.E [R7+0xc000], [R168.64], !P0 ;  /* 0x0c000000a8077fae */ /* 0x0003e2000c121848 */
[----:B---3--:R-:W-:-:S03]  /*c110*/  IMAD.WIDE R232, R252, 0x4, R120 ;  /* 0x00000004fce87825 */ /* 0x008fc600078e0278 */
[----:B------:R-:W3:Y:S04]  /*c120*/  LDL.LU.64 R120, [R1+0xd8] ;  /* 0x0000d80001787983 */ /* 0x000ee80000300a00 */
[----:B------:R1:W-:Y:S04]  /*c130*/  STL.64 [R1+0x5a0], R168 ;  /* 0x0005a0a801007387 */ /* 0x0003e80000100a00 */
[----:B------:R4:W-:Y:S01]  /*c140*/  STL.64 [R1+0x5a8], R232 ;  /* 0x0005a8e801007387 */ /* 0x0009e20000100a00 */
[C---:B------:R-:W-:Y:S02]  /*c150*/  IADD3 R5, R217.reuse, -0x65, RZ ;  /* 0xffffff9bd9057810 */ /* 0x040fe40007ffe0ff */
[----:B------:R-:W-:Y:S01]  /*c160*/  IADD3 R4, R217, -0x69, RZ ;  /* 0xffffff97d9047810 */ /* 0x000fe20007ffe0ff */
[----:B------:R4:W-:Y:S01]  /*c170*/  LDGSTS.E [R7+0xc100], [R232.64], !P0 ;  /* 0x0c100000e8077fae */ /* 0x0009e2000c121848 */
[----:B------:R-:W-:-:S04]  /*c180*/  IMAD.WIDE R152, R252, 0x4, R152 ;  /* 0x00000004fc987825 */ /* 0x000fc800078e0298 */
[----:B-1----:R-:W-:Y:S02]  /*c190*/  IMAD.WIDE R10, R252, 0x4, R200 ;  /* 0x00000004fc0a7825 */ /* 0x002fe400078e02c8 */
[----:B------:R-:W3:Y:S04]  /*c1a0*/  LDL.LU.64 R200, [R1+0xb0] ;  /* 0x0000b00001c87983 */ /* 0x000ee80000300a00 */
[----:B------:R1:W-:Y:S04]  /*c1b0*/  STL.64 [R1+0x5e0], R152 ;  /* 0x0005e09801007387 */ /* 0x0003e80000100a00 */
[----:B------:R-:W3:Y:S01]  /*c1c0*/  LDL.LU.64 R168, [R1+0xa8] ;  /* 0x0000a80001a87983 */ /* 0x000ee20000300a00 */
[----:B------:R-:W-:-:S02]  /*c1d0*/  ISETP.GE.U32.AND P6, PT, R5, 0x7fffff5c, PT ;  /* 0x7fffff5c0500780c */ /* 0x000fc40003fc6070 */
[----:B------:R-:W-:Y:S01]  /*c1e0*/  ISETP.GE.U32.AND P3, PT, R4, 0x7fffff58, PT ;  /* 0x7fffff580400780c */ /* 0x000fe20003f66070 */
[----:B------:R1:W-:Y:S01]  /*c1f0*/  STL.64 [R1+0x5e8], R10 ;  /* 0x0005e80a01007387 */ /* 0x0003e20000100a00 */
[----:B----4-:R-:W-:-:S09]  /*c200*/  IMAD.WIDE R232, R252, 0x4, R104 ;  /* 0x00000004fce87825 */ /* 0x010fd200078e0268 */
[----:B------:R1:W-:Y:S04]  /*c210*/  LDGSTS.E [R7+0xc800], [R152.64], !P6 ;  /* 0x0c80000098077fae */ /* 0x0003e8000f121848 */
[----:B------:R4:W-:Y:S01]  /*c220*/  LDGSTS.E [R7+0xc900], [R10.64], !P6 ;  /* 0x0c9000000a077fae */ /* 0x0009e2000f121848 */
[----:B-1----:R-:W-:-:S03]  /*c230*/  IMAD.WIDE R152, R252, 0x4, R88 ;  /* 0x00000004fc987825 */ /* 0x002fc600078e0258 */
[----:B------:R-:W3:Y:S01]  /*c240*/  LDL.LU.64 R88, [R1+0x80] ;  /* 0x0000800001587983 */ /* 0x000ee20000300a00 */
[----:B------:R-:W-:-:S03]  /*c250*/  IMAD.WIDE R40, R252, 0x4, R40 ;  /* 0x00000004fc287825 */ /* 0x000fc600078e0228 */
[----:B------:R-:W3:Y:S04]  /*c260*/  LDL.LU.64 R104, [R1+0x78] ;  /* 0x0000780001687983 */ /* 0x000ee80000300a00 */
[----:B------:R1:W-:Y:S01]  /*c270*/  STL.64 [R1+0x620], R152 ;  /* 0x0006209801007387 */ /* 0x0003e20000100a00 */
[----:B----4-:R-:W-:-:S03]  /*c280*/  IMAD.WIDE R10, R252, 0x4, R184 ;  /* 0x00000004fc0a7825 */ /* 0x010fc600078e02b8 */
[----:B------:R-:W-:Y:S04]  /*c290*/  STL.64 [R1+0x628], R232 ;  /* 0x000628e801007387 */ /* 0x000fe80000100a00 */
[----:B------:R-:W4:Y:S04]  /*c2a0*/  LDL.LU.64 R184, [R1+0x50] ;  /* 0x0000500001b87983 */ /* 0x000f280000300a00 */
[----:B------:R1:W-:Y:S04]  /*c2b0*/  LDGSTS.E [R7+0xd000], [R152.64], !P3 ;  /* 0x0d00000098077fae */ /* 0x0003e8000d921848 */
[----:B------:R2:W-:Y:S01]  /*c2c0*/  STL.64 [R1+0x660], R40 ;  /* 0x0006602801007387 */ /* 0x0005e20000100a00 */
[----:B------:R-:W-:-:S03]  /*c2d0*/  IADD3 R5, R217, -0x6d, RZ ;  /* 0xffffff93d9057810 */ /* 0x000fc60007ffe0ff */
[----:B------:R3:W-:Y:S04]  /*c2e0*/  LDGSTS.E [R7+0xd100], [R232.64], !P3 ;  /* 0x0d100000e8077fae */ /* 0x0007e8000d921848 */
[----:B-1----:R-:W4:Y:S01]  /*c2f0*/  LDL.LU.64 R152, [R1+0x48] ;  /* 0x0000480001987983 */ /* 0x002f220000300a00 */
[----:B------:R-:W-:-:S03]  /*c300*/  ISETP.GE.U32.AND P1, PT, R5, 0x7fffff54, PT ;  /* 0x7fffff540500780c */ /* 0x000fc60003f26070 */
[----:B------:R1:W-:Y:S10]  /*c310*/  STL.64 [R1+0x668], R10 ;  /* 0x0006680a01007387 */ /* 0x0003f40000100a00 */
[----:B------:R2:W-:Y:S01]  /*c320*/  LDGSTS.E [R7+0xd800], [R40.64], !P1 ;  /* 0x0d80000028077fae */ /* 0x0005e2000c921848 */
[----:B------:R-:W-:-:S03]  /*c330*/  IADD3 R4, R217, -0x71, RZ ;  /* 0xffffff8fd9047810 */ /* 0x000fc60007ffe0ff */
[----:B------:R1:W-:Y:S01]  /*c340*/  LDGSTS.E [R7+0xd900], [R10.64], !P1 ;  /* 0x0d9000000a077fae */ /* 0x0003e2000c921848 */
[----:B--2---:R-:W-:-:S03]  /*c350*/  IMAD.WIDE R40, R252, 0x4, R56 ;  /* 0x00000004fc287825 */ /* 0x004fc600078e0238 */
[----:B------:R-:W2:Y:S01]  /*c360*/  LDL.LU.64 R56, [R1+0x318] ;  /* 0x0003180001387983 */ /* 0x000ea20000300a00 */
[----:B------:R-:W-:Y:S01]  /*c370*/  ISETP.GE.U32.AND P5, PT, R4, 0x7fffff50, PT ;  /* 0x7fffff500400780c */ /* 0x000fe20003fa6070 */
[C---:B---3--:R-:W-:Y:S02]  /*c380*/  IMAD.WIDE R232, R252.reuse, 0x4, R120 ;  /* 0x00000004fce87825 */ /* 0x048fe400078e0278 */
[----:B------:R-:W3:Y:S04]  /*c390*/  LDL.LU.64 R120, [R1+0x310] ;  /* 0x0003100001787983 */ /* 0x000ee80000300a00 */
[----:B------:R1:W-:Y:S04]  /*c3a0*/  STL.64 [R1+0x6a0], R40 ;  /* 0x0006a02801007387 */ /* 0x0003e80000100a00 */
[----:B------:R1:W-:Y:S04]  /*c3b0*/  STL.64 [R1+0x6a8], R232 ;  /* 0x0006a8e801007387 */ /* 0x0003e80000100a00 */
[----:B------:R1:W-:Y:S01]  /*c3c0*/  LDGSTS.E [R7+0xe000], [R40.64], !P5 ;  /* 0x0e00000028077fae */ /* 0x0003e2000e921848 */
[----:B------:R-:W-:Y:S01]  /*c3d0*/  IADD3 R5, R217, -0x75, RZ ;  /* 0xffffff8bd9057810 */ /* 0x000fe20007ffe0ff */
[----:B------:R-:W-:-:S04]  /*c3e0*/  IMAD.WIDE R200, R252, 0x4, R200 ;  /* 0x00000004fcc87825 */ /* 0x000fc800078e02c8 */
[----:B-1----:R-:W-:Y:S01]  /*c3f0*/  IMAD.WIDE R10, R252, 0x4, R168 ;  /* 0x00000004fc0a7825 */ /* 0x002fe200078e02a8 */
[----:B------:R-:W-:Y:S01]  /*c400*/  IADD3 R4, R217, -0x79, RZ ;  /* 0xffffff87d9047810 */ /* 0x000fe20007ffe0ff */
[----:B------:R-:W3:Y:S04]  /*c410*/  LDL.LU.64 R168, [R1+0x2e0] ;  /* 0x0002e00001a87983 */ /* 0x000ee80000300a00 */
[----:B------:R1:W-:Y:S04]  /*c420*/  STL.64 [R1+0x6e0], R200 ;  /* 0x0006e0c801007387 */ /* 0x0003e80000100a00 */
[----:B------:R-:W3:Y:S01]  /*c430*/  LDL.LU.64 R40, [R1+0x2d8] ;  /* 0x0002d80001287983 */ /* 0x000ee20000300a00 */
[----:B------:R-:W-:-:S02]  /*c440*/  ISETP.GE.U32.AND P2, PT, R5, 0x7fffff4c, PT ;  /* 0x7fffff4c0500780c */ /* 0x000fc40003f46070 */
[----:B------:R-:W-:Y:S01]  /*c450*/  ISETP.GE.U32.AND P4, PT, R4, 0x7fffff48, PT ;  /* 0x7fffff480400780c */ /* 0x000fe20003f86070 */
[----:B------:R1:W-:Y:S04]  /*c460*/  LDGSTS.E [R7+0xe100], [R232.64], !P5 ;  /* 0x0e100000e8077fae */ /* 0x0003e8000e921848 */
[----:B------:R1:W-:Y:S06]  /*c470*/  STL.64 [R1+0x6e8], R10 ;  /* 0x0006e80a01007387 */ /* 0x0003ec0000100a00 */
[----:B------:R1:W-:Y:S04]  /*c480*/  LDGSTS.E [R7+0xe800], [R200.64], !P2 ;  /* 0x0e800000c8077fae */ /* 0x0003e8000d121848 */
[----:B------:R4:W-:Y:S01]  /*c490*/  LDGSTS.E [R7+0xe900], [R10.64], !P2 ;  /* 0x0e9000000a077fae */ /* 0x0009e2000d121848 */
[----:B-1----:R-:W-:-:S04]  /*c4a0*/  IMAD.WIDE R232, R252, 0x4, R104 ;  /* 0x00000004fce87825 */ /* 0x002fc800078e0268 */
[C---:B------:R-:W-:Y:S02]  /*c4b0*/  IMAD.WIDE R200, R252.reuse, 0x4, R88 ;  /* 0x00000004fcc87825 */ /* 0x040fe400078e0258 */
[----:B------:R-:W3:Y:S04]  /*c4c0*/  LDL.LU.64 R88, [R1+0x2b0] ;  /* 0x0002b00001587983 */ /* 0x000ee80000300a00 */
[----:B------:R-:W3:Y:S01]  /*c4d0*/  LDL.LU.64 R104, [R1+0x2a8] ;  /* 0x0002a80001687983 */ /* 0x000ee20000300a00 */
[----:B----4-:R-:W-:-:S03]  /*c4e0*/  IMAD.WIDE R184, R252, 0x4, R184 ;  /* 0x00000004fcb87825 */ /* 0x010fc600078e02b8 */
[----:B------:R1:W-:Y:S04]  /*c4f0*/  STL.64 [R1+0x720], R200 ;  /* 0x000720c801007387 */ /* 0x0003e80000100a00 */
[----:B------:R-:W-:Y:S04]  /*c500*/  STL.64 [R1+0x728], R232 ;  /* 0x000728e801007387 */ /* 0x000fe80000100a00 */
[----:B------:R1:W-:Y:S01]  /*c510*/  LDGSTS.E [R7+0xf000], [R200.64], !P4 ;  /* 0x0f000000c8077fae */ /* 0x0003e2000e121848 */
[----:B------:R-:W-:-:S03]  /*c520*/  IADD3 R5, R217, -0x7d, RZ ;  /* 0xffffff83d9057810 */ /* 0x000fc60007ffe0ff */
[----:B------:R3:W-:Y:S01]  /*c530*/  LDGSTS.E [R7+0xf100], [R232.64], !P4 ;  /* 0x0f100000e8077fae */ /* 0x0007e2000e121848 */
[----:B------:R-:W-:-:S03]  /*c540*/  IMAD.WIDE R10, R252, 0x4, R152 ;  /* 0x00000004fc0a7825 */ /* 0x000fc600078e0298 */
[----:B------:R-:W4:Y:S04]  /*c550*/  LDL.LU.64 R152, [R1+0x280] ;  /* 0x0002800001987983 */ /* 0x000f280000300a00 */
[----:B------:R2:W-:Y:S04]  /*c560*/  STL.64 [R1+0x760], R184 ;  /* 0x000760b801007387 */ /* 0x0005e80000100a00 */
        /* <DEDUP_REMOVED lines=9> */
[----:B---3--:R-:W-:Y:S02]  /*c600*/  IMAD.WIDE R232, R252, 0x4, R120 ;  /* 0x00000004fce87825 */ /* 0x008fe400078e0278 */
[----:B------:R-:W3:Y:S04]  /*c610*/  LDL.LU.64 R120, [R1+0x248] ;  /* 0x0002480001787983 */ /* 0x000ee80000300a00 */
[----:B------:R1:W-:Y:S04]  /*c620*/  STL.64 [R1+0x168], R184 ;  /* 0x000168b801007387 */ /* 0x0003e80000100a00 */
[----:B------:R-:W-:Y:S04]  /*c630*/  STL.64 [R1+0x170], R232 ;  /* 0x000170e801007387 */ /* 0x000fe80000100a00 */
[----:B------:R1:W-:Y:S01]  /*c640*/  LDGSTS.E [R137+0x8200], [R184.64], !P6 ;  /* 0x08200000b8897fae */ /* 0x0003e2000f121848 */
[----:B------:R-:W-:-:S02]  /*c650*/  IADD3 R5, R217, -0x46, RZ ;  /* 0xffffffbad9057810 */ /* 0x000fc40007ffe0ff */
[----:B------:R-:W-:Y:S01]  /*c660*/  IADD3 R4, R217, -0x4a, RZ ;  /* 0xffffffb6d9047810 */ /* 0x000fe20007ffe0ff */
[----:B------:R1:W-:Y:S01]  /*c670*/  LDGSTS.E [R137+0x8300], [R232.64], !P6 ;  /* 0x08300000e8897fae */ /* 0x0003e2000f121848 */
[----:B------:R-:W-:Y:S01]  /*c680*/  ISETP.GE.U32.AND P3, PT, R5, 0x7fffff7b, PT ;  /* 0x7fffff7b0500780c */ /* 0x000fe20003f66070 */
[----:B------:R-:W-:-:S04]  /*c690*/  IMAD.WIDE R168, R252, 0x4, R168 ;  /* 0x00000004fca87825 */ /* 0x000fc800078e02a8 */
[----:B-1----:R-:W-:Y:S01]  /*c6a0*/  IMAD.WIDE R10, R252, 0x4, R40 ;  /* 0x00000004fc0a7825 */ /* 0x002fe200078e0228 */
[----:B------:R-:W-:Y:S01]  /*c6b0*/  ISETP.GE.U32.AND P1, PT, R4, 0x7fffff77, PT ;  /* 0x7fffff770400780c */ /* 0x000fe20003f26070 */
[----:B------:R-:W3:Y:S04]  /*c6c0*/  LDL.LU.64 R40, [R1+0x220] ;  /* 0x0002200001287983 */ /* 0x000ee80000300a00 */
[----:B------:R1:W-:Y:S04]  /*c6d0*/  STL.64 [R1+0x198], R168 ;  /* 0x000198a801007387 */ /* 0x0003e80000100a00 */
[----:B------:R-:W3:Y:S04]  /*c6e0*/  LDL.LU.64 R184, [R1+0x218] ;  /* 0x0002180001b87983 */ /* 0x000ee80000300a00 */
[----:B------:R1:W-:Y:S04]  /*c6f0*/  LDGSTS.E [R137+0x8a00], [R168.64], !P3 ;  /* 0x08a00000a8897fae */ /* 0x0003e8000d921848 */
[----:B------:R4:W-:Y:S04]  /*c700*/  STL.64 [R1+0x1a0], R10 ;  /* 0x0001a00a01007387 */ /* 0x0009e80000100a00 */
[----:B------:R4:W-:Y:S01]  /*c710*/  LDGSTS.E [R137+0x8b00], [R10.64], !P3 ;  /* 0x08b000000a897fae */ /* 0x0009e2000d921848 */
[----:B-1----:R-:W-:-:S03]  /*c720*/  IMAD.WIDE R168, R252, 0x4, R88 ;  /* 0x00000004fca87825 */ /* 0x002fc600078e0258 */
[----:B------:R-:W3:Y:S01]  /*c730*/  LDL.LU.64 R88, [R1+0x1f0] ;  /* 0x0001f00001587983 */ /* 0x000ee20000300a00 */
[----:B------:R-:W-:-:S03]  /*c740*/  IMAD.WIDE R232, R252, 0x4, R104 ;  /* 0x00000004fce87825 */ /* 0x000fc600078e0268 */
[----:B------:R-:W3:Y:S04]  /*c750*/  LDL.LU.64 R104, [R1+0x1e8] ;  /* 0x0001e80001687983 */ /* 0x000ee80000300a00 */
[----:B------:R1:W-:Y:S04]  /*c760*/  STL.64 [R1+0x1c8], R168 ;  /* 0x0001c8a801007387 */ /* 0x0003e80000100a00 */
[----:B------:R-:W-:Y:S04]  /*c770*/  STL.64 [R1+0x1d0], R232 ;  /* 0x0001d0e801007387 */ /* 0x000fe80000100a00 */
[----:B------:R1:W-:Y:S01]  /*c780*/  LDGSTS.E [R137+0x9200], [R168.64], !P1 ;  /* 0x09200000a8897fae */ /* 0x0003e2000c921848 */
[----:B----4-:R-:W-:Y:S01]  /*c790*/  IMAD.WIDE R152, R252, 0x4, R152 ;  /* 0x00000004fc987825 */ /* 0x010fe200078e0298 */
[----:B------:R-:W-:-:S02]  /*c7a0*/  IADD3 R5, R217, -0x4e, RZ ;  /* 0xffffffb2d9057810 */ /* 0x000fc40007ffe0ff */
        /* <DEDUP_REMOVED lines=21> */
[----:B------:R-:W-:Y:S02]  /*c900*/  ISETP.GE.U32.AND P4, PT, R5, 0x7fffff6b, PT ;  /* 0x7fffff6b0500780c */ /* 0x000fe40003f86070 */
[----:B------:R-:W-:Y:S01]  /*c910*/  ISETP.GE.U32.AND P0, PT, R4, 0x7fffff67, PT ;  /* 0x7fffff670400780c */ /* 0x000fe20003f06070 */
[----:B------:R-:W-:-:S10]  /*c920*/  IMAD.WIDE R40, R252, 0x4, R40 ;  /* 0x00000004fc287825 */ /* 0x000fd400078e0228 */
[----:B------:R1:W-:Y:S02]  /*c930*/  LDGSTS.E [R137+0xaa00], [R40.64], !P4 ;  /* 0x0aa0000028897fae */ /* 0x0003e4000e121848 */
[C---:B-1----:R-:W-:Y:S02]  /*c940*/  IMAD.WIDE R10, R252.reuse, 0x4, R184 ;  /* 0x00000004fc0a7825 */ /* 0x042fe400078e02b8 */
[----:B------:R-:W3:Y:S04]  /*c950*/  LDL.LU.64 R184, [R1+0x160] ;  /* 0x0001600001b87983 */ /* 0x000ee80000300a00 */
[----:B------:R1:W-:Y:S04]  /*c960*/  STL.64 [R1+0x280], R40 ;  /* 0x0002802801007387 */ /* 0x0003e80000100a00 */
[----:B------:R-:W3:Y:S04]  /*c970*/  LDL.LU.64 R152, [R1+0x158] ;  /* 0x0001580001987983 */ /* 0x000ee80000300a00 */
[----:B------:R4:W-:Y:S04]  /*c980*/  STL.64 [R1+0x2a8], R10 ;  /* 0x0002a80a01007387 */ /* 0x0009e80000100a00 */
[----:B------:R4:W-:Y:S01]  /*c990*/  LDGSTS.E [R137+0xab00], [R10.64], !P4 ;  /* 0x0ab000000a897fae */ /* 0x0009e2000e121848 */
[----:B-1----:R-:W-:-:S03]  /*c9a0*/  IMAD.WIDE R40, R252, 0x4, R88 ;  /* 0x00000004fc287825 */ /* 0x002fc600078e0258 */
[----:B------:R-:W3:Y:S01]  /*c9b0*/  LDL.LU.64 R88, [R1+0x130] ;  /* 0x0001300001587983 */ /* 0x000ee20000300a00 */
[----:B------:R-:W-:-:S03]  /*c9c0*/  IMAD.WIDE R232, R252, 0x4, R104 ;  /* 0x00000004fce87825 */ /* 0x000fc600078e0268 */
[----:B------:R-:W3:Y:S04]  /*c9d0*/  LDL.LU.64 R104, [R1+0x128] ;  /* 0x0001280001687983 */ /* 0x000ee80000300a00 */
[----:B------:R1:W-:Y:S04]  /*c9e0*/  STL.64 [R1+0x2b0], R40 ;  /* 0x0002b02801007387 */ /* 0x0003e80000100a00 */
[----:B------:R2:W-:Y:S04]  /*c9f0*/  STL.64 [R1+0x2d8], R232 ;  /* 0x0002d8e801007387 */ /* 0x0005e80000100a00 */
[----:B------:R1:W-:Y:S04]  /*ca00*/  LDGSTS.E [R137+0xb200], [R40.64], !P0 ;  /* 0x0b20000028897fae */ /* 0x0003e8000c121848 */
[----:B------:R2:W-:Y:S01]  /*ca10*/  LDGSTS.E [R137+0xb300], [R232.64], !P0 ;  /* 0x0b300000e8897fae */ /* 0x0005e2000c121848 */
[----:B----4-:R-:W-:-:S04]  /*ca20*/  IMAD.WIDE R200, R252, 0x4, R200 ;  /* 0x00000004fcc87825 */ /* 0x010fc800078e02c8 */
[C---:B------:R-:W-:Y:S02]  /*ca30*/  IMAD.WIDE R10, R252.reuse, 0x4, R168 ;  /* 0x00000004fc0a7825 */ /* 0x040fe400078e02a8 */
[----:B------:R-:W4:Y:S04]  /*ca40*/  LDL.LU.64 R168, [R1+0x100] ;  /* 0x0001000001a87983 */ /* 0x000f280000300a00 */
[----:B------:R3:W-:Y:S04]  /*ca50*/  STL.64 [R1+0x2e0], R200 ;  /* 0x0002e0c801007387 */ /* 0x0007e80000100a00 */
[----:B-1----:R-:W4:Y:S04]  /*ca60*/  LDL.LU.64 R40, [R1+0xf8] ;  /* 0x0000f80001287983 */ /* 0x002f280000300a00 */
[----:B------:R1:W-:Y:S01]  /*ca70*/  STL.64 [R1+0x310], R10 ;  /* 0x0003100a01007387 */ /* 0x0003e20000100a00 */
[----:B--2---:R-:W-:-:S03]  /*ca80*/  IMAD.WIDE R232, R252, 0x4, R56 ;  /* 0x00000004fce87825 */ /* 0x004fc600078e0238 */
[----:B------:R-:W2:Y:S01]  /*ca90*/  LDL.LU.64 R56, [R1+0xd0] ;  /* 0x0000d00001387983 */ /* 0x000ea20000300a00 */
[----:B------:R-:W-:-:S04]  /*caa0*/  IADD3 R5, R217, -0x5e, RZ ;  /* 0xffffffa2d9057810 */ /* 0x000fc80007ffe0ff */
[----:B------:R-:W-:Y:S02]  /*cab0*/  ISETP.GE.U32.AND P6, PT, R5, 0x7fffff63, PT ;  /* 0x7fffff630500780c */ /* 0x000fe40003fc6070 */
[----:B------:R-:W-:-:S04]  /*cac0*/  IADD3 R4, R217, -0x62, RZ ;  /* 0xffffff9ed9047810 */ /* 0x000fc80007ffe0ff */
[----:B------:R-:W-:-:S07]  /*cad0*/  ISETP.GE.U32.AND P3, PT, R4, 0x7fffff5f, PT ;  /* 0x7fffff5f0400780c */ /* 0x000fce0003f66070 */
[----:B------:R3:W-:Y:S04]  /*cae0*/  LDGSTS.E [R137+0xba00], [R200.64], !P6 ;  /* 0x0ba00000c8897fae */ /* 0x0007e8000f121848 */
[----:B------:R1:W-:Y:S04]  /*caf0*/  LDGSTS.E [R137+0xbb00], [R10.64], !P6 ;  /* 0x0bb000000a897fae */ /* 0x0003e8000f121848 */
        /* <DEDUP_REMOVED lines=14> */
[----:B------:R-:W3:Y:S01]  /*cbe0*/  LDL.LU.64 R232, [R1+0x98] ;  /* 0x0000980001e87983 */ /* 0x000ee20000300a00 */
[----:B------:R-:W-:-:S03]  /*cbf0*/  IMAD.WIDE R200, R252, 0x4, R88 ;  /* 0x00000004fcc87825 */ /* 0x000fc600078e0258 */
[----:B------:R1:W-:Y:S04]  /*cc00*/  LDGSTS.E [R137+0xca00], [R184.64], !P1 ;  /* 0x0ca00000b8897fae */ /* 0x0003e8000c921848 */
[----:B------:R4:W-:Y:S04]  /*cc10*/  STL.64 [R1+0x5f8], R10 ;  /* 0x0005f80a01007387 */ /* 0x0009e80000100a00 */
[----:B------:R-:W3:Y:S01]  /*cc20*/  LDL.LU.64 R88, [R1+0x70] ;  /* 0x0000700001587983 */ /* 0x000ee20000300a00 */
[----:B-1----:R-:W-:-:S03]  /*cc30*/  IMAD.WIDE R184, R252, 0x4, R104 ;  /* 0x00000004fcb87825 */ /* 0x002fc600078e0268 */
[----:B------:R1:W-:Y:S04]  /*cc40*/  LDGSTS.E [R137+0xcb00], [R10.64], !P1 ;  /* 0x0cb000000a897fae */ /* 0x0003e8000c921848 */
[----:B------:R-:W3:Y:S04]  /*cc50*/  LDL.LU.64 R104, [R1+0x68] ;  /* 0x0000680001687983 */ /* 0x000ee80000300a00 */
[----:B------:R1:W-:Y:S04]  /*cc60*/  STL.64 [R1+0x630], R200 ;  /* 0x000630c801007387 */ /* 0x0003e80000100a00 */
[----:B------:R-:W-:Y:S04]  /*cc70*/  STL.64 [R1+0x638], R184 ;  /* 0x000638b801007387 */ /* 0x000fe80000100a00 */
[----:B------:R1:W-:Y:S01]  /*cc80*/  LDGSTS.E [R137+0xd200], [R200.64], !P5 ;  /* 0x0d200000c8897fae */ /* 0x0003e2000e921848 */
[----:B----4-:R-:W-:Y:S01]  /*cc90*/  IMAD.WIDE R168, R252, 0x4, R168 ;  /* 0x00000004fca87825 */ /* 0x010fe200078e02a8 */
[----:B------:R-:W-:-:S02]  /*cca0*/  IADD3 R5, R217, -0x6e, RZ ;  /* 0xffffff92d9057810 */ /* 0x000fc40007ffe0ff */
[----:B------:R3:W-:Y:S01]  /*ccb0*/  LDGSTS.E [R137+0xd300], [R184.64], !P5 ;  /* 0x0d300000b8897fae */ /* 0x0007e2000e921848 */
[----:B-1----:R-:W-:-:S03]  /*ccc0*/  IMAD.WIDE R10, R252, 0x4, R40 ;  /* 0x00000004fc0a7825 */ /* 0x002fc600078e0228 */
[----:B------:R-:W4:Y:S04]  /*ccd0*/  LDL.LU.64 R40, [R1+0x40] ;  /* 0x0000400001287983 */ /* 0x000f280000300a00 */
[----:B------:R2:W-:Y:S04]  /*cce0*/  STL.64 [R1+0x670], R168 ;  /* 0x000670a801007387 */ /* 0x0005e80000100a00 */
[----:B------:R-:W4:Y:S01]  /*ccf0*/  LDL.LU.64 R200, [R1+0x38] ;  /* 0x0000380001c87983 */ /* 0x000f220000300a00 */
[----:B------:R-:W-:-:S03]  /*cd00*/  ISETP.GE.U32.AND P2, PT, R5, 0x7fffff53, PT ;  /* 0x7fffff530500780c */ /* 0x000fc60003f46070 */
[----:B------:R1:W-:Y:S10]  /*cd10*/  STL.64 [R1+0x678], R10 ;  /* 0x0006780a01007387 */ /* 0x0003f40000100a00 */
[----:B------:R2:W-:Y:S04]  /*cd20*/  LDGSTS.E [R137+0xda00], [R168.64], !P2 ;  /* 0x0da00000a8897fae */ /* 0x0005e8000d121848 */
[----:B------:R1:W-:Y:S01]  /*cd30*/  LDGSTS.E [R137+0xdb00], [R10.64], !P2 ;  /* 0x0db000000a897fae */ /* 0x0003e2000d121848 */
[----:B--2---:R-:W-:-:S03]  /*cd40*/  IMAD.WIDE R168, R252, 0x4, R56 ;  /* 0x00000004fca87825 */ /* 0x004fc600078e0238 */
[----:B------:R-:W2:Y:S01]  /*cd50*/  LDL.LU.64 R56, [R1+0x308] ;  /* 0x0003080001387983 */ /* 0x000ea20000300a00 */
[C---:B------:R-:W-:Y:S02]  /*cd60*/  IADD3 R4, R217.reuse, -0x72, RZ ;  /* 0xffffff8ed9047810 */ /* 0x040fe40007ffe0ff */
[----:B------:R-:W-:Y:S02]  /*cd70*/  IADD3 R5, R217, -0x76, RZ ;  /* 0xffffff8ad9057810 */ /* 0x000fe40007ffe0ff */
[----:B------:R-:W-:Y:S02]  /*cd80*/  ISETP.GE.U32.AND P4, PT, R4, 0x7fffff4f, PT ;  /* 0x7fffff4f0400780c */ /* 0x000fe40003f86070 */
[----:B------:R-:W-:Y:S01]  /*cd90*/  ISETP.GE.U32.AND P0, PT, R5, 0x7fffff4b, PT ;  /* 0x7fffff4b0500780c */ /* 0x000fe20003f06070 */
[----:B---3--:R-:W-:Y:S01]  /*cda0*/  IMAD.WIDE R184, R252, 0x4, R120 ;  /* 0x00000004fcb87825 */ /* 0x008fe200078e0278 */
[----:B------:R-:W-:Y:S01]  /*cdb0*/  IADD3 R4, R217, -0x7a, RZ ;  /* 0xffffff86d9047810 */ /* 0x000fe20007ffe0ff */
[----:B------:R-:W3:Y:S04]  /*cdc0*/  LDL.LU.64 R120, [R1+0x300] ;  /* 0x0003000001787983 */ /* 0x000ee80000300a00 */
[----:B------:R-:W-:Y:S04]  /*cdd0*/  STL.64 [R1+0x6b0], R168 ;  /* 0x0006b0a801007387 */ /* 0x000fe80000100a00 */
[----:B------:R1:W-:Y:S01]  /*cde0*/  STL.64 [R1+0x6b8], R184 ;  /* 0x0006b8b801007387 */ /* 0x0003e20000100a00 */
[----:B------:R-:W-:-:S03]  /*cdf0*/  ISETP.GE.U32.AND P6, PT, R4, 0x7fffff47, PT ;  /* 0x7fffff470400780c */ /* 0x000fc60003fc6070 */
[----:B------:R1:W-:Y:S04]  /*ce00*/  LDGSTS.E [R137+0xe200], [R168.64], !P4 ;  /* 0x0e200000a8897fae */ /* 0x0003e8000e121848 */
[----:B------:R1:W-:Y:S02]  /*ce10*/  LDGSTS.E [R137+0xe300], [R184.64], !P4 ;  /* 0x0e300000b8897fae */ /* 0x0003e4000e121848 */
[C---:B-1----:R-:W-:Y:S02]  /*ce20*/  IMAD.WIDE R10, R252.reuse, 0x4, R232 ;  /* 0x00000004fc0a7825 */ /* 0x042fe400078e02e8 */
[----:B------:R-:W3:Y:S02]  /*ce30*/  LDL.LU.64 R232, [R1+0x2d0] ;  /* 0x0002d00001e87983 */ /* 0x000ee40000300a00 */
[----:B------:R-:W-:-:S05]  /*ce40*/  IMAD.WIDE R152, R252, 0x4, R152 ;  /* 0x00000004fc987825 */ /* 0x000fca00078e0298 */
[----:B------:R1:W-:Y:S01]  /*ce50*/  STL.64 [R1+0x6f0], R152 ;  /* 0x0006f09801007387 */ /* 0x0003e20000100a00 */
[----:B------:R-:W-:-:S03]  /*ce60*/  IMAD.WIDE R184, R252, 0x4, R88 ;  /* 0x00000004fcb87825 */ /* 0x000fc600078e0258 */
[----:B------:R1:W-:Y:S04]  /*ce70*/  LDGSTS.E [R137+0xea00], [R152.64], !P0 ;  /* 0x0ea0000098897fae */ /* 0x0003e8000c121848 */
[----:B------:R-:W3:Y:S04]  /*ce80*/  LDL.LU.64 R168, [R1+0x2c8] ;  /* 0x0002c80001a87983 */ /* 0x000ee80000300a00 */
[----:B------:R4:W-:Y:S01]  /*ce90*/  STL.64 [R1+0x6f8], R10 ;  /* 0x0006f80a01007387 */ /* 0x0009e20000100a00 */
[----:B-1----:R-:W-:-:S03]  /*cea0*/  IMAD.WIDE R152, R252, 0x4, R104 ;  /* 0x00000004fc987825 */ /* 0x002fc600078e0268 */
[----:B------:R-:W3:Y:S04]  /*ceb0*/  LDL.LU.64 R88, [R1+0x2a0] ;  /* 0x0002a00001587983 */ /* 0x000ee80000300a00 */
[----:B------:R-:W3:Y:S04]  /*cec0*/  LDL.LU.64 R104, [R1+0x298] ;  /* 0x0002980001687983 */ /* 0x000ee80000300a00 */
[----:B------:R1:W-:Y:S04]  /*ced0*/  LDGSTS.E [R137+0xeb00], [R10.64], !P0 ;  /* 0x0eb000000a897fae */ /* 0x0003e8000c121848 */
[----:B------:R1:W-:Y:S04]  /*cee0*/  STL.64 [R1+0x730], R184 ;  /* 0x000730b801007387 */ /* 0x0003e80000100a00 */
[----:B------:R2:W-:Y:S04]  /*cef0*/  STL.64 [R1+0x738], R152 ;  /* 0x0007389801007387 */ /* 0x0005e80000100a00 */
[----:B------:R1:W-:Y:S04]  /*cf00*/  LDGSTS.E [R137+0xf200], [R184.64], !P6 ;  /* 0x0f200000b8897fae */ /* 0x0003e8000f121848 */
[----:B------:R2:W-:Y:S01]  /*cf10*/  LDGSTS.E [R137+0xf300], [R152.64], !P6 ;  /* 0x0f30000098897fae */ /* 0x0005e2000f121848 */
[----:B----4-:R-:W-:-:S04]  /*cf20*/  IMAD.WIDE R40, R252, 0x4, R40 ;  /* 0x00000004fc287825 */ /* 0x010fc800078e0228 */
[C---:B-1----:R-:W-:Y:S02]  /*cf30*/  IMAD.WIDE R10, R252.reuse, 0x4, R200 ;  /* 0x00000004fc0a7825 */ /* 0x042fe400078e02c8 */
[----:B------:R-:W4:Y:S04]  /*cf40*/  LDL.LU.64 R200, [R1+0x270] ;  /* 0x0002700001c87983 */ /* 0x000f280000300a00 */
[----:B------:R1:W-:Y:S04]  /*cf50*/  STL.64 [R1+0x770], R40 ;  /* 0x0007702801007387 */ /* 0x0003e80000100a00 */
[----:B------:R-:W4:Y:S04]  /*cf60*/  LDL.LU.64 R184, [R1+0x268] ;  /* 0x0002680001b87983 */ /* 0x000f280000300a00 */
[----:B------:R1:W-:Y:S01]  /*cf70*/  STL.64 [R1+0x778], R10 ;  /* 0x0007780a01007387 */ /* 0x0003e20000100a00 */
[----:B--2---:R-:W-:-:S03]  /*cf80*/  IMAD.WIDE R152, R252, 0x4, R56 ;  /* 0x00000004fc987825 */ /* 0x004fc600078e0238 */
[----:B------:R-:W2:Y:S01]  /*cf90*/  LDL.LU.64 R56, [R1+0x240] ;  /* 0x0002400001387983 */ /* 0x000ea20000300a00 */
[----:B------:R-:W-:-:S04]  /*cfa0*/  IADD3 R5, R217, -0x7e, RZ ;  /* 0xffffff82d9057810 */ /* 0x000fc80007ffe0ff */
[----:B------:R-:W-:-:S13]  /*cfb0*/  ISETP.GE.U32.AND P3, PT, R5, 0x7fffff43, PT ;  /* 0x7fffff430500780c */ /* 0x000fda0003f66070 */
[----:B------:R3:W-:Y:S04]  /*cfc0*/  LDGSTS.E [R137+0xfa00], [R40.64], !P3 ;  /* 0x0fa0000028897fae */ /* 0x0007e8000d921848 */
[----:B------:R3:W-:Y:S02]  /*cfd0*/  LDGSTS.E [R137+0xfb00], [R10.64], !P3 ;  /* 0x0fb000000a897fae */ /* 0x0007e4000d921848 */
[----:B---3--:R-:W-:Y:S02]  /*cfe0*/  IMAD.WIDE R136, R252, 0x4, R120 ;  /* 0x00000004fc887825 */ /* 0x008fe400078e0278 */
[----:B------:R-:W3:Y:S04]  /*cff0*/  LDL.LU.64 R120, [R1+0x238] ;  /* 0x0002380001787983 */ /* 0x000ee80000300a00 */
[----:B------:R1:W-:Y:S04]  /*d000*/  STL.64 [R1+0xb0], R152 ;  /* 0x0000b09801007387 */ /* 0x0003e80000100a00 */
[----:B------:R1:W-:Y:S01]  /*d010*/  STL.64 [R1+0x110], R136 ;  /* 0x0001108801007387 */ /* 0x0003e20000100a00 */
[----:B------:R-:W-:-:S02]  /*d020*/  IADD3 R4, R217, -0x43, RZ ;  /* 0xffffffbdd9047810 */ /* 0x000fc40007ffe0ff */
[----:B------:R-:W-:Y:S02]  /*d030*/  IADD3 R5, R217, -0x47, RZ ;  /* 0xffffffb9d9057810 */ /* 0x000fe40007ffe0ff */
[----:B------:R-:W-:Y:S02]  /*d040*/  ISETP.GE.U32.AND P1, PT, R4, 0x7fffff7e, PT ;  /* 0x7fffff7e0400780c */ /* 0x000fe40003f26070 */
[----:B------:R-:W-:-:S11]  /*d050*/  ISETP.GE.U32.AND P5, PT, R5, 0x7fffff7a, PT ;  /* 0x7fffff7a0500780c */ /* 0x000fd60003fa6070 */
[----:B------:R1:W-:Y:S04]  /*d060*/  LDGSTS.E [R72+0x8400], [R152.64], !P1 ;  /* 0x0840000098487fae */ /* 0x0003e8000c921848 */
[----:B------:R1:W-:Y:S02]  /*d070*/  LDGSTS.E [R72+0x8500], [R136.64], !P1 ;  /* 0x0850000088487fae */ /* 0x0003e4000c921848 */
[C---:B-1----:R-:W-:Y:S02]  /*d080*/  IMAD.WIDE R40, R252.reuse, 0x4, R232 ;  /* 0x00000004fc287825 */ /* 0x042fe400078e02e8 */
[----:B------:R-:W3:Y:S04]  /*d090*/  LDL.LU.64 R232, [R1+0x210] ;  /* 0x0002100001e87983 */ /* 0x000ee80000300a00 */
[----:B------:R4:W-:Y:S04]  /*d0a0*/  STL.64 [R1+0x128], R40 ;  /* 0x0001282801007387 */ /* 0x0009e80000100a00 */
[----:B------:R4:W-:Y:S01]  /*d0b0*/  LDGSTS.E [R72+0x8c00], [R40.64], !P5 ;  /* 0x08c0000028487fae */ /* 0x0009e2000e921848 */
[----:B------:R-:W-:-:S03]  /*d0c0*/  IMAD.WIDE R10, R252, 0x4, R168 ;  /* 0x00000004fc0a7825 */ /* 0x000fc600078e02a8 */
[----:B------:R-:W3:Y:S04]  /*d0d0*/  LDL.LU.64 R168, [R1+0x208] ;  /* 0x0002080001a87983 */ /* 0x000ee80000300a00 */
[----:B------:R1:W-:Y:S01]  /*d0e0*/  STL.64 [R1+0x130], R10 ;  /* 0x0001300a01007387 */ /* 0x0003e20000100a00 */
[----:B------:R-:W-:-:S03]  /*d0f0*/  IMAD.WIDE R152, R252, 0x4, R88 ;  /* 0x00000004fc987825 */ /* 0x000fc600078e0258 */
[----:B------:R1:W-:Y:S01]  /*d100*/  LDGSTS.E [R72+0x8d00], [R10.64], !P5 ;  /* 0x08d000000a487fae */ /* 0x0003e2000e921848 */
[----:B------:R-:W-:-:S03]  /*d110*/  IMAD.WIDE R136, R252, 0x4, R104 ;  /* 0x00000004fc887825 */ /* 0x000fc600078e0268 */
[----:B------:R-:W3:Y:S04]  /*d120*/  LDL.LU.64 R88, [R1+0x1e0] ;  /* 0x0001e00001587983 */ /* 0x000ee80000300a00 */
[----:B------:R-:W3:Y:S04]  /*d130*/  LDL.LU.64 R104, [R1+0x1d8] ;  /* 0x0001d80001687983 */ /* 0x000ee80000300a00 */
[----:B------:R2:W-:Y:S04]  /*d140*/  STL.64 [R1+0x140], R152 ;  /* 0x0001409801007387 */ /* 0x0005e80000100a00 */
[----:B------:R3:W-:Y:S01]  /*d150*/  STL.64 [R1+0x158], R136 ;  /* 0x0001588801007387 */ /* 0x0007e20000100a00 */
[----:B----4-:R-:W-:-:S03]  /*d160*/  IMAD.WIDE R40, R252, 0x4, R200 ;  /* 0x00000004fc287825 */ /* 0x010fc600078e02c8 */
[----:B------:R-:W4:Y:S04]  /*d170*/  LDL.LU.64 R200, [R1+0x1b0] ;  /* 0x0001b00001c87983 */ /* 0x000f280000300a00 */
[----:B------:R2:W-:Y:S01]  /*d180*/  STL.64 [R1+0x160], R40 ;  /* 0x0001602801007387 */ /* 0x0005e20000100a00 */
[----:B-1----:R-:W-:-:S03]  /*d190*/  IMAD.WIDE R10, R252, 0x4, R184 ;  /* 0x00000004fc0a7825 */ /* 0x002fc600078e02b8 */
[----:B------:R-:W4:Y:S01]  /*d1a0*/  LDL.LU.64 R184, [R1+0x1a8] ;  /* 0x0001a80001b87983 */ /* 0x000f220000300a00 */
[----:B------:R-:W-:-:S04]  /*d1b0*/  IADD3 R4, R217, -0x4b, RZ ;  /* 0xffffffb5d9047810 */ /* 0x000fc80007ffe0ff */
[----:B------:R-:W-:Y:S01]  /*d1c0*/  ISETP.GE.U32.AND P2, PT, R4, 0x7fffff76, PT ;  /* 0x7fffff760400780c */ /* 0x000fe20003f46070 */
[----:B------:R-:W-:-:S12]  /*d1d0*/  STL.64 [R1+0x188], R10 ;  /* 0x0001880a01007387 */ /* 0x000fd80000100a00 */
[----:B------:R2:W-:Y:S01]  /*d1e0*/  LDGSTS.E [R72+0x9400], [R152.64], !P2 ;  /* 0x0940000098487fae */ /* 0x0005e2000d121848 */
[C---:B------:R-:W-:Y:S02]  /*d1f0*/  IADD3 R5, R217.reuse, -0x4f, RZ ;  /* 0xffffffb1d9057810 */ /* 0x040fe40007ffe0ff */
[----:B------:R-:W-:Y:S01]  /*d200*/  IADD3 R4, R217, -0x53, RZ ;  /* 0xffffffadd9047810 */ /* 0x000fe20007ffe0ff */
[----:B------:R3:W-:Y:S01]  /*d210*/  LDGSTS.E [R72+0x9500], [R136.64], !P2 ;  /* 0x0950000088487fae */ /* 0x0007e2000d121848 */
[----:B--2---:R-:W-:-:S03]  /*d220*/  IMAD.WIDE R152, R252, 0x4, R56 ;  /* 0x00000004fc987825 */ /* 0x004fc600078e0238 */
[----:B------:R-:W2:Y:S01]  /*d230*/  LDL.LU.64 R56, [R1+0x180] ;  /* 0x0001800001387983 */ /* 0x000ea20000300a00 */
[----:B------:R-:W-:Y:S02]  /*d240*/  ISETP.GE.U32.AND P4, PT, R5, 0x7fffff72, PT ;  /* 0x7fffff720500780c */ /* 0x000fe40003f86070 */
[----:B------:R-:W-:-:S11]  /*d250*/  ISETP.GE.U32.AND P0, PT, R4, 0x7fffff6e, PT ;  /* 0x7fffff6e0400780c */ /* 0x000fd60003f06070 */
[----:B------:R1:W-:Y:S04]  /*d260*/  LDGSTS.E [R72+0x9c00], [R40.64], !P4 ;  /* 0x09c0000028487fae */ /* 0x0003e8000e121848 */
[----:B------:R1:W-:Y:S04]  /*d270*/  LDGSTS.E [R72+0x9d00], [R10.64], !P4 ;  /* 0x09d000000a487fae */ /* 0x0003e8000e121848 */
[----:B------:R1:W-:Y:S01]  /*d280*/  LDGSTS.E [R72+0xa400], [R152.64], !P0 ;  /* 0x0a40000098487fae */ /* 0x0003e2000c121848 */
[----:B---3--:R-:W-:-:S03]  /*d290*/  IMAD.WIDE R136, R252, 0x4, R120 ;  /* 0x00000004fc887825 */ /* 0x008fc600078e0278 */
[----:B------:R-:W3:Y:S04]  /*d2a0*/  LDL.LU.64 R120, [R1+0x178] ;  /* 0x0001780001787983 */ /* 0x000ee80000300a00 */
[----:B------:R1:W-:Y:S04]  /*d2b0*/  STL.64 [R1+0x190], R152 ;  /* 0x0001909801007387 */ /* 0x0003e80000100a00 */
[----:B------:R1:W-:Y:S01]  /*d2c0*/  STL.64 [R1+0x1b8], R136 ;  /* 0x0001b88801007387 */ /* 0x0003e20000100a00 */
[----:B------:R-:W-:-:S03]  /*d2d0*/  IADD3 R5, R217, -0x57, RZ ;  /* 0xffffffa9d9057810 */ /* 0x000fc60007ffe0ff */
[----:B------:R1:W-:Y:S01]  /*d2e0*/  LDGSTS.E [R72+0xa500], [R136.64], !P0 ;  /* 0x0a50000088487fae */ /* 0x0003e2000c121848 */
[----:B------:R-:W-:Y:S01]  /*d2f0*/  ISETP.GE.U32.AND P6, PT, R5, 0x7fffff6a, PT ;  /* 0x7fffff6a0500780c */ /* 0x000fe20003fc6070 */
[C---:B-1----:R-:W-:Y:S02]  /*d300*/  IMAD.WIDE R40, R252.reuse, 0x4, R232 ;  /* 0x00000004fc287825 */ /* 0x042fe400078e02e8 */
[----:B------:R-:W3:Y:S04]  /*d310*/  LDL.LU.64 R232, [R1+0x150] ;  /* 0x0001500001e87983 */ /* 0x000ee80000300a00 */
[----:B------:R-:W-:Y:S04]  /*d320*/  STL.64 [R1+0x1c0], R40 ;  /* 0x0001c02801007387 */ /* 0x000fe80000100a00 */
[----:B------:R-:W3:Y:S04]  /*d330*/  LDL.LU.64 R152, [R1+0x148] ;  /* 0x0001480001987983 */ /* 0x000ee80000300a00 */
[----:B------:R1:W-:Y:S01]  /*d340*/  LDGSTS.E [R72+0xac00], [R40.64], !P6 ;  /* 0x0ac0000028487fae */ /* 0x0003e2000f121848 */
[----:B------:R-:W-:-:S05]  /*d350*/  IMAD.WIDE R10, R252, 0x4, R168 ;  /* 0x00000004fc0a7825 */ /* 0x000fca00078e02a8 */
[----:B------:R4:W-:Y:S04]  /*d360*/  STL.64 [R1+0x238], R10 ;  /* 0x0002380a01007387 */ /* 0x0009e80000100a00 */
[----:B------:R4:W-:Y:S01]  /*d370*/  LDGSTS.E [R72+0xad00], [R10.64], !P6 ;  /* 0x0ad000000a487fae */ /* 0x0009e2000f121848 */
[----:B------:R-:W-:-:S03]  /*d380*/  IMAD.WIDE R168, R252, 0x4, R88 ;  /* 0x00000004fca87825 */ /* 0x000fc600078e0258 */
[----:B------:R-:W3:Y:S01]  /*d390*/  LDL.LU.64 R88, [R1+0x120] ;  /* 0x0001200001587983 */ /* 0x000ee20000300a00 */
[----:B------:R-:W-:-:S03]  /*d3a0*/  IMAD.WIDE R136, R252, 0x4, R104 ;  /* 0x00000004fc887825 */ /* 0x000fc600078e0268 */
[----:B------:R-:W3:Y:S04]  /*d3b0*/  LDL.LU.64 R104, [R1+0x118] ;  /* 0x0001180001687983 */ /* 0x000ee80000300a00 */
[----:B------:R1:W-:Y:S04]  /*d3c0*/  STL.64 [R1+0x248], R168 ;  /* 0x000248a801007387 */ /* 0x0003e80000100a00 */
[----:B------:R2:W-:Y:S01]  /*d3d0*/  STL.64 [R1+0x268], R136 ;  /* 0x0002688801007387 */ /* 0x0005e20000100a00 */
[----:B----4-:R-:W-:-:S03]  /*d3e0*/  IMAD.WIDE R10, R252, 0x4, R184 ;  /* 0x00000004fc0a7825 */ /* 0x010fc600078e02b8 */
[----:B------:R-:W4:Y:S01]  /*d3f0*/  LDL.LU.64 R184, [R1+0xf0] ;  /* 0x0000f00001b87983 */ /* 0x000f220000300a00 */
[----:B------:R-:W-:-:S04]  /*d400*/  IADD3 R4, R217, -0x5b, RZ ;  /* 0xffffffa5d9047810 */ /* 0x000fc80007ffe0ff */
[----:B------:R-:W-:Y:S01]  /*d410*/  ISETP.GE.U32.AND P3, PT, R4, 0x7fffff66, PT ;  /* 0x7fffff660400780c */ /* 0x000fe20003f66070 */
[----:B-1----:R-:W-:-:S05]  /*d420*/  IMAD.WIDE R40, R252, 0x4, R200 ;  /* 0x00000004fc287825 */ /* 0x002fca00078e02c8 */
[----:B------:R1:W-:Y:S07]  /*d430*/  STL.64 [R1+0x270], R40 ;  /* 0x0002702801007387 */ /* 0x0003ee0000100a00 */
[----:B------:R1:W-:Y:S04]  /*d440*/  LDGSTS.E [R72+0xb400], [R168.64], !P3 ;  /* 0x0b400000a8487fae */ /* 0x0003e8000d921848 */
[----:B------:R2:W-:Y:S04]  /*d450*/  LDGSTS.E [R72+0xb500], [R136.64], !P3 ;  /* 0x0b50000088487fae */ /* 0x0005e8000d921848 */
[----:B-1----:R-:W4:Y:S04]  /*d460*/  LDL.LU.64 R168, [R1+0xe8] ;  /* 0x0000e80001a87983 */ /* 0x002f280000300a00 */
[----:B------:R1:W-:Y:S01]  /*d470*/  STL.64 [R1+0x288], R10 ;  /* 0x0002880a01007387 */ /* 0x0003e20000100a00 */
[----:B--2---:R-:W-:-:S03]  /*d480*/  IMAD.WIDE R136, R252, 0x4, R56 ;  /* 0x00000004fc887825 */ /* 0x004fc600078e0238 */
[----:B------:R-:W2:Y:S01]  /*d490*/  LDL.LU.64 R56, [R1+0xc0] ;  /* 0x0000c00001387983 */ /* 0x000ea20000300a00 */
[----:B------:R-:W-:-:S03]  /*d4a0*/  IADD3 R5, R217, -0x5f, RZ ;  /* 0xffffffa1d9057810 */ /* 0x000fc60007ffe0ff */
[----:B------:R-:W2:Y:S01]  /*d4b0*/  LDL.LU.64 R200, [R1+0xb8] ;  /* 0x0000b80001c87983 */ /* 0x000ea20000300a00 */
[----:B------:R-:W-:-:S03]  /*d4c0*/  ISETP.GE.U32.AND P1, PT, R5, 0x7fffff62, PT ;  /* 0x7fffff620500780c */ /* 0x000fc60003f26070 */
[----:B------:R-:W-:Y:S10]  /*d4d0*/  STL.64 [R1+0x298], R136 ;  /* 0x0002988801007387 */ /* 0x000ff40000100a00 */
[----:B------:R1:W-:Y:S04]  /*d4e0*/  LDGSTS.E [R72+0xbc00], [R40.64], !P1 ;  /* 0x0bc0000028487fae */ /* 0x0003e8000c921848 */
[----:B------:R1:W-:Y:S01]  /*d4f0*/  LDGSTS.E [R72+0xbd00], [R10.64], !P1 ;  /* 0x0bd000000a487fae */ /* 0x0003e2000c921848 */
[----:B---3--:R-:W-:-:S05]  /*d500*/  IMAD.WIDE R120, R252, 0x4, R120 ;  /* 0x00000004fc787825 */ /* 0x008fca00078e0278 */
[----:B------:R3:W-:Y:S01]  /*d510*/  STL.64 [R1+0x2a0], R120 ;  /* 0x0002a07801007387 */ /* 0x0007e20000100a00 */
[C---:B------:R-:W-:Y:S02]  /*d520*/  IADD3 R4, R217.reuse, -0x63, RZ ;  /* 0xffffff9dd9047810 */ /* 0x040fe40007ffe0ff */
[----:B------:R-:W-:Y:S02]  /*d530*/  IADD3 R5, R217, -0x67, RZ ;  /* 0xffffff99d9057810 */ /* 0x000fe40007ffe0ff */
[----:B------:R-:W-:Y:S02]  /*d540*/  ISETP.GE.U32.AND P5, PT, R4, 0x7fffff5e, PT ;  /* 0x7fffff5e0400780c */ /* 0x000fe40003fa6070 */
[----:B------:R-:W-:Y:S02]  /*d550*/  ISETP.GE.U32.AND P2, PT, R5, 0x7fffff5a, PT ;  /* 0x7fffff5a0500780c */ /* 0x000fe40003f46070 */
[----:B------:R-:W-:-:S04]  /*d560*/  IADD3 R4, R217, -0x6b, RZ ;  /* 0xffffff95d9047810 */ /* 0x000fc80007ffe0ff */
[----:B------:R-:W-:-:S05]  /*d570*/  ISETP.GE.U32.AND P4, PT, R4, 0x7fffff56, PT ;  /* 0x7fffff560400780c */ /* 0x000fca0003f86070 */
[----:B------:R1:W-:Y:S04]  /*d580*/  LDGSTS.E [R72+0xc400], [R136.64], !P5 ;  /* 0x0c40000088487fae */ /* 0x0003e8000e921848 */
[----:B------:R3:W-:Y:S01]  /*d590*/  LDGSTS.E [R72+0xc500], [R120.64], !P5 ;  /* 0x0c50000078487fae */ /* 0x0007e2000e921848 */
[----:B-1----:R-:W-:-:S03]  /*d5a0*/  IMAD.WIDE R40, R252, 0x4, R232 ;  /* 0x00000004fc287825 */ /* 0x002fc600078e02e8 */
[----:B------:R-:W2:Y:S04]  /*d5b0*/  LDL.LU.64 R232, [R1+0x90] ;  /* 0x0000900001e87983 */ /* 0x000ea80000300a00 */
[----:B------:R4:W-:Y:S01]  /*d5c0*/  LDGSTS.E [R72+0xcc00], [R40.64], !P2 ;  /* 0x0cc0000028487fae */ /* 0x0009e2000d121848 */
[----:B------:R-:W-:-:S03]  /*d5d0*/  IMAD.WIDE R10, R252, 0x4, R152 ;  /* 0x00000004fc0a7825 */ /* 0x000fc600078e0298 */
[----:B------:R-:W2:Y:S04]  /*d5e0*/  LDL.LU.64 R152, [R1+0x88] ;  /* 0x0000880001987983 */ /* 0x000ea80000300a00 */
[----:B------:R4:W-:Y:S04]  /*d5f0*/  STL.64 [R1+0x2c8], R40 ;  /* 0x0002c82801007387 */ /* 0x0009e80000100a00 */
[----:B------:R-:W-:Y:S04]  /*d600*/  STL.64 [R1+0x2d0], R10 ;  /* 0x0002d00a01007387 */ /* 0x000fe80000100a00 */
[----:B---3--:R-:W3:Y:S04]  /*d610*/  LDL.LU.64 R120, [R1+0x60] ;  /* 0x0000600001787983 */ /* 0x008ee80000300a00 */
[----:B------:R1:W-:Y:S01]  /*d620*/  LDGSTS.E [R72+0xcd00], [R10.64], !P2 ;  /* 0x0cd000000a487fae */ /* 0x0003e2000d121848 */
[----:B------:R-:W-:-:S04]  /*d630*/  IMAD.WIDE R88, R252, 0x4, R88 ;  /* 0x00000004fc587825 */ /* 0x000fc800078e0258 */
[C---:B------:R-:W-:Y:S01]  /*d640*/  IMAD.WIDE R136, R252.reuse, 0x4, R104 ;  /* 0x00000004fc887825 */ /* 0x040fe200078e0268 */
[----:B------:R1:W-:Y:S04]  /*d650*/  LDGSTS.E [R72+0xd400], [R88.64], !P4 ;  /* 0x0d40000058487fae */ /* 0x0003e8000e121848 */
[----:B------:R-:W3:Y:S04]  /*d660*/  LDL.LU.64 R104, [R1+0x58] ;  /* 0x0000580001687983 */ /* 0x000ee80000300a00 */
[----:B------:R1:W-:Y:S04]  /*d670*/  STL.64 [R1+0x300], R88 ;  /* 0x0003005801007387 */ /* 0x0003e80000100a00 */
[----:B------:R2:W-:Y:S04]  /*d680*/  STL.64 [R1+0x308], R136 ;  /* 0x0003088801007387 */ /* 0x0005e80000100a00 */
[----:B------:R2:W-:Y:S01]  /*d690*/  LDGSTS.E [R72+0xd500], [R136.64], !P4 ;  /* 0x0d50000088487fae */ /* 0x0005e2000e121848 */
[----:B----4-:R-:W-:-:S03]  /*d6a0*/  IMAD.WIDE R40, R252, 0x4, R184 ;  /* 0x00000004fc287825 */ /* 0x010fc600078e02b8 */
[----:B------:R-:W4:Y:S04]  /*d6b0*/  LDL.LU.64 R184, [R1+0x30] ;  /* 0x0000300001b87983 */ /* 0x000f280000300a00 */
[----:B------:R2:W-:Y:S04]  /*d6c0*/  STL.64 [R1+0x680], R40 ;  /* 0x0006802801007387 */ /* 0x0005e80000100a00 */
[----:B-1----:R-:W4:Y:S01]  /*d6d0*/  LDL.LU.64 R88, [R1+0x28] ;  /* 0x0000280001587983 */ /* 0x002f220000300a00 */
[----:B------:R-:W-:-:S05]  /*d6e0*/  IMAD.WIDE R10, R252, 0x4, R168 ;  /* 0x00000004fc0a7825 */ /* 0x000fca00078e02a8 */
[----:B------:R1:W-:Y:S04]  /*d6f0*/  STL.64 [R1+0x688], R10 ;  /* 0x0006880a01007387 */ /* 0x0003e80000100a00 */
[----:B------:R-:W4:Y:S01]  /*d700*/  LDL.LU.64 R168, [R1+0x2f8] ;  /* 0x0002f80001a87983 */ /* 0x000f220000300a00 */
[----:B--2---:R-:W-:-:S03]  /*d710*/  IMAD.WIDE R136, R252, 0x4, R56 ;  /* 0x00000004fc887825 */ /* 0x004fc600078e0238 */
[----:B------:R-:W2:Y:S01]  /*d720*/  LDL.LU.64 R56, [R1+0x320] ;  /* 0x0003200001387983 */ /* 0x000ea20000300a00 */
[C---:B------:R-:W-:Y:S02]  /*d730*/  IADD3 R5, R217.reuse, -0x6f, RZ ;  /* 0xffffff91d9057810 */ /* 0x040fe40007ffe0ff */
[----:B------:R-:W-:Y:S02]  /*d740*/  IADD3 R4, R217, -0x73, RZ ;  /* 0xffffff8dd9047810 */ /* 0x000fe40007ffe0ff */
[----:B------:R-:W-:Y:S02]  /*d750*/  ISETP.GE.U32.AND P0, PT, R5, 0x7fffff52, PT ;  /* 0x7fffff520500780c */ /* 0x000fe40003f06070 */
[----:B------:R-:W-:Y:S01]  /*d760*/  ISETP.GE.U32.AND P6, PT, R4, 0x7fffff4e, PT ;  /* 0x7fffff4e0400780c */ /* 0x000fe20003fc6070 */
[----:B------:R-:W-:Y:S01]  /*d770*/  IMAD.WIDE R200, R252, 0x4, R200 ;  /* 0x00000004fcc87825 */ /* 0x000fe200078e02c8 */
[----:B------:R1:W-:Y:S04]  /*d780*/  STL.64 [R1+0x6c0], R136 ;  /* 0x0006c08801007387 */ /* 0x0003e80000100a00 */
[----:B------:R-:W-:Y:S05]  /*d790*/  STL.64 [R1+0x6c8], R200 ;  /* 0x0006c8c801007387 */ /* 0x000fea0000100a00 */
[----:B------:R1:W-:Y:S04]  /*d7a0*/  LDGSTS.E [R72+0xdc00], [R40.64], !P0 ;  /* 0x0dc0000028487fae */ /* 0x0003e8000c121848 */
[----:B------:R1:W-:Y:S04]  /*d7b0*/  LDGSTS.E [R72+0xdd00], [R10.64], !P0 ;  /* 0x0dd000000a487fae */ /* 0x0003e8000c121848 */
[----:B------:R1:W-:Y:S01]  /*d7c0*/  LDGSTS.E [R72+0xe400], [R136.64], !P6 ;  /* 0x0e40000088487fae */ /* 0x0003e2000f121848 */
[----:B------:R-:W-:-:S03]  /*d7d0*/  IADD3 R5, R217, -0x77, RZ ;  /* 0xffffff89d9057810 */ /* 0x000fc60007ffe0ff */
[----:B------:R4:W-:Y:S01]  /*d7e0*/  LDGSTS.E [R72+0xe500], [R200.64], !P6 ;  /* 0x0e500000c8487fae */ /* 0x0009e2000f121848 */
[----:B------:R-:W-:Y:S01]  /*d7f0*/  ISETP.GE.U32.AND P3, PT, R5, 0x7fffff4a, PT ;  /* 0x7fffff4a0500780c */ /* 0x000fe20003f66070 */
[----:B-1----:R-:W-:-:S12]  /*d800*/  IMAD.WIDE R40, R252, 0x4, R232 ;  /* 0x00000004fc287825 */ /* 0x002fd800078e02e8 */
[----:B------:R3:W-:Y:S01]  /*d810*/  LDGSTS.E [R72+0xec00], [R40.64], !P3 ;  /* 0x0ec0000028487fae */ /* 0x0007e2000d921848 */
[----:B------:R-:W-:-:S03]  /*d820*/  IMAD.WIDE R10, R252, 0x4, R152 ;  /* 0x00000004fc0a7825 */ /* 0x000fc600078e0298 */
[----:B------:R-:W2:Y:S04]  /*d830*/  LDL.LU.64 R152, [R1+0x328] ;  /* 0x0003280001987983 */ /* 0x000ea80000300a00 */
[----:B------:R3:W-:Y:S04]  /*d840*/  STL.64 [R1+0x700], R40 ;  /* 0x0007002801007387 */ /* 0x0007e80000100a00 */
[----:B------:R-:W2:Y:S04]  /*d850*/  LDL.LU.64 R136, [R1+0x330] ;  /* 0x0003300001887983 */ /* 0x000ea80000300a00 */
[----:B------:R1:W-:Y:S04]  /*d860*/  STL.64 [R1+0x708], R10 ;  /* 0x0007080a01007387 */ /* 0x0003e80000100a00 */
[----:B------:R1:W-:Y:S01]  /*d870*/  LDGSTS.E [R72+0xed00], [R10.64], !P3 ;  /* 0x0ed000000a487fae */ /* 0x0003e2000d921848 */
[----:B---3--:R-:W-:-:S04]  /*d880*/  IMAD.WIDE R40, R252, 0x4, R104 ;  /* 0x00000004fc287825 */ /* 0x008fc800078e0268 */
[C---:B-1----:R-:W-:Y:S02]  /*d890*/  IMAD.WIDE R10, R252.reuse, 0x4, R120 ;  /* 0x00000004fc0a7825 */ /* 0x042fe400078e0278 */
[----:B------:R-:W3:Y:S04]  /*d8a0*/  LDL.LU.64 R120, [R1+0x338] ;  /* 0x0003380001787983 */ /* 0x000ee80000300a00 */
[----:B------:R-:W3:Y:S04]  /*d8b0*/  LDL.LU.64 R104, [R1+0x340] ;  /* 0x0003400001687983 */ /* 0x000ee80000300a00 */
[----:B------:R1:W-:Y:S04]  /*d8c0*/  STL.64 [R1+0x740], R10 ;  /* 0x0007400a01007387 */ /* 0x0003e80000100a00 */
[----:B------:R1:W-:Y:S01]  /*d8d0*/  STL.64 [R1+0x748], R40 ;  /* 0x0007482801007387 */ /* 0x0003e20000100a00 */
[----:B----4-:R-:W-:-:S04]  /*d8e0*/  IMAD.WIDE R200, R252, 0x4, R184 ;  /* 0x00000004fcc87825 */ /* 0x010fc800078e02b8 */
[----:B------:R-:W-:Y:S02]  /*d8f0*/  IMAD.WIDE R184, R252, 0x4, R88 ;  /* 0x00000004fcb87825 */ /* 0x000fe400078e0258 */
[----:B------:R-:W4:Y:S04]  /*d900*/  LDL.LU.64 R88, [R1+0x390] ;  /* 0x0003900001587983 */ /* 0x000f280000300a00 */
[----:B------:R-:W4:Y:S01]  /*d910*/  LDL.LU.64 R232, [R1+0x388] ;  /* 0x0003880001e87983 */ /* 0x000f220000300a00 */
[C---:B------:R-:W-:Y:S02]  /*d920*/  IADD3 R4, R217.reuse, -0x7b, RZ ;  /* 0xffffff85d9047810 */ /* 0x040fe40007ffe0ff */
[----:B------:R-:W-:Y:S02]  /*d930*/  IADD3 R5, R217, -0x7f, RZ ;  /* 0xffffff81d9057810 */ /* 0x000fe40007ffe0ff */
[----:B------:R-:W-:-:S02]  /*d940*/  ISETP.GE.U32.AND P1, PT, R4, 0x7fffff46, PT ;  /* 0x7fffff460400780c */ /* 0x000fc40003f26070 */
[----:B------:R-:W-:Y:S01]  /*d950*/  ISETP.GE.U32.AND P5, PT, R5, 0x7fffff42, PT ;  /* 0x7fffff420500780c */ /* 0x000fe20003fa6070 */
[----:B------:R1:W-:Y:S10]  /*d960*/  STL.64 [R1+0x780], R200 ;  /* 0x000780c801007387 */ /* 0x0003f40000100a00 */
[----:B------:R1:W-:Y:S04]  /*d970*/  LDGSTS.E [R72+0xf400], [R10.64], !P1 ;  /* 0x0f4000000a487fae */ /* 0x0003e8000c921848 */
[----:B------:R1:W-:Y:S04]  /*d980*/  LDGSTS.E [R72+0xf500], [R40.64], !P1 ;  /* 0x0f50000028487fae */ /* 0x0003e8000c921848 */
[----:B------:R1:W-:Y:S04]  /*d990*/  LDGSTS.E [R72+0xfc00], [R200.64], !P5 ;  /* 0x0fc00000c8487fae */ /* 0x0003e8000e921848 */
[----:B-1----:R-:W4:Y:S04]  /*d9a0*/  LDL.LU.64 R10, [R1+0xfb0] ;  /* 0x000fb000010a7983 */ /* 0x002f280000300a00 */
[----:B------:R1:W-:Y:S04]  /*d9b0*/  STL.64 [R1+0x788], R184 ;  /* 0x000788b801007387 */ /* 0x0003e80000100a00 */
[----:B------:R1:W-:Y:S04]  /*d9c0*/  LDGSTS.E [R72+0xfd00], [R184.64], !P5 ;  /* 0x0fd00000b8487fae */ /* 0x0003e8000e921848 */
[----:B------:R-:W4:Y:S04]  /*d9d0*/  LDL.LU.64 R40, [R1+0xfa8] ;  /* 0x000fa80001287983 */ /* 0x000f280000300a00 */
[----:B------:R-:W4:Y:S01]  /*d9e0*/  LDL.LU.64 R200, [R1+0x380] ;  /* 0x0003800001c87983 */ /* 0x000f220000300a00 */
[----:B-1----:R-:W-:-:S04]  /*d9f0*/  IMAD.WIDE R184, R252, 0x4, R168 ;  /* 0x00000004fcb87825 */ /* 0x002fc800078e02a8 */
[----:B--2---:R-:W-:Y:S02]  /*da00*/  IMAD.WIDE R168, R252, 0x4, R56 ;  /* 0x00000004fca87825 */ /* 0x004fe400078e0238 */
[----:B------:R-:W2:Y:S01]  /*da10*/  LDL.LU.64 R56, [R1+0x378] ;  /* 0x0003780001387983 */ /* 0x000ea20000300a00 */
[C---:B------:R-:W-:Y:S02]  /*da20*/  IADD3 R4, R217.reuse, -0x44, RZ ;  /* 0xffffffbcd9047810 */ /* 0x040fe40007ffe0ff */
[----:B------:R-:W-:Y:S02]  /*da30*/  IADD3 R5, R217, -0x48, RZ ;  /* 0xffffffb8d9057810 */ /* 0x000fe40007ffe0ff */
[----:B------:R-:W-:Y:S02]  /*da40*/  ISETP.GE.U32.AND P2, PT, R4, 0x7fffff7d, PT ;  /* 0x7fffff7d0400780c */ /* 0x000fe40003f46070 */
[----:B------:R-:W-:Y:S01]  /*da50*/  ISETP.GE.U32.AND P4, PT, R5, 0x7fffff79, PT ;  /* 0x7fffff790500780c */ /* 0x000fe20003f86070 */
[----:B------:R1:W-:Y:S04]  /*da60*/  STL.64 [R1+0x50], R184 ;  /* 0x000050b801007387 */ /* 0x0003e80000100a00 */
[----:B------:R1:W-:Y:S06]  /*da70*/  STL.64 [R1+0x28], R168 ;  /* 0x000028a801007387 */ /* 0x0003ec0000100a00 */
[----:B------:R1:W-:Y:S04]  /*da80*/  LDGSTS.E [R73+0x8600], [R184.64], !P2 ;  /* 0x08600000b8497fae */ /* 0x0003e8000d121848 */
[----:B------:R1:W-:Y:S04]  /*da90*/  LDGSTS.E [R73+0x8700], [R168.64], !P2 ;  /* 0x08700000a8497fae */ /* 0x0003e8000d121848 */
[----:B-1----:R-:W2:Y:S01]  /*daa0*/  LDL.LU.64 R184, [R1+0x370] ;  /* 0x0003700001b87983 */ /* 0x002ea20000300a00 */
[----:B------:R-:W-:-:S04]  /*dab0*/  IADD3 R4, R217, -0x4c, RZ ;  /* 0xffffffb4d9047810 */ /* 0x000fc80007ffe0ff */
[----:B------:R-:W-:Y:S01]  /*dac0*/  ISETP.GE.U32.AND P0, PT, R4, 0x7fffff75, PT ;  /* 0x7fffff750400780c */ /* 0x000fe20003f06070 */
[----:B------:R-:W-:-:S04]  /*dad0*/  IMAD.WIDE R152, R252, 0x4, R152 ;  /* 0x00000004fc987825 */ /* 0x000fc800078e0298 */
[C---:B------:R-:W-:Y:S01]  /*dae0*/  IMAD.WIDE R136, R252.reuse, 0x4, R136 ;  /* 0x00000004fc887825 */ /* 0x040fe200078e0288 */
[----:B------:R1:W-:Y:S04]  /*daf0*/  STL.64 [R1+0x58], R152 ;  /* 0x0000589801007387 */ /* 0x0003e80000100a00 */
[----:B------:R1:W-:Y:S04]  /*db00*/  STL.64 [R1+0x80], R136 ;  /* 0x0000808801007387 */ /* 0x0003e80000100a00 */
[----:B------:R-:W2:Y:S04]  /*db10*/  LDL.LU.64 R168, [R1+0x368] ;  /* 0x0003680001a87983 */ /* 0x000ea80000300a00 */
[----:B------:R1:W-:Y:S04]  /*db20*/  LDGSTS.E [R73+0x8e00], [R152.64], !P4 ;  /* 0x08e0000098497fae */ /* 0x0003e8000e121848 */
[----:B------:R3:W-:Y:S04]  /*db30*/  LDGSTS.E [R73+0x8f00], [R136.64], !P4 ;  /* 0x08f0000088497fae */ /* 0x0007e8000e121848 */
[----:B-1----:R-:W2:Y:S04]  /*db40*/  LDL.LU.64 R152, [R1+0x360] ;  /* 0x0003600001987983 */ /* 0x002ea80000300a00 */
[----:B---3--:R-:W3:Y:S01]  /*db50*/  LDL.LU.64 R136, [R1+0x358] ;  /* 0x0003580001887983 */ /* 0x008ee20000300a00 */
[----:B------:R-:W-:-:S04]  /*db60*/  IMAD.WIDE R120, R252, 0x4, R120 ;  /* 0x00000004fc787825 */ /* 0x000fc800078e0278 */
[C---:B------:R-:W-:Y:S01]  /*db70*/  IMAD.WIDE R104, R252.reuse, 0x4, R104 ;  /* 0x00000004fc687825 */ /* 0x040fe200078e0268 */
[----:B------:R1:W-:Y:S04]  /*db80*/  STL.64 [R1+0x88], R120 ;  /* 0x0000887801007387 */ /* 0x0003e80000100a00 */
[----:B------:R1:W-:Y:S04]  /*db90*/  STL.64 [R1+0xb8], R104 ;  /* 0x0000b86801007387 */ /* 0x0003e80000100a00 */
[----:B------:R1:W-:Y:S04]  /*dba0*/  LDGSTS.E [R73+0x9600], [R120.64], !P0 ;  /* 0x0960000078497fae */ /* 0x0003e8000c121848 */
[----:B------:R1:W-:Y:S01]  /*dbb0*/  LDGSTS.E [R73+0x9700], [R104.64], !P0 ;  /* 0x0970000068497fae */ /* 0x0003e2000c121848 */
[----:B----4-:R-:W-:-:S04]  /*dbc0*/  IMAD.WIDE R88, R252, 0x4, R88 ;  /* 0x00000004fc587825 */ /* 0x010fc800078e0258 */
[----:B------:R-:W-:Y:S01]  /*dbd0*/  IMAD.WIDE R232, R252, 0x4, R232 ;  /* 0x00000004fce87825 */ /* 0x000fe200078e02e8 */
[----:B------:R4:W-:Y:S04]  /*dbe0*/  STL.64 [R1+0x118], R88 ;  /* 0x0001185801007387 */ /* 0x0009e80000100a00 */
[----:B-1----:R-:W3:Y:S04]  /*dbf0*/  LDL.LU.64 R120, [R1+0x350] ;  /* 0x0003500001787983 */ /* 0x002ee80000300a00 */
[----:B------:R1:W-:Y:S04]  /*dc00*/  STL.64 [R1+0x120], R232 ;  /* 0x000120e801007387 */ /* 0x0003e80000100a00 */
[----:B------:R-:W3:Y:S01]  /*dc10*/  LDL.LU.64 R104, [R1+0x348] ;  /* 0x0003480001687983 */ /* 0x000ee20000300a00 */
[----:B------:R-:W-:-:S02]  /*dc20*/  IADD3 R5, R217, -0x50, RZ ;  /* 0xffffffb0d9057810 */ /* 0x000fc40007ffe0ff */
[----:B------:R-:W-:Y:S02]  /*dc30*/  IADD3 R4, R217, -0x54, RZ ;  /* 0xffffffacd9047810 */ /* 0x000fe40007ffe0ff */
[----:B------:R-:W-:Y:S02]  /*dc40*/  ISETP.GE.U32.AND P6, PT, R5, 0x7fffff71, PT ;  /* 0x7fffff710500780c */ /* 0x000fe40003fc6070 */
[----:B------:R-:W-:Y:S02]  /*dc50*/  IADD3 R5, R217, -0x58, RZ ;  /* 0xffffffa8d9057810 */ /* 0x000fe40007ffe0ff */
[----:B------:R-:W-:Y:S02]  /*dc60*/  ISETP.GE.U32.AND P3, PT, R4, 0x7fffff6d, PT ;  /* 0x7fffff6d0400780c */ /* 0x000fe40003f66070 */
[----:B------:R-:W-:Y:S02]  /*dc70*/  ISETP.GE.U32.AND P1, PT, R5, 0x7fffff69, PT ;  /* 0x7fffff690500780c */ /* 0x000fe40003f26070 */
[----:B------:R-:W-:-:S02]  /*dc80*/  IADD3 R4, R217, -0x5c, RZ ;  /* 0xffffffa4d9047810 */ /* 0x000fc40007ffe0ff */
[----:B------:R-:W-:Y:S02]  /*dc90*/  IADD3 R5, R217, -0x60, RZ ;  /* 0xffffffa0d9057810 */ /* 0x000fe40007ffe0ff */
[----:B------:R-:W-:Y:S01]  /*dca0*/  ISETP.GE.U32.AND P5, PT, R4, 0x7fffff65, PT ;  /* 0x7fffff650400780c */ /* 0x000fe20003fa6070 */
[----:B------:R4:W-:Y:S01]  /*dcb0*/  LDGSTS.E [R73+0x9e00], [R88.64], !P6 ;  /* 0x09e0000058497fae */ /* 0x0009e2000f121848 */
[----:B------:R-:W-:Y:S02]  /*dcc0*/  ISETP.GE.U32.AND P2, PT, R5, 0x7fffff61, PT ;  /* 0x7fffff610500780c */ /* 0x000fe40003f46070 */
[C---:B------:R-:W-:Y:S01]  /*dcd0*/  IADD3 R4, R217.reuse, -0x64, RZ ;  /* 0xffffff9cd9047810 */ /* 0x040fe20007ffe0ff */
[----:B------:R1:W-:Y:S01]  /*dce0*/  LDGSTS.E [R73+0x9f00], [R232.64], !P6 ;  /* 0x09f00000e8497fae */ /* 0x0003e2000f121848 */
[----:B------:R-:W-:Y:S02]  /*dcf0*/  IADD3 R5, R217, -0x68, RZ ;  /* 0xffffff98d9057810 */ /* 0x000fe40007ffe0ff */
[----:B------:R-:W-:-:S02]  /*dd00*/  ISETP.GE.U32.AND P4, PT, R4, 0x7fffff5d, PT ;  /* 0x7fffff5d0400780c */ /* 0x000fc40003f86070 */
[----:B------:R-:W-:Y:S01]  /*dd10*/  ISETP.GE.U32.AND P0, PT, R5, 0x7fffff59, PT ;  /* 0x7fffff590500780c */ /* 0x000fe20003f06070 */
[----:B----4-:R-:W4:Y:S01]  /*dd20*/  LDL.LU.64 R88, [R1+0x3a0] ;  /* 0x0003a00001587983 */ /* 0x010f220000300a00 */
[C---:B------:R-:W-:Y:S02]  /*dd30*/  IADD3 R4, R217.reuse, -0x6c, RZ ;  /* 0xffffff94d9047810 */ /* 0x040fe40007ffe0ff */
[----:B------:R-:W-:Y:S01]  /*dd40*/  IADD3 R5, R217, -0x70, RZ ;  /* 0xffffff90d9057810 */ /* 0x000fe20007ffe0ff */
[----:B-1----:R-:W4:Y:S01]  /*dd50*/  LDL.LU.64 R232, [R1+0xfa0] ;  /* 0x000fa00001e87983 */ /* 0x002f220000300a00 */
[----:B------:R-:W-:-:S03]  /*dd60*/  IMAD.WIDE R216, R252, 0x4, R200 ;  /* 0x00000004fcd87825 */ /* 0x000fc600078e02c8 */
[----:B------:R-:W4:Y:S01]  /*dd70*/  LDL.LU.64 R72, [R1+0x398] ;  /* 0x0003980001487983 */ /* 0x000f220000300a00 */
[----:B--2---:R-:W-:-:S03]  /*dd80*/  IMAD.WIDE R200, R252, 0x4, R56 ;  /* 0x00000004fcc87825 */ /* 0x004fc600078e0238 */
[----:B------:R-:W4:Y:S01]  /*dd90*/  LDL.LU.64 R56, [R1+0x20] ;  /* 0x0000200001387983 */ /* 0x000f220000300a00 */
[----:B------:R-:W-:Y:S02]  /*dda0*/  ISETP.GE.U32.AND P6, PT, R4, 0x7fffff55, PT ;  /* 0x7fffff550400780c */ /* 0x000fe40003fc6070 */
[----:B------:R-:W-:-:S05]  /*ddb0*/  LOP3.LUT R4, R7, 0x60, RZ, 0x3c, !PT ;  /* 0x0000006007047812 */ /* 0x000fca00078e3cff */
[----:B------:R1:W-:Y:S04]  /*ddc0*/  LDGSTS.E [R4+0xa600], [R216.64], !P3 ;  /* 0x0a600000d8047fae */ /* 0x0003e8000d921848 */
[----:B------:R1:W-:Y:S01]  /*ddd0*/  LDGSTS.E [R4+0xa700], [R200.64], !P3 ;  /* 0x0a700000c8047fae */ /* 0x0003e2000d921848 */
[----:B------:R-:W-:-:S03]  /*dde0*/  ISETP.GE.U32.AND P3, PT, R5, 0x7fffff51, PT ;  /* 0x7fffff510500780c */ /* 0x000fc60003f66070 */
[----:B------:R-:W1:Y:S01]  /*ddf0*/  S2R R5, SR_TID.X ;  /* 0x0000000000057919 */ /* 0x000e620000002100 */
[----:B------:R-:W-:-:S05]  /*de00*/  IMAD.WIDE R184, R252, 0x4, R184 ;  /* 0x00000004fcb87825 */ /* 0x000fca00078e02b8 */
[----:B------:R3:W-:Y:S01]  /*de10*/  LDGSTS.E [R4+0xae00], [R184.64], !P1 ;  /* 0x0ae00000b8047fae */ /* 0x0007e2000c921848 */
[----:B-1----:R-:W-:-:S04]  /*de20*/  LOP3.LUT R5, R5, 0x3f, RZ, 0xc0, !PT ;  /* 0x0000003f05057812 */ /* 0x002fc800078ec0ff */
[----:B------:R-:W-:Y:S01]  /*de30*/  SHF.L.U32 R5, R5, 0x2, RZ ;  /* 0x0000000205057819 */ /* 0x000fe200000006ff */
[----:B------:R-:W-:-:S05]  /*de40*/  IMAD.WIDE R168, R252, 0x4, R168 ;  /* 0x00000004fca87825 */ /* 0x000fca00078e02a8 */
[----:B------:R1:W-:Y:S01]  /*de50*/  LDGSTS.E [R4+0xaf00], [R168.64], !P1 ;  /* 0x0af00000a8047fae */ /* 0x0003e2000c921848 */
[----:B------:R-:W-:-:S04]  /*de60*/  IMAD.WIDE R152, R252, 0x4, R152 ;  /* 0x00000004fc987825 */ /* 0x000fc800078e0298 */
[----:B---3--:R-:W-:Y:S01]  /*de70*/  IMAD.WIDE R136, R252, 0x4, R136 ;  /* 0x00000004fc887825 */ /* 0x008fe200078e0288 */
[----:B------:R-:W-:Y:S02]  /*de80*/  LOP3.LUT R252, R5, 0x60, RZ, 0x3c, !PT ;  /* 0x0000006005fc7812 */ /* 0x000fe400078e3cff */
[----:B------:R-:W3:Y:S01]  /*de90*/  S2R R5, SR_TID.X ;  /* 0x0000000000057919 */ /* 0x000ee20000002100 */
[----:B-1----:R-:W-:-:S03]  /*dea0*/  IMAD.MOV.U32 R4, RZ, RZ, c[0x0][0x180] ;  /* 0x00006000ff047624 */ /* 0x002fc600078e00ff */
[----:B------:R1:W-:Y:S02]  /*deb0*/  LDGSTS.E [R252+0xb600], [R152.64], !P5 ;  /* 0x0b60000098fc7fae */ /* 0x0003e4000e921848 */
[----:B------:R-:W-:Y:S02]  /*dec0*/  IADD3 R4, R4, -0x74, RZ ;  /* 0xffffff8c04047810 */ /* 0x000fe40007ffe0ff */
[----:B------:R1:W-:Y:S02]  /*ded0*/  LDGSTS.E [R252+0xb700], [R136.64], !P5 ;  /* 0x0b70000088fc7fae */ /* 0x0003e4000e921848 */
[----:B------:R-:W-:Y:S01]  /*dee0*/  ISETP.GE.U32.AND P1, PT, R4, 0x7fffff4d, PT ;  /* 0x7fffff4d0400780c */ /* 0x000fe20003f26070 */
[----:B------:R-:W-:-:S05]  /*def0*/  IMAD.MOV.U32 R4, RZ, RZ, c[0x0][0x180] ;  /* 0x00006000ff047624 */ /* 0x000fca00078e00ff */
[----:B------:R-:W-:Y:S01]  /*df00*/  IADD3 R4, R4, -0x78, RZ ;  /* 0xffffff8804047810 */ /* 0x000fe20007ffe0ff */
[----:B-1----:R-:W-:Y:S01]  /*df10*/  IMAD.MOV.U32 R252, RZ, RZ, c[0x0][0x188] ;  /* 0x00006200fffc7624 */ /* 0x002fe200078e00ff */
[----:B---3--:R-:W-:-:S03]  /*df20*/  LOP3.LUT R5, R5, 0x3f, RZ, 0xc0, !PT ;  /* 0x0000003f05057812 */ /* 0x008fc600078ec0ff */
[----:B------:R-:W-:Y:S02]  /*df30*/  IMAD.SHL.U32 R252, R252, 0x40, RZ ;  /* 0x00000040fcfc7824 */ /* 0x000fe400078e00ff */
[----:B------:R-:W-:Y:S01]  /*df40*/  IMAD.SHL.U32 R5, R5, 0x4, RZ ;  /* 0x0000000405057824 */ /* 0x000fe200078e00ff */
[----:B------:R-:W-:-:S04]  /*df50*/  ISETP.GE.U32.AND P5, PT, R4, 0x7fffff49, PT ;  /* 0x7fffff490400780c */ /* 0x000fc80003fa6070 */
[----:B------:R-:W-:Y:S01]  /*df60*/  LOP3.LUT R4, R5, 0x60, RZ, 0x3c, !PT ;  /* 0x0000006005047812 */ /* 0x000fe200078e3cff */
[----:B------:R-:W-:-:S05]  /*df70*/  IMAD.WIDE R120, R252, 0x4, R120 ;  /* 0x00000004fc787825 */ /* 0x000fca00078e0278 */
[----:B------:R1:W-:Y:S01]  /*df80*/  LDGSTS.E [R4+0xbe00], [R120.64], !P2 ;  /* 0x0be0000078047fae */ /* 0x0003e2000d121848 */
[----:B------:R-:W-:-:S05]  /*df90*/  IMAD.WIDE R104, R252, 0x4, R104 ;  /* 0x00000004fc687825 */ /* 0x000fca00078e0268 */
[----:B------:R1:W-:Y:S02]  /*dfa0*/  LDGSTS.E [R4+0xbf00], [R104.64], !P2 ;  /* 0x0bf0000068047fae */ /* 0x0003e4000d121848 */
[----:B-1----:R-:W-:-:S05]  /*dfb0*/  IMAD.MOV.U32 R4, RZ, RZ, c[0x0][0x180] ;  /* 0x00006000ff047624 */ /* 0x002fca00078e00ff */
[----:B------:R-:W-:-:S04]  /*dfc0*/  IADD3 R4, R4, -0x7c, RZ ;  /* 0xffffff8404047810 */ /* 0x000fc80007ffe0ff */
[----:B------:R-:W-:Y:S02]  /*dfd0*/  ISETP.GE.U32.AND P2, PT, R4, 0x7fffff45, PT ;  /* 0x7fffff450400780c */ /* 0x000fe40003f46070 */
[----:B------:R-:W1:Y:S01]  /*dfe0*/  S2R R4, SR_TID.X ;  /* 0x0000000000047919 */ /* 0x000e620000002100 */
[----:B------:R-:W-:-:S03]  /*dff0*/  ULDC UR4, c[0x0][0x18c] ;  /* 0x0000630000047ab9 */ /* 0x000fc60000000800 */
[----:B------:R3:W-:Y:S04]  /*e000*/  STL.64 [R1+0x138], R216 ;  /* 0x000138d801007387 */ /* 0x0007e80000100a00 */
[----:B------:R1:W-:Y:S01]  /*e010*/  STL.64 [R1+0x148], R200 ;  /* 0x000148c801007387 */ /* 0x0003e20000100a00 */
[----:B------:R-:W-:-:S03]  /*e020*/  USHF.L.U32 UR4, UR4, 0x6, URZ ;  /* 0x0000000604047899 */ /* 0x000fc6000800063f */
[----:B------:R-:W2:Y:S04]  /*e030*/  LDL.LU.64 R6, [R1] ;  /* 0x0000000001067983 */ /* 0x000ea80000300a00 */
[----:B---3--:R-:W3:Y:S04]  /*e040*/  LDL.LU.64 R216, [R1+0xf98] ;  /* 0x000f980001d87983 */ /* 0x008ee80000300a00 */
[----:B------:R4:W-:Y:S01]  /*e050*/  STL.64 [R1+0x150], R184 ;  /* 0x000150b801007387 */ /* 0x0009e20000100a00 */
[----:B-1----:R-:W-:-:S03]  /*e060*/  LOP3.LUT R4, R4, 0x3f, RZ, 0xc0, !PT ;  /* 0x0000003f04047812 */ /* 0x002fc600078ec0ff */
[----:B------:R-:W3:Y:S04]  /*e070*/  LDL.LU.64 R200, [R1+0xf90] ;  /* 0x000f900001c87983 */ /* 0x000ee80000300a00 */
[----:B------:R1:W-:Y:S01]  /*e080*/  STL.64 [R1+0x178], R168 ;  /* 0x000178a801007387 */ /* 0x0003e20000100a00 */
[----:B------:R-:W-:-:S03]  /*e090*/  IMAD.SHL.U32 R4, R4, 0x4, RZ ;  /* 0x0000000404047824 */ /* 0x000fc600078e00ff */
[----:B----4-:R-:W4:Y:S01]  /*e0a0*/  LDL.LU.64 R184, [R1+0xf88] ;  /* 0x000f880001b87983 */ /* 0x010f220000300a00 */
[----:B------:R-:W-:Y:S01]  /*e0b0*/  MOV R5, UR4 ;  /* 0x0000000400057c02 */ /* 0x000fe20008000f00 */
[----:B------:R-:W-:Y:S01]  /*e0c0*/  IMAD.WIDE R88, R252, 0x4, R88 ;  /* 0x00000004fc587825 */ /* 0x000fe200078e0258 */
[----:B------:R-:W-:Y:S01]  /*e0d0*/  LOP3.LUT R4, R4, 0x60, RZ, 0x3c, !PT ;  /* 0x0000006004047812 */ /* 0x000fe200078e3cff */
[----:B-1----:R-:W3:Y:S04]  /*e0e0*/  LDL.LU.64 R168, [R1+0xf80] ;  /* 0x000f800001a87983 */ /* 0x002ee80000300a00 */
[----:B------:R1:W-:Y:S01]  /*e0f0*/  STL.64 [R1+0x180], R152 ;  /* 0x0001809801007387 */ /* 0x0003e20000100a00 */
[----:B------:R-:W-:-:S03]  /*e100*/  IMAD.WIDE R72, R252, 0x4, R72 ;  /* 0x00000004fc487825 */ /* 0x000fc600078e0248 */
[----:B------:R1:W-:Y:S01]  /*e110*/  STL.64 [R1+0x1a8], R136 ;  /* 0x0001a88801007387 */ /* 0x0003e20000100a00 */
[----:B------:R-:W-:-:S03]  /*e120*/  IMAD.WIDE R40, R5, 0x4, R40 ;  /* 0x0000000405287825 */ /* 0x000fc600078e0228 */
[----:B------:R1:W-:Y:S04]  /*e130*/  LDGSTS.E [R4+0xc600], [R88.64], !P4 ;  /* 0x0c60000058047fae */ /* 0x0003e8000e121848 */
[----:B-1----:R-:W3:Y:S04]  /*e140*/  LDL.LU.64 R152, [R1+0xf78] ;  /* 0x000f780001987983 */ /* 0x002ee80000300a00 */
[----:B------:R-:W3:Y:S04]  /*e150*/  LDL.LU.64 R136, [R1+0xf70] ;  /* 0x000f700001887983 */ /* 0x000ee80000300a00 */
[----:B------:R1:W-:Y:S04]  /*e160*/  STL.64 [R1+0x1b0], R120 ;  /* 0x0001b07801007387 */ /* 0x0003e80000100a00 */
        /* <DEDUP_REMOVED lines=8> */
[----:B-1----:R-:W3:Y:S01]  /*e1f0*/  LDL.LU.64 R88, [R1+0xf58] ;  /* 0x000f580001587983 */ /* 0x002ee20000300a00 */
[----:B------:R-:W-:-:S03]  /*e200*/  IMAD.WIDE R8, R5, 0x4, R8 ;  /* 0x0000000405087825 */ /* 0x000fc600078e0208 */
[----:B------:R-:W3:Y:S04]  /*e210*/  LDL.LU.64 R72, [R1+0xf50] ;  /* 0x000f500001487983 */ /* 0x000ee80000300a00 */
[----:B------:R1:W-:Y:S04]  /*e220*/  STL.64 [R1+0x20], R56 ;  /* 0x0000203801007387 */ /* 0x0003e80000100a00 */
[----:B-1----:R-:W3:Y:S04]  /*e230*/  LDL.LU.64 R56, [R1+0xf48] ;  /* 0x000f480001387983 */ /* 0x002ee80000300a00 */
[----:B------:R1:W-:Y:S04]  /*e240*/  STL.64 [R1+0x2f8], R40 ;  /* 0x0002f82801007387 */ /* 0x0003e80000100a00 */
[----:B-1----:R-:W3:Y:S04]  /*e250*/  LDL.LU.64 R40, [R1+0xf40] ;  /* 0x000f400001287983 */ /* 0x002ee80000300a00 */
[----:B------:R1:W-:Y:S04]  /*e260*/  STL.64 [R1+0x320], R24 ;  /* 0x0003201801007387 */ /* 0x0003e80000100a00 */
[----:B-1----:R-:W3:Y:S04]  /*e270*/  LDL.LU.64 R24, [R1+0xf38] ;  /* 0x000f380001187983 */ /* 0x002ee80000300a00 */
[----:B------:R1:W-:Y:S04]  /*e280*/  STL.64 [R1+0x328], R8 ;  /* 0x0003280801007387 */ /* 0x0003e80000100a00 */
[----:B-1----:R-:W3:Y:S01]  /*e290*/  LDL.LU.64 R8, [R1+0xf30] ;  /* 0x000f300001087983 */ /* 0x002ee20000300a00 */
[----:B------:R-:W-:-:S04]  /*e2a0*/  IMAD.WIDE R250, R5, 0x4, R250 ;  /* 0x0000000405fa7825 */ /* 0x000fc800078e02fa */
[----:B------:R-:W-:-:S04]  /*e2b0*/  IMAD.WIDE R246, R5, 0x4, R246 ;  /* 0x0000000405f67825 */ /* 0x000fc800078e02f6 */
[----:B------:R-:W-:-:S04]  /*e2c0*/  IMAD.WIDE R62, R5, 0x4, R62 ;  /* 0x00000004053e7825 */ /* 0x000fc800078e023e */
[----:B------:R-:W-:-:S04]  /*e2d0*/  IMAD.WIDE R64, R5, 0x4, R64 ;  /* 0x0000000405407825 */ /* 0x000fc800078e0240 */
[----:B------:R-:W-:-:S04]  /*e2e0*/  IMAD.WIDE R66, R5, 0x4, R66 ;  /* 0x0000000405427825 */ /* 0x000fc800078e0242 */
[----:B------:R-:W-:-:S04]  /*e2f0*/  IMAD.WIDE R124, R5, 0x4, R124 ;  /* 0x00000004057c7825 */ /* 0x000fc800078e027c */
[----:B------:R-:W-:-:S04]  /*e300*/  IMAD.WIDE R126, R5, 0x4, R126 ;  /* 0x00000004057e7825 */ /* 0x000fc800078e027e */
[----:B--2---:R-:W-:-:S05]  /*e310*/  IMAD.WIDE R6, R5, 0x4, R6 ;  /* 0x0000000405067825 */ /* 0x004fca00078e0206 */
[----:B------:R1:W-:Y:S04]  /*e320*/  STL.64 [R1+0x330], R6 ;  /* 0x0003300601007387 */ /* 0x0003e80000100a00 */
[----:B------:R-:W-:Y:S04]  /*e330*/  STL.64 [R1+0x338], R250 ;  /* 0x000338fa01007387 */ /* 0x000fe80000100a00 */
[----:B------:R-:W-:Y:S01]  /*e340*/  STL.64 [R1+0xe58], R246 ;  /* 0x000e58f601007387 */ /* 0x000fe20000100a00 */
[----:B-1----:R-:W-:-:S05]  /*e350*/  IMAD.WIDE R6, R5, 0x4, R248 ;  /* 0x0000000405067825 */ /* 0x002fca00078e02f8 */
[----:B------:R1:W-:Y:S02]  /*e360*/  STL.64 [R1+0x340], R6 ;  /* 0x0003400601007387 */ /* 0x0003e40000100a00 */
[----:B-1----:R-:W-:-:S04]  /*e370*/  IMAD.WIDE R6, R5, 0x4, R12 ;  /* 0x0000000405067825 */ /* 0x002fc800078e020c */
[----:B------:R-:W-:-:S04]  /*e380*/  IMAD.WIDE R128, R5, 0x4, R128 ;  /* 0x0000000405807825 */ /* 0x000fc800078e0280 */
[----:B---3--:R-:W-:-:S04]  /*e390*/  IMAD.WIDE R246, R5, 0x4, R8 ;  /* 0x0000000405f67825 */ /* 0x008fc800078e0208 */
[C---:B------:R-:W-:Y:S01]  /*e3a0*/  IMAD.WIDE R8, R5.reuse, 0x4, R10 ;  /* 0x0000000405087825 */ /* 0x040fe200078e020a */
[----:B------:R-:W-:Y:S03]  /*e3b0*/  STL.64 [R1+0x348], R246 ;  /* 0x000348f601007387 */ /* 0x000fe60000100a00 */
[C---:B------:R-:W-:Y:S01]  /*e3c0*/  IMAD.WIDE R10, R5.reuse, 0x4, R14 ;  /* 0x00000004050a7825 */ /* 0x040fe200078e020e */
[----:B------:R1:W-:Y:S04]  /*e3d0*/  STL.64 [R1+0x350], R8 ;  /* 0x0003500801007387 */ /* 0x0003e80000100a00 */
[----:B------:R2:W-:Y:S04]  /*e3e0*/  STL.64 [R1+0x358], R6 ;  /* 0x0003580601007387 */ /* 0x0005e80000100a00 */
[----:B------:R3:W-:Y:S01]  /*e3f0*/  STL.64 [R1+0x360], R10 ;  /* 0x0003600a01007387 */ /* 0x0007e20000100a00 */
[----:B-1----:R-:W-:-:S04]  /*e400*/  IMAD.WIDE R8, R5, 0x4, R16 ;  /* 0x0000000405087825 */ /* 0x002fc800078e0210 */
[C---:B--2---:R-:W-:Y:S01]  /*e410*/  IMAD.WIDE R6, R5.reuse, 0x4, R18 ;  /* 0x0000000405067825 */ /* 0x044fe200078e0212 */
[----:B------:R1:W-:Y:S03]  /*e420*/  STL.64 [R1+0x368], R8 ;  /* 0x0003680801007387 */ /* 0x0003e60000100a00 */
[C---:B---3--:R-:W-:Y:S01]  /*e430*/  IMAD.WIDE R10, R5.reuse, 0x4, R20 ;  /* 0x00000004050a7825 */ /* 0x048fe200078e0214 */
        /* <DEDUP_REMOVED lines=40> */
[----:B------:R1:W-:Y:S04]  /*e6c0*/  STL.64 [R1+0x8a8], R8 ;  /* 0x0008a80801007387 */ /* 0x0003e80000100a00 */
[----:B------:R-:W-:Y:S04]  /*e6d0*/  STL.64 [R1+0xf10], R62 ;  /* 0x000f103e01007387 */ /* 0x000fe80000100a00 */
[----:B------:R2:W-:Y:S01]  /*e6e0*/  STL.64 [R1+0x8b0], R6 ;  /* 0x0008b00601007387 */ /* 0x0005e20000100a00 */
[----:B---3--:R-:W-:-:S03]  /*e6f0*/  IMAD.WIDE R10, R5, 0x4, R72 ;  /* 0x00000004050a7825 */ /* 0x008fc600078e0248 */
[----:B------:R-:W-:Y:S01]  /*e700*/  STL.64 [R1+0xf08], R64 ;  /* 0x000f084001007387 */ /* 0x000fe20000100a00 */
[----:B-1----:R-:W-:-:S03]  /*e710*/  IMAD.WIDE R8, R5, 0x4, R70 ;  /* 0x0000000405087825 */ /* 0x002fc600078e0246 */
[----:B------:R-:W-:Y:S01]  /*e720*/  STL.64 [R1+0xef0], R66 ;  /* 0x000ef04201007387 */ /* 0x000fe20000100a00 */
[----:B--2---:R-:W-:-:S05]  /*e730*/  IMAD.WIDE R6, R5, 0x4, R68 ;  /* 0x0000000405067825 */ /* 0x004fca00078e0244 */
        /* <DEDUP_REMOVED lines=44> */
[----:B------:R-:W-:Y:S01]  /*ea00*/  STL.64 [R1+0x988], R10 ;  /* 0x0009880a01007387 */ /* 0x000fe20000100a00 */
[----:B-1----:R-:W-:-:S04]  /*ea10*/  IMAD.WIDE R6, R5, 0x4, R116 ;  /* 0x0000000405067825 */ /* 0x002fc800078e0274 */
[C---:B--2---:R-:W-:Y:S01]  /*ea20*/  IMAD.WIDE R8, R5.reuse, 0x4, R118 ;  /* 0x0000000405087825 */ /* 0x044fe200078e0276 */
[----:B------:R1:W-:Y:S03]  /*ea30*/  STL.64 [R1+0x990], R6 ;  /* 0x0009900601007387 */ /* 0x0003e60000100a00 */
[C---:B------:R-:W-:Y:S01]  /*ea40*/  IMAD.WIDE R14, R5.reuse, 0x4, R120 ;  /* 0x00000004050e7825 */ /* 0x040fe200078e0278 */
[----:B------:R2:W-:Y:S03]  /*ea50*/  STL.64 [R1+0x998], R8 ;  /* 0x0009980801007387 */ /* 0x0005e60000100a00 */
[C---:B------:R-:W-:Y:S01]  /*ea60*/  IMAD.WIDE R130, R5.reuse, 0x4, R130 ;  /* 0x0000000405827825 */ /* 0x040fe200078e0282 */
[----:B------:R-:W-:Y:S03]  /*ea70*/  STL.64 [R1+0xf20], R124 ;  /* 0x000f207c01007387 */ /* 0x000fe60000100a00 */
[----:B-1----:R-:W-:-:S04]  /*ea80*/  IMAD.WIDE R6, R5, 0x4, R122 ;  /* 0x0000000405067825 */ /* 0x002fc800078e027a */
[C---:B------:R-:W-:Y:S01]  /*ea90*/  IMAD.WIDE R132, R5.reuse, 0x4, R132 ;  /* 0x0000000405847825 */ /* 0x040fe200078e0284 */
[----:B------:R1:W-:Y:S03]  /*eaa0*/  STL.64 [R1+0x9a8], R6 ;  /* 0x0009a80601007387 */ /* 0x0003e60000100a00 */
[C---:B------:R-:W-:Y:S01]  /*eab0*/  IMAD.WIDE R134, R5.reuse, 0x4, R134 ;  /* 0x0000000405867825 */ /* 0x040fe200078e0286 */
[----:B------:R-:W-:Y:S03]  /*eac0*/  STL.64 [R1+0x9a0], R14 ;  /* 0x0009a00e01007387 */ /* 0x000fe60000100a00 */
[C---:B------:R-:W-:Y:S01]  /*ead0*/  IMAD.WIDE R10, R5.reuse, 0x4, R140 ;  /* 0x00000004050a7825 */ /* 0x040fe200078e028c */
[----:B------:R-:W-:Y:S03]  /*eae0*/  STL.64 [R1+0xf18], R126 ;  /* 0x000f187e01007387 */ /* 0x000fe60000100a00 */
[C---:B--2---:R-:W-:Y:S01]  /*eaf0*/  IMAD.WIDE R8, R5.reuse, 0x4, R142 ;  /* 0x0000000405087825 */ /* 0x044fe200078e028e */
[----:B------:R-:W-:Y:S03]  /*eb00*/  STL.64 [R1+0xef8], R128 ;  /* 0x000ef88001007387 */ /* 0x000fe60000100a00 */
[C---:B-1----:R-:W-:Y:S01]  /*eb10*/  IMAD.WIDE R6, R5.reuse, 0x4, R144 ;  /* 0x0000000405067825 */ /* 0x042fe200078e0290 */
[----:B------:R-:W-:Y:S04]  /*eb20*/  STL.64 [R1+0xee0], R130 ;  /* 0x000ee08201007387 */ /* 0x000fe80000100a00 */
[----:B------:R-:W-:Y:S04]  /*eb30*/  STL.64 [R1+0xe90], R132 ;  /* 0x000e908401007387 */ /* 0x000fe80000100a00 */
[----:B------:R-:W-:Y:S04]  /*eb40*/  STL.64 [R1+0xe20], R134 ;  /* 0x000e208601007387 */ /* 0x000fe80000100a00 */
[----:B------:R1:W-:Y:S04]  /*eb50*/  STL.64 [R1+0x9f0], R10 ;  /* 0x0009f00a01007387 */ /* 0x0003e80000100a00 */
[----:B------:R2:W-:Y:S04]  /*eb60*/  STL.64 [R1+0x9f8], R8 ;  /* 0x0009f80801007387 */ /* 0x0005e80000100a00 */
[----:B------:R3:W-:Y:S01]  /*eb70*/  STL.64 [R1+0xa00], R6 ;  /* 0x000a000601007387 */ /* 0x0007e20000100a00 */
[----:B-1----:R-:W-:-:S04]  /*eb80*/  IMAD.WIDE R10, R5, 0x4, R146 ;  /* 0x00000004050a7825 */ /* 0x002fc800078e0292 */
[C---:B--2---:R-:W-:Y:S01]  /*eb90*/  IMAD.WIDE R8, R5.reuse, 0x4, R148 ;  /* 0x0000000405087825 */ /* 0x044fe200078e0294 */
[----:B------:R1:W-:Y:S03]  /*eba0*/  STL.64 [R1+0xa08], R10 ;  /* 0x000a080a01007387 */ /* 0x0003e60000100a00 */
[C---:B---3--:R-:W-:Y:S01]  /*ebb0*/  IMAD.WIDE R6, R5.reuse, 0x4, R150 ;  /* 0x0000000405067825 */ /* 0x048fe200078e0296 */
[----:B------:R-:W-:Y:S03]  /*ebc0*/  STL.64 [R1+0xa10], R8 ;  /* 0x000a100801007387 */ /* 0x000fe60000100a00 */
[C---:B------:R-:W-:Y:S01]  /*ebd0*/  IMAD.WIDE R12, R5.reuse, 0x4, R152 ;  /* 0x00000004050c7825 */ /* 0x040fe200078e0298 */
[----:B------:R2:W-:Y:S03]  /*ebe0*/  STL.64 [R1+0xa18], R6 ;  /* 0x000a180601007387 */ /* 0x0005e60000100a00 */
[----:B-1----:R-:W-:-:S05]  /*ebf0*/  IMAD.WIDE R10, R5, 0x4, R154 ;  /* 0x00000004050a7825 */ /* 0x002fca00078e029a */
[----:B------:R1:W-:Y:S01]  /*ec00*/  STL.64 [R1+0xa28], R10 ;  /* 0x000a280a01007387 */ /* 0x0003e20000100a00 */
[----:B--2---:R-:W-:-:S03]  /*ec10*/  IMAD.WIDE R6, R5, 0x4, R156 ;  /* 0x0000000405067825 */ /* 0x004fc600078e029c */
[----:B------:R-:W-:Y:S01]  /*ec20*/  STL.64 [R1+0xa20], R12 ;  /* 0x000a200c01007387 */ /* 0x000fe20000100a00 */
[----:B------:R-:W-:-:S03]  /*ec30*/  IMAD.WIDE R8, R5, 0x4, R158 ;  /* 0x0000000405087825 */ /* 0x000fc600078e029e */
[----:B------:R2:W-:Y:S04]  /*ec40*/  STL.64 [R1+0xa30], R6 ;  /* 0x000a300601007387 */ /* 0x0005e80000100a00 */
[----:B------:R3:W-:Y:S01]  /*ec50*/  STL.64 [R1+0xa38], R8 ;  /* 0x000a380801007387 */ /* 0x0007e20000100a00 */
[----:B-1----:R-:W-:-:S04]  /*ec60*/  IMAD.WIDE R10, R5, 0x4, R162 ;  /* 0x00000004050a7825 */ /* 0x002fc800078e02a2 */
[----:B--2---:R-:W-:-:S04]  /*ec70*/  IMAD.WIDE R6, R5, 0x4, R160 ;  /* 0x0000000405067825 */ /* 0x004fc800078e02a0 */
[C---:B---3--:R-:W-:Y:S01]  /*ec80*/  IMAD.WIDE R8, R5.reuse, 0x4, R164 ;  /* 0x0000000405087825 */ /* 0x048fe200078e02a4 */
[----:B------:R1:W-:Y:S03]  /*ec90*/  STL.64 [R1+0xa40], R6 ;  /* 0x000a400601007387 */ /* 0x0003e60000100a00 */
[C---:B------:R-:W-:Y:S01]  /*eca0*/  IMAD.WIDE R16, R5.reuse, 0x4, R170 ;  /* 0x0000000405107825 */ /* 0x040fe200078e02aa */
        /* <DEDUP_REMOVED lines=8> */
[----:B-1----:R-:W-:-:S05]  /*ed30*/  IMAD.WIDE R6, R5, 0x4, R172 ;  /* 0x0000000405067825 */ /* 0x002fca00078e02ac */
[----:B------:R1:W-:Y:S01]  /*ed40*/  STL.64 [R1+0xa70], R6 ;  /* 0x000a700601007387 */ /* 0x0003e20000100a00 */
[----:B--2---:R-:W-:-:S03]  /*ed50*/  IMAD.WIDE R16, R5, 0x4, R178 ;  /* 0x0000000405107825 */ /* 0x004fc600078e02b2 */
[----:B------:R2:W-:Y:S01]  /*ed60*/  STL.64 [R1+0xa78], R8 ;  /* 0x000a780801007387 */ /* 0x0005e20000100a00 */
[----:B-1----:R-:W-:-:S04]  /*ed70*/  IMAD.WIDE R6, R5, 0x4, R176 ;  /* 0x0000000405067825 */ /* 0x002fc800078e02b0 */
[C---:B--2---:R-:W-:Y:S01]  /*ed80*/  IMAD.WIDE R8, R5.reuse, 0x4, R180 ;  /* 0x0000000405087825 */ /* 0x044fe200078e02b4 */
[----:B------:R1:W-:Y:S04]  /*ed90*/  STL.64 [R1+0xa80], R6 ;  /* 0x000a800601007387 */ /* 0x0003e80000100a00 */
[----:B------:R-:W-:Y:S01]  /*eda0*/  STL.64 [R1+0xa88], R16 ;  /* 0x000a881001007387 */ /* 0x000fe20000100a00 */
[----:B----4-:R-:W-:-:S03]  /*edb0*/  IMAD.WIDE R132, R5, 0x4, R184 ;  /* 0x0000000405847825 */ /* 0x010fc600078e02b8 */
[----:B------:R2:W-:Y:S01]  /*edc0*/  STL.64 [R1+0xa90], R8 ;  /* 0x000a900801007387 */ /* 0x0005e20000100a00 */
[----:B-1----:R-:W-:-:S05]  /*edd0*/  IMAD.WIDE R6, R5, 0x4, R182 ;  /* 0x0000000405067825 */ /* 0x002fca00078e02b6 */
[----:B------:R1:W-:Y:S01]  /*ede0*/  STL.64 [R1+0xa98], R6 ;  /* 0x000a980601007387 */ /* 0x0003e20000100a00 */
[----:B--2---:R-:W-:-:S04]  /*edf0*/  IMAD.WIDE R8, R5, 0x4, R186 ;  /* 0x0000000405087825 */ /* 0x004fc800078e02ba */
[C---:B------:R-:W-:Y:S01]  /*ee00*/  IMAD.WIDE R64, R5.reuse, 0x4, R190 ;  /* 0x0000000405407825 */ /* 0x040fe200078e02be */
[----:B------:R-:W-:Y:S03]  /*ee10*/  STL.64 [R1+0xaa8], R8 ;  /* 0x000aa80801007387 */ /* 0x000fe60000100a00 */
[C---:B-1----:R-:W-:Y:S01]  /*ee20*/  IMAD.WIDE R6, R5.reuse, 0x4, R188 ;  /* 0x0000000405067825 */ /* 0x042fe200078e02bc */
[----:B------:R-:W-:Y:S04]  /*ee30*/  STL.64 [R1+0xaa0], R132 ;  /* 0x000aa08401007387 */ /* 0x000fe80000100a00 */
[----:B------:R1:W-:Y:S01]  /*ee40*/  STL.64 [R1+0xab0], R6 ;  /* 0x000ab00601007387 */ /* 0x0003e20000100a00 */
[----:B------:R-:W-:-:S03]  /*ee50*/  IMAD.WIDE R66, R5, 0x4, R192 ;  /* 0x0000000405427825 */ /* 0x000fc600078e02c0 */
[----:B------:R-:W-:Y:S01]  /*ee60*/  STL.64 [R1+0xab8], R64 ;  /* 0x000ab84001007387 */ /* 0x000fe20000100a00 */
[----:B------:R-:W-:-:S03]  /*ee70*/  IMAD.WIDE R134, R5, 0x4, R194 ;  /* 0x0000000405867825 */ /* 0x000fc600078e02c2 */
[----:B------:R2:W-:Y:S01]  /*ee80*/  STL.64 [R1+0xf28], R64 ;  /* 0x000f284001007387 */ /* 0x0005e20000100a00 */
[----:B-1----:R-:W-:-:S04]  /*ee90*/  IMAD.WIDE R6, R5, 0x4, R196 ;  /* 0x0000000405067825 */ /* 0x002fc800078e02c4 */
[C---:B------:R-:W-:Y:S01]  /*eea0*/  IMAD.WIDE R8, R5.reuse, 0x4, R200 ;  /* 0x0000000405087825 */ /* 0x040fe200078e02c8 */
[----:B------:R1:W-:Y:S03]  /*eeb0*/  STL.64 [R1+0xad0], R6 ;  /* 0x000ad00601007387 */ /* 0x0003e60000100a00 */
[C---:B------:R-:W-:Y:S01]  /*eec0*/  IMAD.WIDE R248, R5.reuse, 0x4, R198 ;  /* 0x0000000405f87825 */ /* 0x040fe200078e02c6 */
[----:B------:R-:W-:Y:S03]  /*eed0*/  STL.64 [R1+0xac0], R66 ;  /* 0x000ac04201007387 */ /* 0x000fe60000100a00 */
[C---:B--2---:R-:W-:Y:S01]  /*eee0*/  IMAD.WIDE R64, R5.reuse, 0x4, R202 ;  /* 0x0000000405407825 */ /* 0x044fe200078e02ca */
[----:B------:R2:W-:Y:S03]  /*eef0*/  STL.64 [R1+0xf00], R66 ;  /* 0x000f004201007387 */ /* 0x0005e60000100a00 */
[C---:B------:R-:W-:Y:S01]  /*ef00*/  IMAD.WIDE R126, R5.reuse, 0x4, R204 ;  /* 0x00000004057e7825 */ /* 0x040fe200078e02cc */
[----:B------:R-:W-:Y:S04]  /*ef10*/  STL.64 [R1+0xac8], R134 ;  /* 0x000ac88601007387 */ /* 0x000fe80000100a00 */
[----:B------:R3:W-:Y:S01]  /*ef20*/  STL.64 [R1+0xee8], R134 ;  /* 0x000ee88601007387 */ /* 0x0007e20000100a00 */
[----:B-1----:R-:W-:-:S03]  /*ef30*/  IMAD.WIDE R6, R5, 0x4, R212 ;  /* 0x0000000405067825 */ /* 0x002fc600078e02d4 */
[----:B------:R-:W-:Y:S01]  /*ef40*/  STL.64 [R1+0xae0], R8 ;  /* 0x000ae00801007387 */ /* 0x000fe20000100a00 */
[----:B--2---:R-:W-:-:S03]  /*ef50*/  IMAD.WIDE R66, R5, 0x4, R206 ;  /* 0x0000000405427825 */ /* 0x004fc600078e02ce */
[----:B------:R-:W-:Y:S04]  /*ef60*/  STL.64 [R1+0xad8], R248 ;  /* 0x000ad8f801007387 */ /* 0x000fe80000100a00 */
[----:B------:R1:W-:Y:S01]  /*ef70*/  STL.64 [R1+0xe10], R248 ;  /* 0x000e10f801007387 */ /* 0x0003e20000100a00 */
[----:B---3--:R-:W-:-:S03]  /*ef80*/  IMAD.WIDE R134, R5, 0x4, R208 ;  /* 0x0000000405867825 */ /* 0x008fc600078e02d0 */
[----:B------:R-:W-:Y:S04]  /*ef90*/  STL.64 [R1+0xae8], R64 ;  /* 0x000ae84001007387 */ /* 0x000fe80000100a00 */
[----:B------:R-:W-:Y:S01]  /*efa0*/  STL.64 [R1+0xaf0], R126 ;  /* 0x000af07e01007387 */ /* 0x000fe20000100a00 */
[----:B------:R-:W-:-:S03]  /*efb0*/  IMAD.WIDE R250, R5, 0x4, R214 ;  /* 0x0000000405fa7825 */ /* 0x000fc600078e02d6 */
[----:B------:R-:W-:Y:S01]  /*efc0*/  STL.64 [R1+0xaf8], R66 ;  /* 0x000af84201007387 */ /* 0x000fe20000100a00 */
[----:B-1----:R-:W-:-:S03]  /*efd0*/  IMAD.WIDE R248, R5, 0x4, R210 ;  /* 0x0000000405f87825 */ /* 0x002fc600078e02d2 */
[----:B------:R1:W-:Y:S01]  /*efe0*/  STL.64 [R1+0xb10], R6 ;  /* 0x000b100601007387 */ /* 0x0003e20000100a00 */
[----:B------:R-:W-:-:S03]  /*eff0*/  IMAD.WIDE R124, R5, 0x4, R218 ;  /* 0x00000004057c7825 */ /* 0x000fc600078e02da */
[----:B------:R-:W-:Y:S01]  /*f000*/  STL.64 [R1+0xb00], R134 ;  /* 0x000b008601007387 */ /* 0x000fe20000100a00 */
[----:B------:R-:W-:-:S03]  /*f010*/  IMAD.WIDE R62, R5, 0x4, R220 ;  /* 0x00000004053e7825 */ /* 0x000fc600078e02dc */
[----:B------:R-:W-:Y:S01]  /*f020*/  STL.64 [R1+0xb08], R248 ;  /* 0x000b08f801007387 */ /* 0x000fe20000100a00 */
[----:B-1----:R-:W-:-:S04]  /*f030*/  IMAD.WIDE R6, R5, 0x4, R216 ;  /* 0x0000000405067825 */ /* 0x002fc800078e02d8 */
[C---:B------:R-:W-:Y:S01]  /*f040*/  IMAD.WIDE R128, R5.reuse, 0x4, R222 ;  /* 0x0000000405807825 */ /* 0x040fe200078e02de */
[----:B------:R-:W-:Y:S03]  /*f050*/  STL.64 [R1+0xb20], R6 ;  /* 0x000b200601007387 */ /* 0x000fe60000100a00 */
        /* <DEDUP_REMOVED lines=12> */
[----:B------:R-:W-:Y:S01]  /*f120*/  IMAD.WIDE R244, R5, 0x4, R2 ;  /* 0x0000000405f47825 */ /* 0x000fe200078e0202 */
[----:B------:R-:W-:Y:S04]  /*f130*/  STL.64 [R1+0xb50], R16 ;  /* 0x000b501001007387 */ /* 0x000fe80000100a00 */
[----:B------:R-:W-:Y:S04]  /*f140*/  STL.64 [R1+0xb40], R130 ;  /* 0x000b408201007387 */ /* 0x000fe80000100a00 */
[----:B------:R-:W-:Y:S04]  /*f150*/  STL.64 [R1+0xb58], R230 ;  /* 0x000b58e601007387 */ /* 0x000fe80000100a00 */
[----:B------:R-:W-:Y:S04]  /*f160*/  STL.64 [R1+0xe28], R230 ;  /* 0x000e28e601007387 */ /* 0x000fe80000100a00 */
[----:B------:R-:W-:Y:S04]  /*f170*/  STL.64 [R1+0xed8], R242 ;  /* 0x000ed8f201007387 */ /* 0x000fe80000100a00 */
[----:B------:R-:W-:Y:S04]  /*f180*/  STL.64 [R1+0xe30], R244 ;  /* 0x000e30f401007387 */ /* 0x000fe80000100a00 */
[----:B------:R-:W-:Y:S04]  /*f190*/  STL [R1+0x220], RZ ;  /* 0x000220ff01007387 */ /* 0x000fe80000100800 */
[----:B------:R-:W-:Y:S04]  /*f1a0*/  STL.64 [R1+0xb90], R246 ;  /* 0x000b90f601007387 */ /* 0x000fe80000100a00 */
[----:B------:R1:W-:Y:S04]  /*f1b0*/  STL.64 [R1+0xe60], R246 ;  /* 0x000e60f601007387 */ /* 0x0003e80000100a00 */
[----:B------:R-:W-:Y:S04]  /*f1c0*/  STL [R1+0x224], RZ ;  /* 0x000224ff01007387 */ /* 0x000fe80000100800 */
        /* <DEDUP_REMOVED lines=18> */
[----:B------:R-:W2:Y:S04]  /*f2f0*/  LDL.LU.64 R60, [R1+0x3d8] ;  /* 0x0003d800013c7983 */ /* 0x000ea80000300a00 */
[----:B------:R-:W3:Y:S01]  /*f300*/  LDL.LU.64 R36, [R1+0x3e0] ;  /* 0x0003e00001247983 */ /* 0x000ee20000300a00 */
[----:B------:R-:W-:Y:S01]  /*f310*/  CS2R R88, SRZ ;  /* 0x0000000000587805 */ /* 0x000fe2000001ff00 */
[----:B------:R-:W-:Y:S01]  /*f320*/  CS2R R90, SRZ ;  /* 0x00000000005a7805 */ /* 0x000fe2000001ff00 */
[----:B------:R-:W-:Y:S01]  /*f330*/  CS2R R92, SRZ ;  /* 0x00000000005c7805 */ /* 0x000fe2000001ff00 */
[----:B------:R-:W4:Y:S01]  /*f340*/  LDL.LU.64 R38, [R1+0x3e8] ;  /* 0x0003e80001267983 */ /* 0x000f220000300a00 */
[----:B------:R-:W-:Y:S01]  /*f350*/  CS2R R94, SRZ ;  /* 0x00000000005e7805 */ /* 0x000fe2000001ff00 */
[----:B------:R-:W-:Y:S01]  /*f360*/  CS2R R96, SRZ ;  /* 0x0000000000607805 */ /* 0x000fe2000001ff00 */
[----:B------:R-:W-:Y:S01]  /*f370*/  CS2R R98, SRZ ;  /* 0x0000000000627805 */ /* 0x000fe2000001ff00 */
[----:B------:R-:W4:Y:S01]  /*f380*/  LDL.LU.64 R40, [R1+0x3f0] ;  /* 0x0003f00001287983 */ /* 0x000f220000300a00 */
[----:B------:R-:W-:Y:S01]  /*f390*/  CS2R R100, SRZ ;  /* 0x0000000000647805 */ /* 0x000fe2000001ff00 */
[----:B------:R-:W-:-:S02]  /*f3a0*/  CS2R R102, SRZ ;  /* 0x0000000000667805 */ /* 0x000fc4000001ff00 */
[----:B------:R1:W-:Y:S01]  /*f3b0*/  STL.64 [R1+0xe38], R88 ;  /* 0x000e385801007387 */ /* 0x0003e20000100a00 */
[----:B------:R-:W-:-:S03]  /*f3c0*/  CS2R R104, SRZ ;  /* 0x0000000000687805 */ /* 0x000fc6000001ff00 */
[----:B------:R-:W-:Y:S01]  /*f3d0*/  STL.64 [R1+0xe40], R90 ;  /* 0x000e405a01007387 */ /* 0x000fe20000100a00 */
[----:B------:R-:W-:-:S03]  /*f3e0*/  CS2R R106, SRZ ;  /* 0x00000000006a7805 */ /* 0x000fc6000001ff00 */
[----:B------:R-:W-:Y:S01]  /*f3f0*/  STL.64 [R1+0xe48], R92 ;  /* 0x000e485c01007387 */ /* 0x000fe20000100a00 */
[----:B------:R-:W-:-:S03]  /*f400*/  CS2R R108, SRZ ;  /* 0x00000000006c7805 */ /* 0x000fc6000001ff00 */
        /* <DEDUP_REMOVED lines=12> */
[----:B------:R-:W-:Y:S01]  /*f4d0*/  STL.64 [R1+0xe98], R106 ;  /* 0x000e986a01007387 */ /* 0x000fe20000100a00 */
[----:B------:R-:W-:-:S03]  /*f4e0*/  ISETP.NE.U32.AND P4, PT, R0, RZ, PT ;  /* 0x000000ff0000720c */ /* 0x000fc60003f85070 */
[----:B------:R-:W-:Y:S04]  /*f4f0*/  STL.64 [R1+0xea0], R108 ;  /* 0x000ea06c01007387 */ /* 0x000fe80000100a00 */
[----:B------:R1:W-:Y:S04]  /*f500*/  STL.64 [R1+0xea8], R110 ;  /* 0x000ea86e01007387 */ /* 0x0003e80000100a00 */
[----:B------:R-:W-:Y:S04]  /*f510*/  STL.64 [R1+0xeb0], R112 ;  /* 0x000eb07001007387 */ /* 0x000fe80000100a00 */
[----:B------:R-:W-:Y:S04]  /*f520*/  STL.64 [R1+0xeb8], R114 ;  /* 0x000eb87201007387 */ /* 0x000fe80000100a00 */
[----:B------:R-:W-:Y:S04]  /*f530*/  STL.64 [R1+0xec0], R116 ;  /* 0x000ec07401007387 */ /* 0x000fe80000100a00 */
[----:B------:R-:W1:Y:S04]  /*f540*/  S2R R0, SR_TID.X ;  /* 0x0000000000007919 */ /* 0x000e680000002100 */
[----:B------:R-:W-:Y:S04]  /*f550*/  STL.64 [R1+0xec8], R118 ;  /* 0x000ec87601007387 */ /* 0x000fe80000100a00 */
[----:B------:R1:W-:Y:S04]  /*f560*/  STL [R1+0xed0], R152 ;  /* 0x000ed09801007387 */ /* 0x0003e80000100800 */
[----:B------:R1:W-:Y:S04]  /*f570*/  STL [R1], RZ ;  /* 0x000000ff01007387 */ /* 0x0003e80000100800 */
[----:B------:R1:W-:Y:S04]  /*f580*/  STL [R1+0x4], RZ ;  /* 0x000004ff01007387 */ /* 0x0003e80000100800 */
[----:B------:R1:W-:Y:S04]  /*f590*/  STL [R1+0x8], RZ ;  /* 0x000008ff01007387 */ /* 0x0003e80000100800 */
[----:B------:R1:W-:Y:S04]  /*f5a0*/  STL [R1+0xc], RZ ;  /* 0x00000cff01007387 */ /* 0x0003e80000100800 */
[----:B------:R-:W4:Y:S04]  /*f5b0*/  LDL.LU.64 R42, [R1+0x3f8] ;  /* 0x0003f800012a7983 */ /* 0x000f280000300a00 */
[----:B------:R-:W4:Y:S04]  /*f5c0*/  LDL.LU.64 R46, [R1+0x400] ;  /* 0x00040000012e7983 */ /* 0x000f280000300a00 */
[----:B------:R-:W4:Y:S04]  /*f5d0*/  LDL.LU.64 R50, [R1+0x408] ;  /* 0x0004080001327983 */ /* 0x000f280000300a00 */
[----:B------:R-:W4:Y:S04]  /*f5e0*/  LDL.LU.64 R54, [R1+0x410] ;  /* 0x0004100001367983 */ /* 0x000f280000300a00 */
[----:B------:R-:W4:Y:S04]  /*f5f0*/  LDL.LU.64 R58, [R1+0x418] ;  /* 0x00041800013a7983 */ /* 0x000f280000300a00 */
[----:B------:R-:W4:Y:S04]  /*f600*/  LDL.LU.64 R44, [R1+0x420] ;  /* 0x00042000012c7983 */ /* 0x000f280000300a00 */
[----:B------:R-:W4:Y:S04]  /*f610*/  LDL.LU.64 R48, [R1+0x428] ;  /* 0x0004280001307983 */ /* 0x000f280000300a00 */
[----:B------:R1:W-:Y:S04]  /*f620*/  STL [R1+0x90], RZ ;  /* 0x000090ff01007387 */ /* 0x0003e80000100800 */
[----:B------:R1:W-:Y:S04]  /*f630*/  STL [R1+0x94], RZ ;  /* 0x000094ff01007387 */ /* 0x0003e80000100800 */
[----:B------:R1:W-:Y:S04]  /*f640*/  STL [R1+0x98], RZ ;  /* 0x000098ff01007387 */ /* 0x0003e80000100800 */
[----:B------:R1:W-:Y:S04]  /*f650*/  STL [R1+0x9c], RZ ;  /* 0x00009cff01007387 */ /* 0x0003e80000100800 */
[----:B------:R-:W4:Y:S04]  /*f660*/  LDL.LU.64 R52, [R1+0x430] ;  /* 0x0004300001347983 */ /* 0x000f280000300a00 */
[----:B------:R2:W-:Y:S04]  /*f670*/  STL [R1+0x100], RZ ;  /* 0x000100ff01007387 */ /* 0x0005e80000100800 */
[----:B------:R-:W4:Y:S01]  /*f680*/  LDL.LU.64 R56, [R1+0x438] ;  /* 0x0004380001387983 */ /* 0x000f220000300a00 */
[----:B-1----:R-:W-:Y:S01]  /*f690*/  LOP3.LUT R0, R0, 0x3f, RZ, 0xc0, !PT ;  /* 0x0000003f00007812 */ /* 0x002fe200078ec0ff */
[----:B------:R-:W-:Y:S01]  /*f6a0*/  IMAD.MOV.U32 R247, RZ, RZ, c[0x0][0x180] ;  /* 0x00006000fff77624 */ /* 0x000fe200078e00ff */
[----:B------:R-:W-:-:S03]  /*f6b0*/  MOV R228, R12 ;  /* 0x0000000c00e47202 */ /* 0x000fc60000000f00 */
[----:B------:R-:W-:Y:S01]  /*f6c0*/  IMAD.SHL.U32 R0, R0, 0x4, RZ ;  /* 0x0000000400007824 */ /* 0x000fe200078e00ff */
[----:B------:R-:W-:Y:S01]  /*f6d0*/  MOV R89, R133 ;  /* 0x0000008500597202 */ /* 0x000fe20000000f00 */
[----:B------:R-:W-:Y:S02]  /*f6e0*/  IMAD.MOV.U32 R229, RZ, RZ, R13 ;  /* 0x000000ffffe57224 */ /* 0x000fe400078e000d */
[----:B------:R-:W-:Y:S01]  /*f6f0*/  IMAD.MOV.U32 R245, RZ, RZ, R7 ;  /* 0x000000fffff57224 */ /* 0x000fe200078e0007 */
[----:B------:R-:W-:Y:S01]  /*f700*/  LOP3.LUT R133, R0, 0x60, RZ, 0x3c, !PT ;  /* 0x0000006000857812 */ /* 0x000fe200078e3cff */
[----:B------:R-:W-:Y:S02]  /*f710*/  IMAD.MOV.U32 R250, RZ, RZ, R14 ;  /* 0x000000fffffa7224 */ /* 0x000fe400078e000e */
[----:B------:R-:W-:Y:S02]  /*f720*/  IMAD.MOV.U32 R251, RZ, RZ, R15 ;  /* 0x000000fffffb7224 */ /* 0x000fe400078e000f */
[----:B------:R-:W-:Y:S01]  /*f730*/  IMAD.MOV.U32 R244, RZ, RZ, R6 ;  /* 0x000000fffff47224 */ /* 0x000fe200078e0006 */
[----:B------:R-:W-:Y:S01]  /*f740*/  MOV R243, R9 ;  /* 0x0000000900f37202 */ /* 0x000fe20000000f00 */
[----:B------:R-:W-:Y:S01]  /*f750*/  IMAD.MOV.U32 R242, RZ, RZ, R8 ;  /* 0x000000fffff27224 */ /* 0x000fe200078e0008 */
[----:B------:R-:W-:Y:S01]  /*f760*/  IADD3 R94, R247, -0x80, RZ ;  /* 0xffffff80f75e7810 */ /* 0x000fe20007ffe0ff */
[----:B------:R-:W-:Y:S01]  /*f770*/  IMAD.MOV.U32 R92, RZ, RZ, R244 ;  /* 0x000000ffff5c7224 */ /* 0x000fe200078e00f4 */
[----:B------:R-:W-:Y:S01]  /*f780*/  MOV R93, R245 ;  /* 0x000000f5005d7202 */ /* 0x000fe20000000f00 */
[----:B------:R-:W-:Y:S01]  /*f790*/  IMAD.MOV.U32 R246, RZ, RZ, R228 ;  /* 0x000000fffff67224 */ /* 0x000fe200078e00e4 */
[----:B------:R-:W-:Y:S01]  /*f7a0*/  MOV R245, R251 ;  /* 0x000000fb00f57202 */ /* 0x000fe20000000f00 */
[----:B------:R-:W-:-:S02]  /*f7b0*/  IMAD.MOV.U32 R247, RZ, RZ, R229 ;  /* 0x000000fffff77224 */ /* 0x000fc400078e00e5 */
[----:B------:R-:W-:Y:S02]  /*f7c0*/  IMAD.MOV.U32 R244, RZ, RZ, R250 ;  /* 0x000000fffff47224 */ /* 0x000fe400078e00fa */
[----:B------:R-:W-:Y:S02]  /*f7d0*/  IMAD.MOV.U32 R90, RZ, RZ, R242 ;  /* 0x000000ffff5a7224 */ /* 0x000fe400078e00f2 */
[----:B------:R-:W-:Y:S02]  /*f7e0*/  IMAD.MOV.U32 R91, RZ, RZ, R243 ;  /* 0x000000ffff5b7224 */ /* 0x000fe400078e00f3 */
[----:B------:R-:W-:Y:S02]  /*f7f0*/  IMAD.MOV.U32 R100, RZ, RZ, R92 ;  /* 0x000000ffff647224 */ /* 0x000fe400078e005c */
[----:B------:R-:W-:Y:S02]  /*f800*/  IMAD.MOV.U32 R101, RZ, RZ, R93 ;  /* 0x000000ffff657224 */ /* 0x000fe400078e005d */
[----:B--2---:R-:W-:-:S02]  /*f810*/  IMAD.WIDE R2, R252, 0x4, R60 ;  /* 0x00000004fc027825 */ /* 0x004fc400078e023c */
[----:B------:R-:W2:Y:S02]  /*f820*/  LDL.LU.64 R60, [R1+0x440] ;  /* 0x00044000013c7983 */ /* 0x000ea40000300a00 */
[----:B---3--:R-:W-:Y:S02]  /*f830*/  IMAD.WIDE R36, R252, 0x4, R36 ;  /* 0x00000004fc247825 */ /* 0x008fe400078e0224 */
[----:B------:R-:W3:Y:S04]  /*f840*/  LDL.64 R228, [R1+0x20] ;  /* 0x0000200001e47983 */ /* 0x000ee80000100a00 */
[----:B------:R1:W-:Y:S04]  /*f850*/  LDGSTS.E [R133+0xce00], [R2.64], !P0 ;  /* 0x0ce0000002857fae */ /* 0x0003e8000c121848 */
[----:B------:R-:W3:Y:S04]  /*f860*/  LDL.64 R250, [R1+0x348] ;  /* 0x0003480001fa7983 */ /* 0x000ee80000100a00 */
[----:B------:R1:W-:Y:S01]  /*f870*/  LDGSTS.E [R133+0xcf00], [R36.64], !P0 ;  /* 0x0cf0000024857fae */ /* 0x0003e2000c121848 */
[----:B------:R-:W-:-:S03]  /*f880*/  ISETP.GE.U32.AND P0, PT, R94, 0x7fffff41, PT ;  /* 0x7fffff415e00780c */ /* 0x000fc60003f06070 */
[----:B------:R-:W3:Y:S04]  /*f890*/  LDL.64 R96, [R1+0x388] ;  /* 0x0003880001607983 */ /* 0x000ee80000100a00 */
[----:B------:R-:W3:Y:S04]  /*f8a0*/  LDL.64 R242, [R1+0x860] ;  /* 0x0008600001f27983 */ /* 0x000ee80000100a00 */
[----:B------:R-:W3:Y:S04]  /*f8b0*/  LDL.64 R94, [R1+0x8a0] ;  /* 0x0008a000015e7983 */ /* 0x000ee80000100a00 */
[----:B------:R-:W3:Y:S04]  /*f8c0*/  LDL.64 R92, [R1+0x8e0] ;  /* 0x0008e000015c7983 */ /* 0x000ee80000100a00 */
[----:B------:R-:W3:Y:S04]  /*f8d0*/  LDL.64 R110, [R1+0x920] ;  /* 0x00092000016e7983 */ /* 0x000ee80000100a00 */
[----:B------:R-:W3:Y:S01]  /*f8e0*/  LDL.64 R108, [R1+0x960] ;  /* 0x00096000016c7983 */ /* 0x000ee20000100a00 */
[----:B------:R-:W-:-:S03]  /*f8f0*/  IMAD.MOV.U32 R88, RZ, RZ, R132 ;  /* 0x000000ffff587224 */ /* 0x000fc600078e0084 */
[----:B------:R-:W1:Y:S01]  /*f900*/  S2R R132, SR_TID.X ;  /* 0x0000000000847919 */ /* 0x000e620000002100 */
[----:B----4-:R-:W-:-:S04]  /*f910*/  IMAD.WIDE R38, R252, 0x4, R38 ;  /* 0x00000004fc267825 */ /* 0x010fc800078e0226 */
[----:B------:R-:W-:Y:S01]  /*f920*/  IMAD.WIDE R40, R252, 0x4, R40 ;  /* 0x00000004fc287825 */ /* 0x000fe200078e0228 */
[----:B------:R1:W-:Y:S03]  /*f930*/  LDGSTS.E [R133+0xd600], [R38.64], !P6 ;  /* 0x0d60000026857fae */ /* 0x0003e6000f121848 */
[----:B------:R-:W-:Y:S01]  /*f940*/  IMAD.MOV.U32 R0, RZ, RZ, 0x3f ;  /* 0x0000003fff007424 */ /* 0x000fe200078e00ff */
[----:B------:R1:W-:Y:S04]  /*f950*/  LDGSTS.E [R133+0xd700], [R40.64], !P6 ;  /* 0x0d70000028857fae */ /* 0x0003e8000f121848 */
[----:B------:R-:W-:Y:S01]  /*f960*/  IADD3 R0, R0, c[0x0][0x180], RZ ;  /* 0x0000600000007a10 */ /* 0x000fe20007ffe0ff */
[----:B------:R-:W-:Y:S01]  /*f970*/  IMAD.MOV.U32 R102, RZ, RZ, R90 ;  /* 0x000000ffff667224 */ /* 0x000fe200078e005a */
[----:B------:R-:W-:Y:S01]  /*f980*/  MOV R103, R91 ;  /* 0x0000005b00677202 */ /* 0x000fe20000000f00 */
[----:B------:R-:W-:Y:S01]  /*f990*/  IMAD.MOV.U32 R105, RZ, RZ, R89 ;  /* 0x000000ffff697224 */ /* 0x000fe200078e0059 */
[----:B------:R-:W-:Y:S01]  /*f9a0*/  ISETP.GE.AND P6, PT, R0, 0x40, PT ;  /* 0x000000400000780c */ /* 0x000fe20003fc6270 */
[----:B------:R-:W-:Y:S01]  /*f9b0*/  IMAD.MOV.U32 R107, RZ, RZ, R245 ;  /* 0x000000ffff6b7224 */ /* 0x000fe200078e00f5 */
[----:B------:R-:W-:Y:S01]  /*f9c0*/  MOV R106, R244 ;  /* 0x000000f4006a7202 */ /* 0x000fe20000000f00 */
[----:B------:R-:W-:Y:S01]  /*f9d0*/  IMAD.WIDE R136, R5, 0x4, R136 ;  /* 0x0000000405887825 */ /* 0x000fe200078e0288 */
[----:B------:R-:W4:Y:S01]  /*f9e0*/  LDL.64 R244, [R1+0x390] ;  /* 0x0003900001f47983 */ /* 0x000f220000100a00 */
[----:B-1----:R-:W-:-:S02]  /*f9f0*/  LOP3.LUT R133, R132, 0x3f, RZ, 0xc0, !PT ;  /* 0x0000003f84857812 */ /* 0x002fc400078ec0ff */
[----:B------:R-:W-:Y:S01]  /*fa00*/  IMAD.MOV.U32 R230, RZ, RZ, R10 ;  /* 0x000000ffffe67224 */ /* 0x000fe200078e000a */
[----:B------:R-:W4:Y:S02]  /*fa10*/  LDL.64 R98, [R1+0x928] ;  /* 0x0009280001627983 */ /* 0x000f240000100a00 */
[----:B------:R-:W-:Y:S02]  /*fa20*/  IMAD.SHL.U32 R0, R133, 0x4, RZ ;  /* 0x0000000485007824 */ /* 0x000fe400078e00ff */
[----:B------:R-:W-:Y:S02]  /*fa30*/  IMAD.MOV.U32 R104, RZ, RZ, R88 ;  /* 0x000000ffff687224 */ /* 0x000fe400078e0058 */
[----:B------:R-:W-:Y:S01]  /*fa40*/  IMAD.MOV.U32 R90, RZ, RZ, R246 ;  /* 0x000000ffff5a7224 */ /* 0x000fe200078e00f6 */
[----:B------:R-:W4:Y:S01]  /*fa50*/  LDL.64 R88, [R1+0x2f8] ;  /* 0x0002f80001587983 */ /* 0x000f220000100a00 */
[----:B------:R-:W-:-:S03]  /*fa60*/  IMAD.MOV.U32 R91, RZ, RZ, R247 ;  /* 0x000000ffff5b7224 */ /* 0x000fc600078e00f7 */
[----:B------:R-:W4:Y:S01]  /*fa70*/  LDL.64 R246, [R1+0x350] ;  /* 0x0003500001f67983 */ /* 0x000f220000100a00 */
[----:B------:R-:W-:-:S04]  /*fa80*/  IMAD.WIDE R42, R252, 0x4, R42 ;  /* 0x00000004fc2a7825 */ /* 0x000fc800078e022a */
        /* <DEDUP_REMOVED lines=8> */
[----:B------:R-:W-:Y:S02]  /*fb10*/  IMAD.MOV.U32 R231, RZ, RZ, R11 ;  /* 0x000000ffffe77224 */ /* 0x000fe400078e000b */
[----:B--2---:R-:W-:Y:S01]  /*fb20*/  IMAD.WIDE R60, R252, 0x4, R60 ;  /* 0x00000004fc3c7825 */ /* 0x004fe200078e023c */
[----:B------:R-:W-:-:S05]  /*fb30*/  LOP3.LUT R252, R0, 0x60, RZ, 0x3c, !PT ;  /* 0x0000006000fc7812 */ /* 0x000fca00078e3cff */
[----:B------:R1:W-:Y:S04]  /*fb40*/  LDGSTS.E [R252+0xde00], [R42.64], !P3 ;  /* 0x0de000002afc7fae */ /* 0x0003e8000d921848 */
        /* <DEDUP_REMOVED lines=9> */
[----:B------:R-:W0:Y:S04]  /*fbe0*/  LDGDEPBAR ;  /* 0x00000000000079af */ /* 0x000e280000000000 */
[----:B---3--:R2:W-:Y:S04]  /*fbf0*/  LDGSTS.E [R0+0x18000], [R228.64], P4 ;  /* 0x18000000e4007fae */ /* 0x0085e8000a121848 */
[----:B------:R3:W-:Y:S04]  /*fc00*/  LDGSTS.E [R0+0x18800], [R250.64], P4 ;  /* 0x18800000fa007fae */ /* 0x0007e8000a121848 */
[----:B------:R1:W-:Y:S04]  /*fc10*/  LDGSTS.E [R0+0x19000], [R96.64], P4 ;  /* 0x1900000060007fae */ /* 0x0003e8000a121848 */
[----:B------:R1:W-:Y:S04]  /*fc20*/  LDGSTS.E [R0+0x19800], [R242.64], P4 ;  /* 0x19800000f2007fae */ /* 0x0003e8000a121848 */
[----:B--2---:R-:W2:Y:S04]  /*fc30*/  LDL.64 R228, [R1+0x868] ;  /* 0x0008680001e47983 */ /* 0x004ea80000100a00 */
[----:B------:R1:W-:Y:S04]  /*fc40*/  LDGSTS.E [R0+0x1a000], [R94.64], P4 ;  /* 0x1a0000005e007fae */ /* 0x0003e8000a121848 */
[----:B---3--:R-:W3:Y:S04]  /*fc50*/  LDL.64 R250, [R1+0x8a8] ;  /* 0x0008a80001fa7983 */ /* 0x008ee80000100a00 */
[----:B------:R4:W-:Y:S04]  /*fc60*/  LDGSTS.E [R0+0x1a800], [R92.64], P4 ;  /* 0x1a8000005c007fae */ /* 0x0009e8000a121848 */
[----:B-1----:R-:W3:Y:S04]  /*fc70*/  LDL.64 R242, [R1+0x8e8] ;  /* 0x0008e80001f27983 */ /* 0x002ee80000100a00 */
[----:B------:R1:W-:Y:S04]  /*fc80*/  LDGSTS.E [R0+0x1b000], [R110.64], P4 ;  /* 0x1b0000006e007fae */ /* 0x0003e8000a121848 */
[----:B------:R1:W-:Y:S04]  /*fc90*/  LDGSTS.E [R0+0x1b800], [R108.64], P4 ;  /* 0x1b8000006c007fae */ /* 0x0003e8000a121848 */
[----:B------:R-:W3:Y:S04]  /*fca0*/  LDL.64 R94, [R1+0x968] ;  /* 0x00096800015e7983 */ /* 0x000ee80000100a00 */
[----:B------:R1:W-:Y:S04]  /*fcb0*/  LDGSTS.E [R0+0x1c000], [R106.64], P4 ;  /* 0x1c0000006a007fae */ /* 0x0003e8000a121848 */
[----:B----4-:R-:W4:Y:S04]  /*fcc0*/  LDL.64 R92, [R1+0x9a8] ;  /* 0x0009a800015c7983 */ /* 0x010f280000100a00 */
[----:B------:R1:W-:Y:S04]  /*fcd0*/  LDGSTS.E [R0+0x1c800], [R136.64], P4 ;  /* 0x1c80000088007fae */ /* 0x0003e8000a121848 */
[----:B------:R1:W-:Y:S04]  /*fce0*/  LDGSTS.E [R0+0x1d000], [R90.64], P4 ;  /* 0x1d0000005a007fae */ /* 0x0003e8000a121848 */
[----:B------:R1:W-:Y:S04]  /*fcf0*/  LDGSTS.E [R0+0x1d800], [R230.64], P4 ;  /* 0x1d800000e6007fae */ /* 0x0003e8000a121848 */
[----:B-1----:R-:W4:Y:S04]  /*fd00*/  LDL.64 R110, [R1+0xaa8] ;  /* 0x000aa800016e7983 */ /* 0x002f280000100a00 */
[----:B------:R-:W4:Y:S04]  /*fd10*/  LDL.64 R90, [R1+0xa28] ;  /* 0x000a2800015a7983 */ /* 0x000f280000100a00 */
[----:B------:R-:W4:Y:S04]  /*fd20*/  LDL.64 R230, [R1+0xa68] ;  /* 0x000a680001e67983 */ /* 0x000f280000100a00 */
[----:B------:R-:W1:Y:S01]  /*fd30*/  S2R R97, SR_TID.X ;  /* 0x0000000000617919 */ /* 0x000e620000002100 */
[----:B------:R-:W-:-:S03]  /*fd40*/  IMAD.WIDE R232, R5, 0x4, R232 ;  /* 0x0000000405e87825 */ /* 0x000fc600078e02e8 */
[----:B------:R1:W-:Y:S04]  /*fd50*/  LDGSTS.E [R0+0x1e000], [R104.64], P4 ;  /* 0x1e00000068007fae */ /* 0x0003e8000a121848 */
[----:B------:R1:W-:Y:S04]  /*fd60*/  LDGSTS.E [R0+0x1e800], [R102.64], P4 ;  /* 0x1e80000066007fae */ /* 0x0003e8000a121848 */
[----:B------:R1:W-:Y:S04]  /*fd70*/  LDGSTS.E [R0+0x1f000], [R100.64], P4 ;  /* 0x1f00000064007fae */ /* 0x0003e8000a121848 */
[----:B------:R2:W-:Y:S01]  /*fd80*/  LDGSTS.E [R0+0x1f800], [R232.64], P4 ;  /* 0x1f800000e8007fae */ /* 0x0005e2000a121848 */
[----:B------:R-:W-:-:S03]  /*fd90*/  IMAD.WIDE R138, R5, 0x4, R138 ;  /* 0x00000004058a7825 */ /* 0x000fc600078e028a */
[----:B------:R-:W4:Y:S01]  /*fda0*/  LDL.64 R108, [R1+0x320] ;  /* 0x00032000016c7983 */ /* 0x000f220000100a00 */
[----:B-1----:R-:W-:-:S03]  /*fdb0*/  LOP3.LUT R97, R97, 0x3f, RZ, 0xc0, !PT ;  /* 0x0000003f61617812 */ /* 0x002fc600078ec0ff */
[----:B------:R-:W4:Y:S02]  /*fdc0*/  LDL.64 R106, [R1+0x358] ;  /* 0x00035800016a7983 */ /* 0x000f240000100a00 */
[----:B------:R-:W-:Y:S02]  /*fdd0*/  IMAD.SHL.U32 R97, R97, 0x4, RZ ;  /* 0x0000000461617824 */ /* 0x000fe400078e00ff */
[----:B------:R-:W4:Y:S03]  /*fde0*/  LDL.64 R104, [R1+0x9f0] ;  /* 0x0009f00001687983 */ /* 0x000f260000100a00 */
[----:B------:R-:W-:Y:S01]  /*fdf0*/  LOP3.LUT R96, R97, 0x10, RZ, 0x3c, !PT ;  /* 0x0000001061607812 */ /* 0x000fe200078e3cff */
[----:B------:R-:W4:Y:S04]  /*fe00*/  LDL.64 R102, [R1+0xa30] ;  /* 0x000a300001667983 */ /* 0x000f280000100a00 */
[----:B------:R1:W-:Y:S04]  /*fe10*/  LDGSTS.E [R96+0x18100], [R88.64], P4 ;  /* 0x1810000058607fae */ /* 0x0003e8000a121848 */
[----:B------:R1:W-:Y:S04]  /*fe20*/  LDGSTS.E [R96+0x18900], [R246.64], P4 ;  /* 0x18900000f6607fae */ /* 0x0003e8000a121848 */
[----:B------:R1:W-:Y:S04]  /*fe30*/  LDGSTS.E [R96+0x19100], [R244.64], P4 ;  /* 0x19100000f4607fae */ /* 0x0003e8000a121848 */
[----:B-1----:R-:W4:Y:S04]  /*fe40*/  LDL.64 R88, [R1+0x398] ;  /* 0x0003980001587983 */ /* 0x002f280000100a00 */
[----:B------:R-:W4:Y:S04]  /*fe50*/  LDL.64 R246, [R1+0x8b0] ;  /* 0x0008b00001f67983 */ /* 0x000f280000100a00 */
[----:B------:R-:W4:Y:S04]  /*fe60*/  LDL.64 R244, [R1+0x930] ;  /* 0x0009300001f47983 */ /* 0x000f280000100a00 */
[----:B------:R-:W4:Y:S04]  /*fe70*/  LDL.64 R100, [R1+0xa70] ;  /* 0x000a700001647983 */ /* 0x000f280000100a00 */
[----:B--2---:R1:W-:Y:S04]  /*fe80*/  LDGSTS.E [R96+0x19900], [R228.64], P4 ;  /* 0x19900000e4607fae */ /* 0x0043e8000a121848 */
[----:B---3--:R2:W-:Y:S04]  /*fe90*/  LDGSTS.E [R96+0x1a100], [R250.64], P4 ;  /* 0x1a100000fa607fae */ /* 0x0085e8000a121848 */
[----:B-1----:R-:W3:Y:S04]  /*fea0*/  LDL.64 R228, [R1+0x870] ;  /* 0x0008700001e47983 */ /* 0x002ee80000100a00 */
[----:B------:R1:W-:Y:S04]  /*feb0*/  LDGSTS.E [R96+0x1a900], [R242.64], P4 ;  /* 0x1a900000f2607fae */ /* 0x0003e8000a121848 */
[----:B------:R1:W-:Y:S04]  /*fec0*/  LDGSTS.E [R96+0x1b100], [R98.64], P4 ;  /* 0x1b10000062607fae */ /* 0x0003e8000a121848 */
[----:B--2---:R-:W2:Y:S04]  /*fed0*/  LDL.64 R250, [R1+0x8f0] ;  /* 0x0008f00001fa7983 */ /* 0x004ea80000100a00 */
[----:B------:R4:W-:Y:S04]  /*fee0*/  LDGSTS.E [R96+0x1b900], [R94.64], P4 ;  /* 0x1b9000005e607fae */ /* 0x0009e8000a121848 */
[----:B-1----:R-:W2:Y:S04]  /*fef0*/  LDL.64 R242, [R1+0x970] ;  /* 0x0009700001f27983 */ /* 0x002ea80000100a00 */
[----:B----4-:R1:W-:Y:S04]  /*ff00*/  LDGSTS.E [R96+0x1c100], [R92.64], P4 ;  /* 0x1c1000005c607fae */ /* 0x0103e8000a121848 */
[----:B------:R3:W-:Y:S04]  /*ff10*/  LDGSTS.E [R96+0x1c900], [R138.64], P4 ;  /* 0x1c9000008a607fae */ /* 0x0007e8000a121848 */
[----:B------:R-:W3:Y:S04]  /*ff20*/  LDL.64 R98, [R1+0xab0] ;  /* 0x000ab00001627983 */ /* 0x000ee80000100a00 */
[----:B------:R-:W3:Y:S04]  /*ff30*/  LDL.64 R94, [R1+0x328] ;  /* 0x00032800015e7983 */ /* 0x000ee80000100a00 */
[----:B-1----:R-:W3:Y:S04]  /*ff40*/  LDL.64 R92, [R1+0x360] ;  /* 0x00036000015c7983 */ /* 0x002ee80000100a00 */
[----:B------:R1:W-:Y:S04]  /*ff50*/  LDGSTS.E [R96+0x1d100], [R90.64], P4 ;  /* 0x1d1000005a607fae */ /* 0x0003e8000a121848 */
[----:B------:R1:W-:Y:S04]  /*ff60*/  LDGSTS.E [R96+0x1d900], [R230.64], P4 ;  /* 0x1d900000e6607fae */ /* 0x0003e8000a121848 */
[----:B------:R2:W-:Y:S04]  /*ff70*/  LDGSTS.E [R96+0x1e100], [R110.64], P4 ;  /* 0x1e1000006e607fae */ /* 0x0005e8000a121848 */
[----:B-1----:R-:W3:Y:S04]  /*ff80*/  LDL.64 R90, [R1+0x3a0] ;  /* 0x0003a000015a7983 */ /* 0x002ee80000100a00 */
[----:B------:R-:W3:Y:S04]  /*ff90*/  LDL.64 R230, [R1+0x878] ;  /* 0x0008780001e67983 */ /* 0x000ee80000100a00 */
[----:B------:R1:W-:Y:S04]  /*ffa0*/  LDGSTS.E [R96+0x1e900], [R64.64], P4 ;  /* 0x1e90000040607fae */ /* 0x0003e8000a121848 */
[----:B------:R1:W-:Y:S04]  /*ffb0*/  LDGSTS.E [R96+0x1f100], [R124.64], P4 ;  /* 0x1f1000007c607fae */ /* 0x0003e8000a121848 */
[----:B-1----:R-:W3:Y:S04]  /*ffc0*/  LDL.LU.64 R64, [R1+0xf28] ;  /* 0x000f280001407983 */ /* 0x002ee80000300a00 */
[----:B------:R-:W3:Y:S01]  /*ffd0*/  LDL.LU.64 R124, [R1+0xf20] ;  /* 0x000f2000017c7983 */ /* 0x000ee20000300a00 */
[----:B------:R-:W-:Y:S01]  /*ffe0*/  LOP3.LUT R132, R132, 0x3f, RZ, 0xc0, !PT ;  /* 0x0000003f84847812 */ /* 0x000fe200078ec0ff */
[----:B------:R-:W-:-:S04]  /*fff0*/  IMAD.WIDE R234, R5, 0x4, R234 ;  /* 0x0000000405ea7825 */ /* 0x000fc800078e02ea */
[----:B------:R-:W-:Y:S01]  /*10000*/  IMAD.SHL.U32 R97, R132, 0x4, RZ ;  /* 0x0000000484617824 */ /* 0x000fe200078e00ff */
[----:B------:R1:W-:Y:S04]  /*10010*/  LDGSTS.E [R96+0x1f900], [R234.64], P4 ;  /* 0x1f900000ea607fae */ /* 0x0003e8000a121848 */
[----:B------:R-:W-:-:S05]  /*10020*/  LOP3.LUT R132, R97, 0x20, RZ, 0x3c, !PT ;  /* 0x0000002061847812 */ /* 0x000fca00078e3cff */
[----:B------:R1:W-:Y:S04]  /*10030*/  LDGSTS.E [R132+0x18200], [R108.64], P4 ;  /* 0x182000006c847fae */ /* 0x0003e8000a121848 */
[----:B------:R1:W-:Y:S04]  /*10040*/  LDGSTS.E [R132+0x18a00], [R106.64], P4 ;  /* 0x18a000006a847fae */ /* 0x0003e8000a121848 */
[----:B------:R1:W-:Y:S04]  /*10050*/  LDGSTS.E [R132+0x19200], [R88.64], P4 ;  /* 0x1920000058847fae */ /* 0x0003e8000a121848 */
[----:B-1----:R-:W3:Y:S04]  /*10060*/  LDL.64 R88, [R1+0x8f8] ;  /* 0x0008f80001587983 */ /* 0x002ee80000100a00 */
[----:B---3--:R1:W-:Y:S04]  /*10070*/  LDGSTS.E [R132+0x19a00], [R228.64], P4 ;  /* 0x19a00000e4847fae */ /* 0x0083e8000a121848 */
[----:B------:R3:W-:Y:S04]  /*10080*/  LDGSTS.E [R132+0x1a200], [R246.64], P4 ;  /* 0x1a200000f6847fae */ /* 0x0007e8000a121848 */
[----:B--2---:R2:W-:Y:S04]  /*10090*/  LDGSTS.E [R132+0x1aa00], [R250.64], P4 ;  /* 0x1aa00000fa847fae */ /* 0x0045e8000a121848 */
[----:B------:R2:W-:Y:S04]  /*100a0*/  LDGSTS.E [R132+0x1b200], [R244.64], P4 ;  /* 0x1b200000f4847fae */ /* 0x0005e8000a121848 */
[----:B------:R3:W-:Y:S04]  /*100b0*/  LDGSTS.E [R132+0x1ba00], [R242.64], P4 ;  /* 0x1ba00000f2847fae */ /* 0x0007e8000a121848 */
[----:B-1----:R-:W4:Y:S04]  /*100c0*/  LDL.64 R228, [R1+0x938] ;  /* 0x0009380001e47983 */ /* 0x002f280000100a00 */
[----:B--2---:R-:W2:Y:S04]  /*100d0*/  LDL.64 R250, [R1+0x978] ;  /* 0x0009780001fa7983 */ /* 0x004ea80000100a00 */
[----:B---3--:R-:W3:Y:S04]  /*100e0*/  LDL.64 R246, [R1+0x9f8] ;  /* 0x0009f80001f67983 */ /* 0x008ee80000100a00 */
[----:B------:R-:W2:Y:S04]  /*100f0*/  LDL.64 R244, [R1+0xa38] ;  /* 0x000a380001f47983 */ /* 0x000ea80000100a00 */
[----:B------:R-:W2:Y:S04]  /*10100*/  LDL.64 R242, [R1+0xa78] ;  /* 0x000a780001f27983 */ /* 0x000ea80000100a00 */
[----:B------:R1:W-:Y:S04]  /*10110*/  LDGSTS.E [R132+0x1c200], [R124.64], P4 ;  /* 0x1c2000007c847fae */ /* 0x0003e8000a121848 */
[----:B------:R1:W-:Y:S04]  /*10120*/  LDGSTS.E [R132+0x1ca00], [R104.64], P4 ;  /* 0x1ca0000068847fae */ /* 0x0003e8000a121848 */
[----:B------:R1:W-:Y:S04]  /*10130*/  LDGSTS.E [R132+0x1d200], [R102.64], P4 ;  /* 0x1d20000066847fae */ /* 0x0003e8000a121848 */
[----:B------:R1:W-:Y:S04]  /*10140*/  LDGSTS.E [R132+0x1da00], [R100.64], P4 ;  /* 0x1da0000064847fae */ /* 0x0003e8000a121848 */
[----:B------:R1:W-:Y:S04]  /*10150*/  LDGSTS.E [R132+0x1e200], [R98.64], P4 ;  /* 0x1e20000062847fae */ /* 0x0003e8000a121848 */
[----:B------:R1:W-:Y:S04]  /*10160*/  LDGSTS.E [R132+0x1ea00], [R126.64], P4 ;  /* 0x1ea000007e847fae */ /* 0x0003e8000a121848 */
[----:B------:R1:W-:Y:S04]  /*10170*/  LDGSTS.E [R132+0x1f200], [R62.64], P4 ;  /* 0x1f2000003e847fae */ /* 0x0003e8000a121848 */
[----:B-1----:R-:W2:Y:S04]  /*10180*/  LDL.LU.64 R126, [R1+0xf18] ;  /* 0x000f1800017e7983 */ /* 0x002ea80000300a00 */
[----:B------:R-:W2:Y:S01]  /*10190*/  LDL.LU.64 R62, [R1+0xf10] ;  /* 0x000f1000013e7983 */ /* 0x000ea20000300a00 */
[----:B------:R-:W-:Y:S01]  /*101a0*/  IMAD.WIDE R236, R5, 0x4, R236 ;  /* 0x0000000405ec7825 */ /* 0x000fe200078e02ec */
[----:B------:R-:W-:-:S02]  /*101b0*/  LOP3.LUT R111, R97, 0x30, RZ, 0x3c, !PT ;  /* 0x00000030616f7812 */ /* 0x000fc400078e3cff */
[----:B------:R-:W3:Y:S04]  /*101c0*/  LDL.64 R108, [R1+0x330] ;  /* 0x00033000016c7983 */ /* 0x000ee80000100a00 */
[----:B------:R1:W-:Y:S04]  /*101d0*/  LDGSTS.E [R132+0x1fa00], [R236.64], P4 ;  /* 0x1fa00000ec847fae */ /* 0x0003e8000a121848 */
[----:B------:R1:W-:Y:S04]  /*101e0*/  LDGSTS.E [R111+0x18300], [R94.64], P4 ;  /* 0x183000005e6f7fae */ /* 0x0003e8000a121848 */
[----:B------:R1:W-:Y:S04]  /*101f0*/  LDGSTS.E [R111+0x18b00], [R92.64], P4 ;  /* 0x18b000005c6f7fae */ /* 0x0003e8000a121848 */
[----:B------:R1:W-:Y:S04]  /*10200*/  LDGSTS.E [R111+0x19300], [R90.64], P4 ;  /* 0x193000005a6f7fae */ /* 0x0003e8000a121848 */
[----:B------:R1:W-:Y:S04]  /*10210*/  LDGSTS.E [R111+0x19b00], [R230.64], P4 ;  /* 0x19b00000e66f7fae */ /* 0x0003e8000a121848 */
[----:B------:R-:W3:Y:S01]  /*10220*/  LDL.64 R106, [R1+0x368] ;  /* 0x00036800016a7983 */ /* 0x000ee20000100a00 */
[----:B-1----:R-:W-:-:S03]  /*10230*/  IMAD.SHL.U32 R94, R133, 0x4, RZ ;  /* 0x00000004855e7824 */ /* 0x002fc600078e00ff */
[----:B------:R-:W3:Y:S04]  /*10240*/  LDL.64 R104, [R1+0x840] ;  /* 0x0008400001687983 */ /* 0x000ee80000100a00 */
[----:B------:R-:W3:Y:S04]  /*10250*/  LDL.64 R102, [R1+0x880] ;  /* 0x0008800001667983 */ /* 0x000ee80000100a00 */
[----:B------:R-:W3:Y:S04]  /*10260*/  LDL.64 R100, [R1+0x900] ;  /* 0x0009000001647983 */ /* 0x000ee80000100a00 */
[----:B------:R-:W3:Y:S04]  /*10270*/  LDL.64 R230, [R1+0x940] ;  /* 0x0009400001e67983 */ /* 0x000ee80000100a00 */
[----:B------:R-:W3:Y:S04]  /*10280*/  LDL.64 R98, [R1+0x980] ;  /* 0x0009800001627983 */ /* 0x000ee80000100a00 */
[----:B------:R-:W3:Y:S04]  /*10290*/  LDL.64 R96, [R1+0xa00] ;  /* 0x000a000001607983 */ /* 0x000ee80000100a00 */
[----:B------:R-:W3:Y:S04]  /*102a0*/  LDL.64 R92, [R1+0x338] ;  /* 0x00033800015c7983 */ /* 0x000ee80000100a00 */
[----:B------:R-:W3:Y:S04]  /*102b0*/  LDL.64 R90, [R1+0x370] ;  /* 0x00037000015a7983 */ /* 0x000ee80000100a00 */
[----:B--2---:R1:W-:Y:S04]  /*102c0*/  LDGSTS.E [R111+0x1a300], [R62.64], P4 ;  /* 0x1a3000003e6f7fae */ /* 0x0043e8000a121848 */
[----:B------:R2:W-:Y:S04]  /*102d0*/  LDGSTS.E [R111+0x1ab00], [R88.64], P4 ;  /* 0x1ab00000586f7fae */ /* 0x0005e8000a121848 */
[----:B----4-:R4:W-:Y:S04]  /*102e0*/  LDGSTS.E [R111+0x1b300], [R228.64], P4 ;  /* 0x1b300000e46f7fae */ /* 0x0109e8000a121848 */
[----:B------:R1:W-:Y:S04]  /*102f0*/  LDGSTS.E [R111+0x1bb00], [R250.64], P4 ;  /* 0x1bb00000fa6f7fae */ /* 0x0003e8000a121848 */
[----:B------:R1:W-:Y:S04]  /*10300*/  LDGSTS.E [R111+0x1c300], [R126.64], P4 ;  /* 0x1c3000007e6f7fae */ /* 0x0003e8000a121848 */
[----:B---3--:R3:W-:Y:S04]  /*10310*/  LDGSTS.E [R111+0x1cb00], [R246.64], P4 ;  /* 0x1cb00000f66f7fae */ /* 0x0087e8000a121848 */
[----:B------:R1:W-:Y:S04]  /*10320*/  LDGSTS.E [R111+0x1d300], [R244.64], P4 ;  /* 0x1d300000f46f7fae */ /* 0x0003e8000a121848 */
[----:B------:R2:W-:Y:S04]  /*10330*/  LDGSTS.E [R111+0x1db00], [R242.64], P4 ;  /* 0x1db00000f26f7fae */ /* 0x0005e8000a121848 */
[----:B----4-:R-:W4:Y:S04]  /*10340*/  LDL.64 R228, [R1+0xa40] ;  /* 0x000a400001e47983 */ /* 0x010f280000100a00 */
[----:B-1----:R-:W4:Y:S04]  /*10350*/  LDL.64 R250, [R1+0xa80] ;  /* 0x000a800001fa7983 */ /* 0x002f280000100a00 */
[----:B--2---:R-:W2:Y:S04]  /*10360*/  LDL.64 R88, [R1+0x848] ;  /* 0x0008480001587983 */ /* 0x004ea80000100a00 */
[----:B---3--:R-:W3:Y:S04]  /*10370*/  LDL.64 R246, [R1+0x888] ;  /* 0x0008880001f67983 */ /* 0x008ee80000100a00 */
[----:B------:R1:W-:Y:S04]  /*10380*/  LDGSTS.E [R111+0x1e300], [R64.64], P4 ;  /* 0x1e300000406f7fae */ /* 0x0003e8000a121848 */
[----:B------:R1:W-:Y:S04]  /*10390*/  LDGSTS.E [R111+0x1eb00], [R66.64], P4 ;  /* 0x1eb00000426f7fae */ /* 0x0003e8000a121848 */
[----:B------:R1:W-:Y:S04]  /*103a0*/  LDGSTS.E [R111+0x1f300], [R128.64], P4 ;  /* 0x1f300000806f7fae */ /* 0x0003e8000a121848 */
[----:B-1----:R-:W2:Y:S04]  /*103b0*/  LDL.LU.64 R64, [R1+0xf08] ;  /* 0x000f080001407983 */ /* 0x002ea80000300a00 */
[----:B------:R-:W3:Y:S04]  /*103c0*/  LDL.64 R244, [R1+0x908] ;  /* 0x0009080001f47983 */ /* 0x000ee80000100a00 */
[----:B------:R-:W3:Y:S04]  /*103d0*/  LDL.64 R242, [R1+0x948] ;  /* 0x0009480001f27983 */ /* 0x000ee80000100a00 */
[----:B------:R-:W3:Y:S04]  /*103e0*/  LDL.64 R132, [R1+0x988] ;  /* 0x0009880001847983 */ /* 0x000ee80000100a00 */
[----:B------:R-:W3:Y:S04]  /*103f0*/  LDL.LU.64 R66, [R1+0xf00] ;  /* 0x000f000001427983 */ /* 0x000ee80000300a00 */
[----:B------:R-:W3:Y:S01]  /*10400*/  LDL.LU.64 R128, [R1+0xef8] ;  /* 0x000ef80001807983 */ /* 0x000ee20000300a00 */
[----:B------:R-:W-:Y:S01]  /*10410*/  IMAD.WIDE R238, R5, 0x4, R238 ;  /* 0x0000000405ee7825 */ /* 0x000fe200078e02ee */
[----:B------:R-:W-:-:S04]  /*10420*/  LOP3.LUT R95, R94, 0x40, RZ, 0x3c, !PT ;  /* 0x000000405e5f7812 */ /* 0x000fc800078e3cff */
[----:B------:R1:W-:Y:S04]  /*10430*/  LDGSTS.E [R111+0x1fb00], [R238.64], P4 ;  /* 0x1fb00000ee6f7fae */ /* 0x0003e8000a121848 */
[----:B------:R1:W-:Y:S04]  /*10440*/  LDGSTS.E [R95+0x18400], [R108.64], P4 ;  /* 0x184000006c5f7fae */ /* 0x0003e8000a121848 */
[----:B------:R1:W-:Y:S04]  /*10450*/  LDGSTS.E [R95+0x18c00], [R106.64], P4 ;  /* 0x18c000006a5f7fae */ /* 0x0003e8000a121848 */
[----:B------:R1:W-:Y:S04]  /*10460*/  LDGSTS.E [R95+0x19400], [R104.64], P4 ;  /* 0x19400000685f7fae */ /* 0x0003e8000a121848 */
[----:B------:R1:W-:Y:S04]  /*10470*/  LDGSTS.E [R95+0x19c00], [R102.64], P4 ;  /* 0x19c00000665f7fae */ /* 0x0003e8000a121848 */
[----:B--2---:R2:W-:Y:S04]  /*10480*/  LDGSTS.E [R95+0x1a400], [R64.64], P4 ;  /* 0x1a400000405f7fae */ /* 0x0045e8000a121848 */
[----:B------:R1:W-:Y:S04]  /*10490*/  LDGSTS.E [R95+0x1ac00], [R100.64], P4 ;  /* 0x1ac00000645f7fae */ /* 0x0003e8000a121848 */
[----:B------:R1:W-:Y:S04]  /*104a0*/  LDGSTS.E [R95+0x1b400], [R230.64], P4 ;  /* 0x1b400000e65f7fae */ /* 0x0003e8000a121848 */
[----:B------:R1:W-:Y:S04]  /*104b0*/  LDGSTS.E [R95+0x1bc00], [R98.64], P4 ;  /* 0x1bc00000625f7fae */ /* 0x0003e8000a121848 */
[----:B---3--:R2:W-:Y:S04]  /*104c0*/  LDGSTS.E [R95+0x1c400], [R128.64], P4 ;  /* 0x1c400000805f7fae */ /* 0x0085e8000a121848 */
[----:B------:R2:W-:Y:S04]  /*104d0*/  LDGSTS.E [R95+0x1cc00], [R96.64], P4 ;  /* 0x1cc00000605f7fae */ /* 0x0005e8000a121848 */
[----:B----4-:R4:W-:Y:S04]  /*104e0*/  LDGSTS.E [R95+0x1d400], [R228.64], P4 ;  /* 0x1d400000e45f7fae */ /* 0x0109e8000a121848 */
[----:B------:R2:W-:Y:S04]  /*104f0*/  LDGSTS.E [R95+0x1dc00], [R250.64], P4 ;  /* 0x1dc00000fa5f7fae */ /* 0x0005e8000a121848 */
[----:B-1----:R-:W3:Y:S04]  /*10500*/  LDL.64 R230, [R1+0xa08] ;  /* 0x000a080001e67983 */ /* 0x002ee80000100a00 */
[----:B----4-:R-:W4:Y:S04]  /*10510*/  LDL.64 R228, [R1+0xa48] ;  /* 0x000a480001e47983 */ /* 0x010f280000100a00 */
[----:B------:R1:W-:Y:S01]  /*10520*/  LDGSTS.E [R95+0x1e400], [R66.64], P4 ;  /* 0x1e400000425f7fae */ /* 0x0003e2000a121848 */
[----:B------:R-:W-:Y:S01]  /*10530*/  IMAD.WIDE R240, R5, 0x4, R240 ;  /* 0x0000000405f07825 */ /* 0x000fe200078e02f0 */
[----:B------:R-:W-:-:S02]  /*10540*/  LOP3.LUT R152, R94, 0x50, RZ, 0x3c, !PT ;  /* 0x000000505e987812 */ /* 0x000fc400078e3cff */
[----:B------:R2:W-:Y:S04]  /*10550*/  LDGSTS.E [R95+0x1ec00], [R134.64], P4 ;  /* 0x1ec00000865f7fae */ /* 0x0005e8000a121848 */
[----:B------:R2:W-:Y:S04]  /*10560*/  LDGSTS.E [R95+0x1f400], [R130.64], P4 ;  /* 0x1f400000825f7fae */ /* 0x0005e8000a121848 */
[----:B-1----:R-:W3:Y:S04]  /*10570*/  LDL.LU.64 R66, [R1+0xef0] ;  /* 0x000ef00001427983 */ /* 0x002ee80000300a00 */
[----:B--2---:R-:W2:Y:S04]  /*10580*/  LDL.64 R250, [R1+0xa88] ;  /* 0x000a880001fa7983 */ /* 0x004ea80000100a00 */
[----:B------:R1:W-:Y:S04]  /*10590*/  LDGSTS.E [R95+0x1fc00], [R240.64], P4 ;  /* 0x1fc00000f05f7fae */ /* 0x0003e8000a121848 */
[----:B------:R-:W2:Y:S04]  /*105a0*/  LDL.LU.64 R134, [R1+0xee8] ;  /* 0x000ee80001867983 */ /* 0x000ea80000300a00 */
[----:B------:R1:W-:Y:S04]  /*105b0*/  LDGSTS.E [R152+0x18500], [R92.64], P4 ;  /* 0x185000005c987fae */ /* 0x0003e8000a121848 */
[----:B------:R-:W2:Y:S04]  /*105c0*/  LDL.LU.64 R130, [R1+0xee0] ;  /* 0x000ee00001827983 */ /* 0x000ea80000300a00 */
[----:B------:R1:W-:Y:S04]  /*105d0*/  LDGSTS.E [R152+0x18d00], [R90.64], P4 ;  /* 0x18d000005a987fae */ /* 0x0003e8000a121848 */
[----:B------:R1:W-:Y:S04]  /*105e0*/  LDGSTS.E [R152+0x19500], [R88.64], P4 ;  /* 0x1950000058987fae */ /* 0x0003e8000a121848 */
[----:B------:R1:W-:Y:S04]  /*105f0*/  LDGSTS.E [R152+0x19d00], [R246.64], P4 ;  /* 0x19d00000f6987fae */ /* 0x0003e8000a121848 */
[----:B------:R-:W4:Y:S04]  /*10600*/  LDL.64 R118, [R1+0x340] ;  /* 0x0003400001767983 */ /* 0x000f280000100a00 */
        /* <DEDUP_REMOVED lines=11> */
[----:B-1----:R-:W4:Y:S04]  /*106c0*/  LDL.64 R246, [R1+0xb50] ;  /* 0x000b500001f67983 */ /* 0x002f280000100a00 */
[----:B------:R-:W4:Y:S04]  /*106d0*/  LDL.64 R94, [R1+0x380] ;  /* 0x00038000015e7983 */ /* 0x000f280000100a00 */
[----:B------:R-:W4:Y:S04]  /*106e0*/  LDL.64 R92, [R1+0x858] ;  /* 0x00085800015c7983 */ /* 0x000f280000100a00 */
[----:B------:R-:W4:Y:S04]  /*106f0*/  LDL.64 R90, [R1+0x898] ;  /* 0x00089800015a7983 */ /* 0x000f280000100a00 */
[----:B------:R-:W4:Y:S04]  /*10700*/  LDL.64 R88, [R1+0x8d8] ;  /* 0x0008d80001587983 */ /* 0x000f280000100a00 */
[----:B---3--:R1:W-:Y:S04]  /*10710*/  LDGSTS.E [R152+0x1a500], [R66.64], P4 ;  /* 0x1a50000042987fae */ /* 0x0083e8000a121848 */
[----:B------:R3:W-:Y:S04]  /*10720*/  LDGSTS.E [R152+0x1ad00], [R244.64], P4 ;  /* 0x1ad00000f4987fae */ /* 0x0007e8000a121848 */
[----:B------:R1:W-:Y:S04]  /*10730*/  LDGSTS.E [R152+0x1b500], [R242.64], P4 ;  /* 0x1b500000f2987fae */ /* 0x0003e8000a121848 */
[----:B------:R2:W-:Y:S04]  /*10740*/  LDGSTS.E [R152+0x1bd00], [R132.64], P4 ;  /* 0x1bd0000084987fae */ /* 0x0005e8000a121848 */
[----:B---3--:R-:W3:Y:S04]  /*10750*/  LDL.64 R244, [R1+0x918] ;  /* 0x0009180001f47983 */ /* 0x008ee80000100a00 */
[----:B-1----:R-:W3:Y:S04]  /*10760*/  LDL.64 R242, [R1+0xb48] ;  /* 0x000b480001f27983 */ /* 0x002ee80000100a00 */
[----:B--2---:R1:W-:Y:S04]  /*10770*/  LDGSTS.E [R152+0x1c500], [R130.64], P4 ;  /* 0x1c50000082987fae */ /* 0x0043e8000a121848 */
[----:B------:R2:W-:Y:S04]  /*10780*/  LDGSTS.E [R152+0x1cd00], [R230.64], P4 ;  /* 0x1cd00000e6987fae */ /* 0x0005e8000a121848 */
[----:B----4-:R4:W-:Y:S04]  /*10790*/  LDGSTS.E [R152+0x1d500], [R228.64], P4 ;  /* 0x1d500000e4987fae */ /* 0x0109e8000a121848 */
[----:B------:R1:W-:Y:S04]  /*107a0*/  LDGSTS.E [R152+0x1dd00], [R250.64], P4 ;  /* 0x1dd00000fa987fae */ /* 0x0003e8000a121848 */
[----:B------:R1:W-:Y:S04]  /*107b0*/  LDGSTS.E [R152+0x1e500], [R134.64], P4 ;  /* 0x1e50000086987fae */ /* 0x0003e8000a121848 */
[----:B------:R1:W-:Y:S04]  /*107c0*/  LDGSTS.E [R152+0x1ed00], [R248.64], P4 ;  /* 0x1ed00000f8987fae */ /* 0x0003e8000a121848 */
[----:B------:R-:W3:Y:S04]  /*107d0*/  LDL.64 R132, [R1+0x990] ;  /* 0x0009900001847983 */ /* 0x000ee80000100a00 */
[----:B--2---:R-:W2:Y:S04]  /*107e0*/  LDL.64 R230, [R1+0x958] ;  /* 0x0009580001e67983 */ /* 0x004ea80000100a00 */
[----:B-1----:R-:W2:Y:S04]  /*107f0*/  LDL.64 R134, [R1+0x998] ;  /* 0x0009980001867983 */ /* 0x002ea80000100a00 */
[----:B------:R-:W2:Y:S04]  /*10800*/  LDL.64 R250, [R1+0xa18] ;  /* 0x000a180001fa7983 */ /* 0x000ea80000100a00 */
[----:B------:R-:W2:Y:S04]  /*10810*/  LDL.64 R248, [R1+0xa58] ;  /* 0x000a580001f87983 */ /* 0x000ea80000100a00 */
[----:B----4-:R-:W4:Y:S04]  /*10820*/  LDL.64 R228, [R1+0xa98] ;  /* 0x000a980001e47983 */ /* 0x010f280000100a00 */
[----:B---3--:R1:W-:Y:S04]  /*10830*/  LDGSTS.E [R152+0x1f500], [R242.64], P4 ;  /* 0x1f500000f2987fae */ /* 0x0083e8000a121848 */
[----:B-1----:R-:W3:Y:S04]  /*10840*/  LDL.LU.64 R242, [R1+0xed8] ;  /* 0x000ed80001f27983 */ /* 0x002ee80000300a00 */
[----:B---3--:R1:W-:Y:S04]  /*10850*/  LDGSTS.E [R152+0x1fd00], [R242.64], P4 ;  /* 0x1fd00000f2987fae */ /* 0x0083e8000a121848 */
[----:B------:R3:W-:Y:S04]  /*10860*/  LDGSTS.E [R252+0x18600], [R118.64], P4 ;  /* 0x1860000076fc7fae */ /* 0x0007e8000a121848 */
[----:B------:R2:W-:Y:S04]  /*10870*/  LDGSTS.E [R252+0x18e00], [R116.64], P4 ;  /* 0x18e0000074fc7fae */ /* 0x0005e8000a121848 */
[----:B-1----:R1:W5:Y:S04]  /*10880*/  LDL.LU R152, [R1+0xed0] ;  /* 0x000ed00001987983 */ /* 0x0023680000300800 */
[----:B---3--:R1:W5:Y:S04]  /*10890*/  LDL.LU.64 R118, [R1+0xec8] ;  /* 0x000ec80001767983 */ /* 0x0083680000300a00 */
[----:B--2---:R1:W5:Y:S04]  /*108a0*/  LDL.LU.64 R116, [R1+0xec0] ;  /* 0x000ec00001747983 */ /* 0x0043680000300a00 */
[----:B------:R2:W-:Y:S04]  /*108b0*/  LDGSTS.E [R252+0x19600], [R114.64], P4 ;  /* 0x1960000072fc7fae */ /* 0x0005e8000a121848 */
[----:B------:R3:W-:Y:S04]  /*108c0*/  LDGSTS.E [R252+0x19e00], [R112.64], P4 ;  /* 0x19e0000070fc7fae */ /* 0x0007e8000a121848 */
[----:B------:R1:W-:Y:S04]  /*108d0*/  LDGSTS.E [R252+0x1a600], [R110.64], P4 ;  /* 0x1a6000006efc7fae */ /* 0x0003e8000a121848 */
[----:B--2---:R2:W5:Y:S04]  /*108e0*/  LDL.LU.64 R114, [R1+0xeb8] ;  /* 0x000eb80001727983 */ /* 0x0045680000300a00 */
[----:B---3--:R2:W5:Y:S04]  /*108f0*/  LDL.LU.64 R112, [R1+0xeb0] ;  /* 0x000eb00001707983 */ /* 0x0085680000300a00 */
[----:B-1----:R2:W5:Y:S04]  /*10900*/  LDL.LU.64 R110, [R1+0xea8] ;  /* 0x000ea800016e7983 */ /* 0x0025680000300a00 */
[----:B------:R1:W-:Y:S04]  /*10910*/  LDGSTS.E [R252+0x1ae00], [R108.64], P4 ;  /* 0x1ae000006cfc7fae */ /* 0x0003e8000a121848 */
[----:B------:R3:W-:Y:S04]  /*10920*/  LDGSTS.E [R252+0x1b600], [R106.64], P4 ;  /* 0x1b6000006afc7fae */ /* 0x0007e8000a121848 */
[----:B------:R2:W-:Y:S04]  /*10930*/  LDGSTS.E [R252+0x1be00], [R132.64], P4 ;  /* 0x1be0000084fc7fae */ /* 0x0005e8000a121848 */
[----:B-1----:R1:W5:Y:S04]  /*10940*/  LDL.LU.64 R108, [R1+0xea0] ;  /* 0x000ea000016c7983 */ /* 0x0023680000300a00 */
[----:B---3--:R1:W5:Y:S04]  /*10950*/  LDL.LU.64 R106, [R1+0xe98] ;  /* 0x000e9800016a7983 */ /* 0x0083680000300a00 */
[----:B--2---:R-:W2:Y:S04]  /*10960*/  LDL.LU.64 R132, [R1+0xe90] ;  /* 0x000e900001847983 */ /* 0x004ea80000300a00 */
[----:B--2---:R2:W-:Y:S04]  /*10970*/  LDGSTS.E [R252+0x1c600], [R132.64], P4 ;  /* 0x1c60000084fc7fae */ /* 0x0045e8000a121848 */
[----:B------:R3:W-:Y:S04]  /*10980*/  LDGSTS.E [R252+0x1ce00], [R104.64], P4 ;  /* 0x1ce0000068fc7fae */ /* 0x0007e8000a121848 */
[----:B------:R1:W-:Y:S04]  /*10990*/  LDGSTS.E [R252+0x1d600], [R102.64], P4 ;  /* 0x1d60000066fc7fae */ /* 0x0003e8000a121848 */
[----:B------:R2:W-:Y:S04]  /*109a0*/  LDGSTS.E [R252+0x1de00], [R100.64], P4 ;  /* 0x1de0000064fc7fae */ /* 0x0005e8000a121848 */
[----:B---3--:R3:W5:Y:S04]  /*109b0*/  LDL.LU.64 R104, [R1+0xe88] ;  /* 0x000e880001687983 */ /* 0x0087680000300a00 */
[----:B-1----:R3:W5:Y:S04]  /*109c0*/  LDL.LU.64 R102, [R1+0xe80] ;  /* 0x000e800001667983 */ /* 0x0027680000300a00 */
[----:B--2---:R3:W5:Y:S04]  /*109d0*/  LDL.LU.64 R100, [R1+0xe78] ;  /* 0x000e780001647983 */ /* 0x0047680000300a00 */
[----:B------:R1:W-:Y:S04]  /*109e0*/  LDGSTS.E [R252+0x1e600], [R98.64], P4 ;  /* 0x1e60000062fc7fae */ /* 0x0003e8000a121848 */
[----:B------:R2:W-:Y:S04]  /*109f0*/  LDGSTS.E [R252+0x1ee00], [R96.64], P4 ;  /* 0x1ee0000060fc7fae */ /* 0x0005e8000a121848 */
[----:B------:R3:W-:Y:S04]  /*10a00*/  LDGSTS.E [R252+0x1f600], [R246.64], P4 ;  /* 0x1f600000f6fc7fae */ /* 0x0007e8000a121848 */
[----:B-1----:R1:W5:Y:S04]  /*10a10*/  LDL.LU.64 R98, [R1+0xe70] ;  /* 0x000e700001627983 */ /* 0x0023680000300a00 */
[----:B--2---:R1:W5:Y:S04]  /*10a20*/  LDL.LU.64 R96, [R1+0xe68] ;  /* 0x000e680001607983 */ /* 0x0043680000300a00 */
[----:B---3--:R-:W2:Y:S01]  /*10a30*/  LDL.LU.64 R246, [R1+0xe60] ;  /* 0x000e600001f67983 */ /* 0x008ea20000300a00 */
[----:B------:R-:W-:-:S03]  /*10a40*/  LOP3.LUT R0, R0, 0x70, RZ, 0x3c, !PT ;  /* 0x0000007000007812 */ /* 0x000fc600078e3cff */
[----:B--2---:R2:W-:Y:S04]  /*10a50*/  LDGSTS.E [R252+0x1fe00], [R246.64], P4 ;  /* 0x1fe00000f6fc7fae */ /* 0x0045e8000a121848 */
[----:B--2---:R-:W2:Y:S04]  /*10a60*/  LDL.LU.64 R246, [R1+0xe58] ;  /* 0x000e580001f67983 */ /* 0x004ea80000300a00 */
[----:B--2---:R1:W-:Y:S04]  /*10a70*/  LDGSTS.E [R0+0x18700], [R246.64], P4 ;  /* 0x18700000f6007fae */ /* 0x0043e8000a121848 */
        /* <DEDUP_REMOVED lines=10> */
[----:B---3--:R-:W3:Y:S04]  /*10b20*/  LDL.LU.64 R244, [R1+0xe30] ;  /* 0x000e300001f47983 */ /* 0x008ee80000300a00 */
[----:B--2---:R-:W2:Y:S04]  /*10b30*/  LDL.LU.64 R230, [R1+0xe28] ;  /* 0x000e280001e67983 */ /* 0x004ea80000300a00 */
[----:B------:R1:W-:Y:S04]  /*10b40*/  LDGSTS.E [R0+0x1bf00], [R134.64], P4 ;  /* 0x1bf0000086007fae */ /* 0x0003e8000a121848 */
[----:B-1----:R-:W2:Y:S04]  /*10b50*/  LDL.LU.64 R134, [R1+0xe20] ;  /* 0x000e200001867983 */ /* 0x002ea80000300a00 */
[----:B--2---:R1:W-:Y:S04]  /*10b60*/  LDGSTS.E [R0+0x1c700], [R134.64], P4 ;  /* 0x1c70000086007fae */ /* 0x0043e8000a121848 */
[----:B------:R2:W-:Y:S04]  /*10b70*/  LDGSTS.E [R0+0x1cf00], [R250.64], P4 ;  /* 0x1cf00000fa007fae */ /* 0x0005e8000a121848 */
[----:B------:R1:W-:Y:S01]  /*10b80*/  LDGSTS.E [R0+0x1d700], [R248.64], P4 ;  /* 0x1d700000f8007fae */ /* 0x0003e2000a121848 */
[----:B------:R-:W-:-:S03]  /*10b90*/  MOV R252, c[0x0][0x188] ;  /* 0x0000620000fc7a02 */ /* 0x000fc60000000f00 */
[----:B----4-:R4:W-:Y:S04]  /*10ba0*/  LDGSTS.E [R0+0x1df00], [R228.64], P4 ;  /* 0x1df00000e4007fae */ /* 0x0109e8000a121848 */
[----:B--2---:R-:W2:Y:S04]  /*10bb0*/  LDL.LU.64 R250, [R1+0xe18] ;  /* 0x000e180001fa7983 */ /* 0x004ea80000300a00 */
[----:B-1----:R-:W2:Y:S04]  /*10bc0*/  LDL.LU.64 R248, [R1+0xe10] ;  /* 0x000e100001f87983 */ /* 0x002ea80000300a00 */
[----:B------:R1:W-:Y:S04]  /*10bd0*/  STL [R1+0x104], RZ ;  /* 0x000104ff01007387 */ /* 0x0003e80000100800 */
        /* <DEDUP_REMOVED lines=41> */
[----:B------:R1:W-:Y:S01]  /*10e70*/  STL [R1+0x1c], RZ ;  /* 0x00001cff01007387 */ /* 0x0003e20000100800 */
[----:B------:R-:W-:Y:S01]  /*10e80*/  CS2R R154, SRZ ;  /* 0x00000000009a7805 */ /* 0x000fe2000001ff00 */
        /* <DEDUP_REMOVED lines=70> */
[----:B------:R-:W-:Y:S01]  /*112f0*/  IMAD.SHL.U32 R252, R252, 0x40, RZ ;  /* 0x00000040fcfc7824 */ /* 0x000fe200078e00ff */
[----:B----4-:R-:W-:Y:S01]  /*11300*/  CS2R R228, SRZ ;  /* 0x0000000000e47805 */ /* 0x010fe2000001ff00 */
[----:B--2---:R2:W-:Y:S04]  /*11310*/  LDGSTS.E [R0+0x1e700], [R248.64], P4 ;  /* 0x1e700000f8007fae */ /* 0x0045e8000a121848 */
[----:B------:R4:W-:Y:S04]  /*11320*/  LDGSTS.E [R0+0x1ef00], [R250.64], P4 ;  /* 0x1ef00000fa007fae */ /* 0x0009e8000a121848 */
[----:B------:R1:W-:Y:S04]  /*11330*/  LDGSTS.E [R0+0x1f700], [R230.64], P4 ;  /* 0x1f700000e6007fae */ /* 0x0003e8000a121848 */
[----:B---3--:R3:W-:Y:S01]  /*11340*/  LDGSTS.E [R0+0x1ff00], [R244.64], P4 ;  /* 0x1ff00000f4007fae */ /* 0x0087e2000a121848 */
[----:B--2---:R-:W-:-:S03]  /*11350*/  CS2R R248, SRZ ;  /* 0x0000000000f87805 */ /* 0x004fc6000001ff00 */
[----:B------:R-:W0:Y:S01]  /*11360*/  LDGDEPBAR ;  /* 0x00000000000079af */ /* 0x000e220000000000 */
[----:B----4-:R-:W-:Y:S01]  /*11370*/  CS2R R250, SRZ ;  /* 0x0000000000fa7805 */ /* 0x010fe2000001ff00 */
[----:B-1----:R-:W-:Y:S01]  /*11380*/  CS2R R230, SRZ ;  /* 0x0000000000e67805 */ /* 0x002fe2000001ff00 */
[----:B------:R-:W-:Y:S05]  /*11390*/  @!P6 BRA `(.L_x_0) ;  /* 0x0001c5c00000e947 */ /* 0x000fea0003800000 */
[----:B------:R-:W2:Y:S04]  /*113a0*/  LDL.LU.64 R206, [R1+0xa98] ;  /* 0x000a980001ce7983 */ /* 0x000ea80000300a00 */
[----:B------:R-:W4:Y:S04]  /*113b0*/  LDL.LU.64 R140, [R1+0x850] ;  /* 0x00085000018c7983 */ /* 0x000f280000300a00 */
[----:B---3--:R-:W3:Y:S04]  /*113c0*/  LDL.LU.64 R84, [R1+0x378] ;  /* 0x0003780001547983 */ /* 0x008ee80000300a00 */
[----:B------:R-:W2:Y:S04]  /*113d0*/  LDL.LU.64 R86, [R1+0x380] ;  /* 0x0003800001567983 */ /* 0x000ea80000300a00 */
        /* <DEDUP_REMOVED lines=15> */
[----:B------:R-:W3:Y:S04]  /*114d0*/  LDL.LU.64 R216, [R1+0x448] ;  /* 0x0004480001d87983 */ /* 0x000ee80000300a00 */
[----:B------:R-:W3:Y:S04]  /*114e0*/  LDL.LU.64 R82, [R1+0x168] ;  /* 0x0001680001527983 */ /* 0x000ee80000300a00 */
[----:B------:R-:W4:Y:S04]  /*114f0*/  LDL.LU.64 R218, [R1+0x170] ;  /* 0x0001700001da7983 */ /* 0x000f280000300a00 */
[----:B------:R-:W4:Y:S04]  /*11500*/  LDL.LU.64 R76, [R1+0xb0] ;  /* 0x0000b000014c7983 */ /* 0x000f280000300a00 */
[----:B------:R-:W4:Y:S04]  /*11510*/  LDL.LU.64 R80, [R1+0x110] ;  /* 0x0001100001507983 */ /* 0x000f280000300a00 */
[----:B------:R-:W4:Y:S01]  /*11520*/  LDL.LU.64 R78, [R1+0x50] ;  /* 0x00005000014e7983 */ /* 0x000f220000300a00 */
[----:B--2---:R-:W-:-:S03]  /*11530*/  IMAD.MOV.U32 R0, RZ, RZ, R75 ;  /* 0x000000ffff007224 */ /* 0x004fc600078e004b */
[----:B------:R-:W-:Y:S04]  /*11540*/  STL [R1+0xba4], R74 ;  /* 0x000ba44a01007387 */ /* 0x000fe80000100800 */
[----:B------:R1:W-:Y:S04]  /*11550*/  STL [R1+0xba0], R0 ;  /* 0x000ba00001007387 */ /* 0x0003e80000100800 */
[----:B---3--:R-:W-:Y:S01]  /*11560*/  STL [R1+0xbac], R216 ;  /* 0x000bacd801007387 */ /* 0x008fe20000100800 */
[----:B-1----:R-:W-:-:S05]  /*11570*/  IMAD.MOV.U32 R0, RZ, RZ, R217 ;  /* 0x000000ffff007224 */ /* 0x002fca00078e00d9 */
[----:B------:R1:W-:Y:S04]  /*11580*/  STL [R1+0xba8], R0 ;  /* 0x000ba80001007387 */ /* 0x0003e80000100800 */
[----:B------:R2:W-:Y:S04]  /*11590*/  STL [R1+0xbb4], R82 ;  /* 0x000bb45201007387 */ /* 0x0005e80000100800 */
[----:B----4-:R-:W-:Y:S01]  /*115a0*/  STL [R1+0xbbc], R218 ;  /* 0x000bbcda01007387 */ /* 0x010fe20000100800 */
[----:B-1----:R-:W-:-:S05]  /*115b0*/  IMAD.MOV.U32 R0, RZ, RZ, R83 ;  /* 0x000000ffff007224 */ /* 0x002fca00078e0053 */
[----:B------:R1:W-:Y:S04]  /*115c0*/  STL [R1+0xbb0], R0 ;  /* 0x000bb00001007387 */ /* 0x0003e80000100800 */
[----:B--2---:R-:W2:Y:S04]  /*115d0*/  LDL.LU.64 R82, [R1+0x28] ;  /* 0x0000280001527983 */ /* 0x004ea80000300a00 */
[----:B------:R-:W-:Y:S01]  /*115e0*/  STL [R1+0xbc4], R76 ;  /* 0x000bc44c01007387 */ /* 0x000fe20000100800 */
[----:B-1----:R-:W-:-:S05]  /*115f0*/  MOV R0, R219 ;  /* 0x000000db00007202 */ /* 0x002fca0000000f00 */
[----:B------:R1:W-:Y:S04]  /*11600*/  STL [R1+0xbb8], R0 ;  /* 0x000bb80001007387 */ /* 0x0003e80000100800 */
[----:B------:R-:W3:Y:S04]  /*11610*/  LDL.LU.64 R216, [R1+0x2f0] ;  /* 0x0002f00001d87983 */ /* 0x000ee80000300a00 */
[----:B------:R-:W-:Y:S01]  /*11620*/  STL [R1+0xbcc], R80 ;  /* 0x000bcc5001007387 */ /* 0x000fe20000100800 */
[----:B-1----:R-:W-:-:S05]  /*11630*/  IMAD.MOV.U32 R0, RZ, RZ, R77 ;  /* 0x000000ffff007224 */ /* 0x002fca00078e004d */
[----:B------:R1:W-:Y:S04]  /*11640*/  STL [R1+0xbc0], R0 ;  /* 0x000bc00001007387 */ /* 0x0003e80000100800 */
[----:B------:R-:W4:Y:S01]  /*11650*/  LDL.LU.64 R76, [R1+0x2e8] ;  /* 0x0002e800014c7983 */ /* 0x000f220000300a00 */
[----:B-1----:R-:W-:-:S05]  /*11660*/  IMAD.MOV.U32 R0, RZ, RZ, R81 ;  /* 0x000000ffff007224 */ /* 0x002fca00078e0051 */
[----:B------:R1:W-:Y:S04]  /*11670*/  STL [R1+0xbc8], R0 ;  /* 0x000bc80001007387 */ /* 0x0003e80000100800 */
[----:B------:R1:W-:Y:S04]  /*11680*/  STL [R1+0xbd0], R78 ;  /* 0x000bd04e01007387 */ /* 0x0003e80000100800 */
[----:B------:R-:W4:Y:S01]  /*11690*/  LDL.LU.64 R80, [R1+0x198] ;  /* 0x0001980001507983 */ /* 0x000f220000300a00 */
[----:B-1----:R-:W-:-:S03]  /*116a0*/  IMAD.MOV.U32 R0, RZ, RZ, R79 ;  /* 0x000000ffff007224 */ /* 0x002fc600078e004f */
[----:B------:R-:W4:Y:S04]  /*116b0*/  LDL.LU.64 R218, [R1+0x80] ;  /* 0x0000800001da7983 */ /* 0x000f280000300a00 */
[----:B------:R-:W4:Y:S04]  /*116c0*/  LDL.LU.64 R78, [R1+0x1a0] ;  /* 0x0001a000014e7983 */ /* 0x000f280000300a00 */
[----:B------:R1:W-:Y:S04]  /*116d0*/  STL [R1+0xb98], R0 ;  /* 0x000b980001007387 */ /* 0x0003e80000100800 */
[----:B--2---:R2:W-:Y:S01]  /*116e0*/  STL [R1+0xb9c], R82 ;  /* 0x000b9c5201007387 */ /* 0x0045e20000100800 */
[----:B-1----:R-:W-:-:S03]  /*116f0*/  IMAD.MOV.U32 R0, RZ, RZ, R83 ;  /* 0x000000ffff007224 */ /* 0x002fc600078e0053 */
[----:B--2---:R-:W2:Y:S04]  /*11700*/  LDL.LU.64 R82, [R1+0x128] ;  /* 0x0001280001527983 */ /* 0x004ea80000300a00 */
[----:B------:R1:W-:Y:S04]  /*11710*/  STL [R1+0x3d4], R0 ;  /* 0x0003d40001007387 */ /* 0x0003e80000100800 */
[----:B---3--:R-:W-:Y:S04]  /*11720*/  STL [R1+0x3dc], R216 ;  /* 0x0003dcd801007387 */ /* 0x008fe80000100800 */
[----:B------:R-:W3:Y:S01]  /*11730*/  LDL.LU.64 R74, [R1+0x130] ;  /* 0x00013000014a7983 */ /* 0x000ee20000300a00 */
[----:B-1----:R-:W-:-:S05]  /*11740*/  MOV R0, R217 ;  /* 0x000000d900007202 */ /* 0x002fca0000000f00 */
[----:B------:R1:W-:Y:S04]  /*11750*/  STL [R1+0x3d8], R0 ;  /* 0x0003d80001007387 */ /* 0x0003e80000100800 */
[----:B----4-:R-:W-:Y:S01]  /*11760*/  STL [R1+0x3e4], R76 ;  /* 0x0003e44c01007387 */ /* 0x010fe20000100800 */
[----:B-1----:R-:W-:-:S05]  /*11770*/  IMAD.MOV.U32 R0, RZ, RZ, R77 ;  /* 0x000000ffff007224 */ /* 0x002fca00078e004d */
[----:B------:R1:W-:Y:S04]  /*11780*/  STL [R1+0x3e0], R0 ;  /* 0x0003e00001007387 */ /* 0x0003e80000100800 */
[----:B------:R-:W4:Y:S01]  /*11790*/  LDL.LU.64 R216, [R1+0x58] ;  /* 0x0000580001d87983 */ /* 0x000f220000300a00 */
[----:B-1----:R-:W-:-:S03]  /*117a0*/  IMAD.MOV.U32 R0, RZ, RZ, R81 ;  /* 0x000000ffff007224 */ /* 0x002fc600078e0051 */
[----:B------:R1:W-:Y:S04]  /*117b0*/  STL [R1+0x3ec], R80 ;  /* 0x0003ec5001007387 */ /* 0x0003e80000100800 */
[----:B------:R1:W-:Y:S04]  /*117c0*/  STL [R1+0x3e8], R0 ;  /* 0x0003e80001007387 */ /* 0x0003e80000100800 */
[----:B------:R-:W4:Y:S04]  /*117d0*/  LDL.LU.64 R76, [R1+0x1d0] ;  /* 0x0001d000014c7983 */ /* 0x000f280000300a00 */
[----:B------:R2:W-:Y:S04]  /*117e0*/  STL [R1+0x3f4], R78 ;  /* 0x0003f44e01007387 */ /* 0x0005e80000100800 */
[----:B-1----:R-:W4:Y:S01]  /*117f0*/  LDL.LU.64 R80, [R1+0x2c0] ;  /* 0x0002c00001507983 */ /* 0x002f220000300a00 */
[----:B------:R-:W-:-:S03]  /*11800*/  IMAD.MOV.U32 R0, RZ, RZ, R79 ;  /* 0x000000ffff007224 */ /* 0x000fc600078e004f */
[----:B--2---:R-:W-:Y:S04]  /*11810*/  STL [R1+0x3fc], R82 ;  /* 0x0003fc5201007387 */ /* 0x004fe80000100800 */
[----:B------:R1:W-:Y:S04]  /*11820*/  STL [R1+0x3f0], R0 ;  /* 0x0003f00001007387 */ /* 0x0003e80000100800 */
[----:B------:R-:W2:Y:S01]  /*11830*/  LDL.LU.64 R78, [R1+0x2b8] ;  /* 0x0002b800014e7983 */ /* 0x000ea20000300a00 */
[----:B-1----:R-:W-:-:S03]  /*11840*/  IMAD.MOV.U32 R0, RZ, RZ, R83 ;  /* 0x000000ffff007224 */ /* 0x002fc600078e0053 */
[----:B---3--:R-:W-:Y:S04]  /*11850*/  STL [R1+0x404], R74 ;  /* 0x0004044a01007387 */ /* 0x008fe80000100800 */
[----:B------:R1:W-:Y:S04]  /*11860*/  STL [R1+0x3f8], R0 ;  /* 0x0003f80001007387 */ /* 0x0003e80000100800 */
[----:B------:R-:W3:Y:S01]  /*11870*/  LDL.LU.64 R82, [R1+0x1c8] ;  /* 0x0001c80001527983 */ /* 0x000ee20000300a00 */
[----:B-1----:R-:W-:-:S05]  /*11880*/  MOV R0, R75 ;  /* 0x0000004b00007202 */ /* 0x002fca0000000f00 */
[----:B------:R1:W-:Y:S04]  /*11890*/  STL [R1+0x400], R0 ;  /* 0x0004000001007387 */ /* 0x0003e80000100800 */
[----:B----4-:R-:W-:Y:S01]  /*118a0*/  STL [R1+0x40c], R216 ;  /* 0x00040cd801007387 */ /* 0x010fe20000100800 */
[----:B-1----:R-:W-:-:S03]  /*118b0*/  IMAD.MOV.U32 R0, RZ, RZ, R217 ;  /* 0x000000ffff007224 */ /* 0x002fc600078e00d9 */
[----:B------:R-:W-:Y:S04]  /*118c0*/  STL [R1+0x414], R218 ;  /* 0x000414da01007387 */ /* 0x000fe80000100800 */
[----:B------:R1:W-:Y:S04]  /*118d0*/  STL [R1+0x408], R0 ;  /* 0x0004080001007387 */ /* 0x0003e80000100800 */
[----:B------:R-:W4:Y:S01]  /*118e0*/  LDL.LU.64 R74, [R1+0x88] ;  /* 0x00008800014a7983 */ /* 0x000f220000300a00 */
[----:B-1----:R-:W-:-:S05]  /*118f0*/  IMAD.MOV.U32 R0, RZ, RZ, R219 ;  /* 0x000000ffff007224 */ /* 0x002fca00078e00db */
[----:B------:R1:W-:Y:S04]  /*11900*/  STL [R1+0x410], R0 ;  /* 0x0004100001007387 */ /* 0x0003e80000100800 */
[----:B------:R1:W-:Y:S02]  /*11910*/  STL [R1+0x41c], R80 ;  /* 0x00041c5001007387 */ /* 0x0003e40000100800 */
[----:B-1----:R-:W-:Y:S02]  /*11920*/  IMAD.MOV.U32 R0, RZ, RZ, R81 ;  /* 0x000000ffff007224 */ /* 0x002fe400078e0051 */
[----:B------:R-:W4:Y:S04]  /*11930*/  LDL.LU.64 R80, [R1+0x140] ;  /* 0x0001400001507983 */ /* 0x000f280000300a00 */
[----:B------:R1:W-:Y:S04]  /*11940*/  STL [R1+0x418], R0 ;  /* 0x0004180001007387 */ /* 0x0003e80000100800 */
[----:B--2---:R-:W-:Y:S01]  /*11950*/  STL [R1+0x424], R78 ;  /* 0x0004244e01007387 */ /* 0x004fe20000100800 */
[----:B-1----:R-:W-:-:S03]  /*11960*/  IMAD.MOV.U32 R0, RZ, RZ, R79 ;  /* 0x000000ffff007224 */ /* 0x002fc600078e004f */
[----:B------:R-:W2:Y:S04]  /*11970*/  LDL.LU.64 R72, [R1+0x158] ;  /* 0x0001580001487983 */ /* 0x000ea80000300a00 */
[----:B------:R3:W-:Y:S02]  /*11980*/  STL [R1+0x420], R0 ;  /* 0x0004200001007387 */ /* 0x0007e40000100800 */
[----:B---3--:R-:W-:Y:S02]  /*11990*/  MOV R0, R83 ;  /* 0x0000005300007202 */ /* 0x008fe40000000f00 */
[----:B------:R-:W-:Y:S04]  /*119a0*/  STL [R1+0x42c], R82 ;  /* 0x00042c5201007387 */ /* 0x000fe80000100800 */
[----:B------:R1:W-:Y:S04]  /*119b0*/  STL [R1+0x428], R0 ;  /* 0x0004280001007387 */ /* 0x0003e80000100800 */
[----:B------:R-:W3:Y:S04]  /*119c0*/  LDL.LU.64 R78, [R1+0xb8] ;  /* 0x0000b800014e7983 */ /* 0x000ee80000300a00 */
[----:B------:R-:W3:Y:S04]  /*119d0*/  LDL.LU.64 R218, [R1+0x160] ;  /* 0x0001600001da7983 */ /* 0x000ee80000300a00 */
[----:B------:R1:W-:Y:S02]  /*119e0*/  STL [R1+0x434], R76 ;  /* 0x0004344c01007387 */ /* 0x0003e40000100800 */
[----:B-1----:R-:W-:-:S02]  /*119f0*/  IMAD.MOV.U32 R0, RZ, RZ, R77 ;  /* 0x000000ffff007224 */ /* 0x002fc400078e004d */
[----:B------:R-:W3:Y:S04]  /*11a00*/  LDL.LU.64 R216, [R1+0x290] ;  /* 0x0002900001d87983 */ /* 0x000ee80000300a00 */
[----:B------:R-:W3:Y:S04]  /*11a10*/  LDL.LU.64 R82, [R1+0x258] ;  /* 0x0002580001527983 */ /* 0x000ee80000300a00 */
[----:B------:R-:W3:Y:S04]  /*11a20*/  LDL.LU.64 R76, [R1+0x3a8] ;  /* 0x0003a800014c7983 */ /* 0x000ee80000300a00 */
[----:B------:R1:W-:Y:S04]  /*11a30*/  STL [R1+0x430], R0 ;  /* 0x0004300001007387 */ /* 0x0003e80000100800 */
[----:B----4-:R4:W-:Y:S01]  /*11a40*/  STL [R1+0x43c], R80 ;  /* 0x00043c5001007387 */ /* 0x0109e20000100800 */
[----:B-1----:R-:W-:-:S03]  /*11a50*/  IMAD.MOV.U32 R0, RZ, RZ, R81 ;  /* 0x000000ffff007224 */ /* 0x002fc600078e0051 */
[----:B----4-:R-:W4:Y:S04]  /*11a60*/  LDL.LU.64 R80, [R1+0x230] ;  /* 0x0002300001507983 */ /* 0x010f280000300a00 */
[----:B------:R2:W-:Y:S02]  /*11a70*/  STL [R1+0x438], R0 ;  /* 0x0004380001007387 */ /* 0x0005e40000100800 */
[----:B--2---:R-:W-:Y:S02]  /*11a80*/  IMAD.MOV.U32 R0, RZ, RZ, R73 ;  /* 0x000000ffff007224 */ /* 0x004fe400078e0049 */
[----:B------:R-:W-:Y:S04]  /*11a90*/  STL [R1+0x444], R72 ;  /* 0x0004444801007387 */ /* 0x000fe80000100800 */
[----:B------:R-:W-:Y:S04]  /*11aa0*/  STL [R1+0x44c], R74 ;  /* 0x00044c4a01007387 */ /* 0x000fe80000100800 */
[----:B------:R1:W-:Y:S02]  /*11ab0*/  STL [R1+0x440], R0 ;  /* 0x0004400001007387 */ /* 0x0003e40000100800 */
[----:B-1----:R-:W-:-:S05]  /*11ac0*/  IMAD.MOV.U32 R0, RZ, RZ, R75 ;  /* 0x000000ffff007224 */ /* 0x002fca00078e004b */
[----:B------:R1:W-:Y:S04]  /*11ad0*/  STL [R1+0x448], R0 ;  /* 0x0004480001007387 */ /* 0x0003e80000100800 */
[----:B---3--:R2:W-:Y:S01]  /*11ae0*/  STL [R1+0x454], R78 ;  /* 0x0004544e01007387 */ /* 0x0085e20000100800 */
[----:B-1----:R-:W-:-:S05]  /*11af0*/  MOV R0, R79 ;  /* 0x0000004f00007202 */ /* 0x002fca0000000f00 */
[----:B------:R1:W-:Y:S04]  /*11b00*/  STL [R1+0x450], R0 ;  /* 0x0004500001007387 */ /* 0x0003e80000100800 */
[----:B------:R3:W-:Y:S04]  /*11b10*/  STL [R1+0x45c], R216 ;  /* 0x00045cd801007387 */ /* 0x0007e80000100800 */
[----:B--2---:R-:W2:Y:S01]  /*11b20*/  LDL.LU.64 R78, [R1+0x120] ;  /* 0x00012000014e7983 */ /* 0x004ea20000300a00 */
[----:B-1----:R-:W-:-:S03]  /*11b30*/  IMAD.MOV.U32 R0, RZ, RZ, R217 ;  /* 0x000000ffff007224 */ /* 0x002fc600078e00d9 */
[----:B------:R-:W-:Y:S04]  /*11b40*/  STL [R1+0x464], R76 ;  /* 0x0004644c01007387 */ /* 0x000fe80000100800 */
[----:B------:R1:W-:Y:S04]  /*11b50*/  STL [R1+0x458], R0 ;  /* 0x0004580001007387 */ /* 0x0003e80000100800 */
[----:B---3--:R-:W3:Y:S01]  /*11b60*/  LDL.LU.64 R216, [R1+0x188] ;  /* 0x0001880001d87983 */ /* 0x008ee20000300a00 */
[----:B-1----:R-:W-:-:S03]  /*11b70*/  IMAD.MOV.U32 R0, RZ, RZ, R77 ;  /* 0x000000ffff007224 */ /* 0x002fc600078e004d */
[----:B----4-:R-:W-:Y:S04]  /*11b80*/  STL [R1+0x46c], R80 ;  /* 0x00046c5001007387 */ /* 0x010fe80000100800 */
[----:B------:R1:W-:Y:S04]  /*11b90*/  STL [R1+0x460], R0 ;  /* 0x0004600001007387 */ /* 0x0003e80000100800 */
[----:B------:R-:W4:Y:S01]  /*11ba0*/  LDL.LU.64 R76, [R1+0x118] ;  /* 0x00011800014c7983 */ /* 0x000f220000300a00 */
[----:B-1----:R-:W-:-:S03]  /*11bb0*/  IMAD.MOV.U32 R0, RZ, RZ, R81 ;  /* 0x000000ffff007224 */ /* 0x002fc600078e0051 */
[----:B------:R-:W-:Y:S04]  /*11bc0*/  STL [R1+0x474], R82 ;  /* 0x0004745201007387 */ /* 0x000fe80000100800 */
[----:B------:R1:W-:Y:S02]  /*11bd0*/  STL [R1+0x468], R0 ;  /* 0x0004680001007387 */ /* 0x0003e40000100800 */
[----:B-1----:R-:W-:-:S05]  /*11be0*/  IMAD.MOV.U32 R0, RZ, RZ, R83 ;  /* 0x000000ffff007224 */ /* 0x002fca00078e0053 */
[----:B------:R1:W-:Y:S04]  /*11bf0*/  STL [R1+0x470], R0 ;  /* 0x0004700001007387 */ /* 0x0003e80000100800 */
[----:B------:R1:W-:Y:S04]  /*11c00*/  STL [R1+0x47c], R218 ;  /* 0x00047cda01007387 */ /* 0x0003e80000100800 */
[----:B------:R-:W2:Y:S01]  /*11c10*/  LDL.LU.64 R82, [R1+0x3b0] ;  /* 0x0003b00001527983 */ /* 0x000ea20000300a00 */
[----:B-1----:R-:W-:-:S03]  /*11c20*/  MOV R0, R219 ;  /* 0x000000db00007202 */ /* 0x002fc60000000f00 */
[----:B------:R-:W2:Y:S04]  /*11c30*/  LDL.LU.64 R74, [R1+0x278] ;  /* 0x00027800014a7983 */ /* 0x000ea80000300a00 */
[----:B------:R-:W2:Y:S04]  /*11c40*/  LDL.LU.64 R80, [R1+0x1b8] ;  /* 0x0001b80001507983 */ /* 0x000ea80000300a00 */
[----:B------:R-:W2:Y:S04]  /*11c50*/  LDL.LU.64 R218, [R1+0x3b8] ;  /* 0x0003b80001da7983 */ /* 0x000ea80000300a00 */
[----:B------:R3:W-:Y:S02]  /*11c60*/  STL [R1+0x478], R0 ;  /* 0x0004780001007387 */ /* 0x0007e40000100800 */
[----:B---3--:R-:W-:-:S02]  /*11c70*/  IMAD.MOV.U32 R0, RZ, RZ, R217 ;  /* 0x000000ffff007224 */ /* 0x008fc400078e00d9 */
[----:B------:R-:W-:Y:S04]  /*11c80*/  STL [R1+0x484], R216 ;  /* 0x000484d801007387 */ /* 0x000fe80000100800 */
[----:B------:R-:W3:Y:S04]  /*11c90*/  LDL.LU.64 R72, [R1+0x250] ;  /* 0x0002500001487983 */ /* 0x000ee80000300a00 */
[----:B------:R4:W-:Y:S02]  /*11ca0*/  STL [R1+0x480], R0 ;  /* 0x0004800001007387 */ /* 0x0009e40000100800 */
[----:B----4-:R-:W-:-:S02]  /*11cb0*/  IMAD.MOV.U32 R0, RZ, RZ, R77 ;  /* 0x000000ffff007224 */ /* 0x010fc400078e004d */
[----:B------:R-:W-:Y:S04]  /*11cc0*/  STL [R1+0x48c], R76 ;  /* 0x00048c4c01007387 */ /* 0x000fe80000100800 */
[----:B--2---:R-:W-:Y:S04]  /*11cd0*/  STL [R1+0x494], R78 ;  /* 0x0004944e01007387 */ /* 0x004fe80000100800 */
[----:B------:R1:W-:Y:S02]  /*11ce0*/  STL [R1+0x488], R0 ;  /* 0x0004880001007387 */ /* 0x0003e40000100800 */
[----:B-1----:R-:W-:-:S05]  /*11cf0*/  IMAD.MOV.U32 R0, RZ, RZ, R79 ;  /* 0x000000ffff007224 */ /* 0x002fca00078e004f */
[----:B------:R1:W-:Y:S04]  /*11d00*/  STL [R1+0x490], R0 ;  /* 0x0004900001007387 */ /* 0x0003e80000100800 */
[----:B------:R-:W2:Y:S01]  /*11d10*/  LDL.LU.64 R216, [R1+0x190] ;  /* 0x0001900001d87983 */ /* 0x000ea20000300a00 */
[----:B-1----:R-:W-:-:S03]  /*11d20*/  IMAD.MOV.U32 R0, RZ, RZ, R83 ;  /* 0x000000ffff007224 */ /* 0x002fc600078e0053 */
[----:B------:R1:W-:Y:S04]  /*11d30*/  STL [R1+0x49c], R82 ;  /* 0x00049c5201007387 */ /* 0x0003e80000100800 */
[----:B------:R4:W-:Y:S04]  /*11d40*/  STL [R1+0x498], R0 ;  /* 0x0004980001007387 */ /* 0x0009e80000100800 */
[----:B------:R-:W2:Y:S04]  /*11d50*/  LDL.LU.64 R78, [R1+0x4e0] ;  /* 0x0004e000014e7983 */ /* 0x000ea80000300a00 */
[----:B------:R-:W2:Y:S04]  /*11d60*/  LDL.LU.64 R76, [R1+0x4e8] ;  /* 0x0004e800014c7983 */ /* 0x000ea80000300a00 */
[----:B------:R3:W-:Y:S04]  /*11d70*/  STL [R1+0x4a4], R218 ;  /* 0x0004a4da01007387 */ /* 0x0007e80000100800 */
[----:B-1----:R-:W2:Y:S01]  /*11d80*/  LDL.LU.64 R82, [R1+0x138] ;  /* 0x0001380001527983 */ /* 0x002ea20000300a00 */
[----:B----4-:R-:W-:-:S03]  /*11d90*/  MOV R0, R219 ;  /* 0x000000db00007202 */ /* 0x010fc60000000f00 */
[----:B---3--:R-:W-:Y:S04]  /*11da0*/  STL [R1+0x4ac], R72 ;  /* 0x0004ac4801007387 */ /* 0x008fe80000100800 */
[----:B------:R1:W-:Y:S04]  /*11db0*/  STL [R1+0x4a0], R0 ;  /* 0x0004a00001007387 */ /* 0x0003e80000100800 */
[----:B------:R-:W3:Y:S01]  /*11dc0*/  LDL.LU.64 R218, [R1+0x148] ;  /* 0x0001480001da7983 */ /* 0x000ee20000300a00 */
[----:B-1----:R-:W-:-:S03]  /*11dd0*/  IMAD.MOV.U32 R0, RZ, RZ, R73 ;  /* 0x000000ffff007224 */ /* 0x002fc600078e0049 */
[----:B------:R-:W-:Y:S04]  /*11de0*/  STL [R1+0x4b4], R74 ;  /* 0x0004b44a01007387 */ /* 0x000fe80000100800 */
[----:B------:R1:W-:Y:S02]  /*11df0*/  STL [R1+0x4a8], R0 ;  /* 0x0004a80001007387 */ /* 0x0003e40000100800 */
[----:B-1----:R-:W-:-:S05]  /*11e00*/  IMAD.MOV.U32 R0, RZ, RZ, R75 ;  /* 0x000000ffff007224 */ /* 0x002fca00078e004b */
[----:B------:R2:W-:Y:S02]  /*11e10*/  STL [R1+0x4b0], R0 ;  /* 0x0004b00001007387 */ /* 0x0005e40000100800 */
[----:B--2---:R-:W-:Y:S02]  /*11e20*/  IMAD.MOV.U32 R0, RZ, RZ, R217 ;  /* 0x000000ffff007224 */ /* 0x004fe400078e00d9 */
[----:B------:R-:W-:Y:S04]  /*11e30*/  STL [R1+0x4bc], R216 ;  /* 0x0004bcd801007387 */ /* 0x000fe80000100800 */
[----:B------:R-:W-:Y:S04]  /*11e40*/  STL [R1+0x4c4], R80 ;  /* 0x0004c45001007387 */ /* 0x000fe80000100800 */
[----:B------:R1:W-:Y:S04]  /*11e50*/  STL [R1+0x4b8], R0 ;  /* 0x0004b80001007387 */ /* 0x0003e80000100800 */
[----:B------:R-:W2:Y:S01]  /*11e60*/  LDL.LU.64 R74, [R1+0x1c0] ;  /* 0x0001c000014a7983 */ /* 0x000ea20000300a00 */
[----:B-1----:R-:W-:-:S03]  /*11e70*/  IMAD.MOV.U32 R0, RZ, RZ, R81 ;  /* 0x000000ffff007224 */ /* 0x002fc600078e0051 */
[----:B------:R-:W4:Y:S04]  /*11e80*/  LDL.LU.64 R80, [R1+0x280] ;  /* 0x0002800001507983 */ /* 0x000f280000300a00 */
[----:B------:R1:W-:Y:S04]  /*11e90*/  STL [R1+0x4c0], R0 ;  /* 0x0004c00001007387 */ /* 0x0003e80000100800 */
[----:B------:R1:W-:Y:S02]  /*11ea0*/  STL [R1+0x4cc], R82 ;  /* 0x0004cc5201007387 */ /* 0x0003e40000100800 */
[----:B-1----:R-:W-:-:S02]  /*11eb0*/  MOV R0, R83 ;  /* 0x0000005300007202 */ /* 0x002fc40000000f00 */
[----:B------:R-:W2:Y:S04]  /*11ec0*/  LDL.LU.64 R82, [R1+0x2a8] ;  /* 0x0002a80001527983 */ /* 0x000ea80000300a00 */
[----:B------:R3:W-:Y:S02]  /*11ed0*/  STL [R1+0x4c8], R0 ;  /* 0x0004c80001007387 */ /* 0x0007e40000100800 */
[----:B---3--:R-:W-:Y:S02]  /*11ee0*/  IMAD.MOV.U32 R0, RZ, RZ, R219 ;  /* 0x000000ffff007224 */ /* 0x008fe400078e00db */
[----:B------:R-:W-:Y:S04]  /*11ef0*/  STL [R1+0x4d4], R218 ;  /* 0x0004d4da01007387 */ /* 0x000fe80000100800 */
[----:B------:R-:W-:Y:S04]  /*11f00*/  STL [R1+0x4dc], R78 ;  /* 0x0004dc4e01007387 */ /* 0x000fe80000100800 */
[----:B------:R1:W-:Y:S02]  /*11f10*/  STL [R1+0x4d0], R0 ;  /* 0x0004d00001007387 */ /* 0x0003e40000100800 */
[----:B-1----:R-:W-:-:S05]  /*11f20*/  IMAD.MOV.U32 R0, RZ, RZ, R79 ;  /* 0x000000ffff007224 */ /* 0x002fca00078e004f */
[----:B------:R1:W-:Y:S04]  /*11f30*/  STL [R1+0x4d8], R0 ;  /* 0x0004d80001007387 */ /* 0x0003e80000100800 */
[----:B------:R-:W3:Y:S04]  /*11f40*/  LDL.LU.64 R216, [R1+0x238] ;  /* 0x0002380001d87983 */ /* 0x000ee80000300a00 */
[----:B------:R-:W3:Y:S01]  /*11f50*/  LDL.LU.64 R218, [R1+0x2b0] ;  /* 0x0002b00001da7983 */ /* 0x000ee20000300a00 */
[----:B-1----:R-:W-:-:S03]  /*11f60*/  IMAD.MOV.U32 R0, RZ, RZ, R77 ;  /* 0x000000ffff007224 */ /* 0x002fc600078e004d */
[----:B------:R1:W-:Y:S04]  /*11f70*/  STL [R1+0x4e4], R76 ;  /* 0x0004e44c01007387 */ /* 0x0003e80000100800 */
[----:B------:R-:W3:Y:S04]  /*11f80*/  LDL.LU.64 R78, [R1+0x150] ;  /* 0x00015000014e7983 */ /* 0x000ee80000300a00 */
[----:B----4-:R-:W-:Y:S04]  /*11f90*/  STL [R1+0x4ec], R80 ;  /* 0x0004ec5001007387 */ /* 0x010fe80000100800 */
[----:B------:R4:W-:Y:S04]  /*11fa0*/  STL [R1+0x4e0], R0 ;  /* 0x0004e00001007387 */ /* 0x0009e80000100800 */
[----:B-1----:R-:W3:Y:S01]  /*11fb0*/  LDL.LU.64 R76, [R1+0x178] ;  /* 0x00017800014c7983 */ /* 0x002ee20000300a00 */
[----:B----4-:R-:W-:-:S03]  /*11fc0*/  IMAD.MOV.U32 R0, RZ, RZ, R81 ;  /* 0x000000ffff007224 */ /* 0x010fc600078e0051 */
[----:B--2---:R-:W-:Y:S04]  /*11fd0*/  STL [R1+0x4f4], R82 ;  /* 0x0004f45201007387 */ /* 0x004fe80000100800 */
[----:B------:R1:W-:Y:S04]  /*11fe0*/  STL [R1+0x4e8], R0 ;  /* 0x0004e80001007387 */ /* 0x0003e80000100800 */
[----:B------:R-:W2:Y:S01]  /*11ff0*/  LDL.LU.64 R80, [R1+0x520] ;  /* 0x0005200001507983 */ /* 0x000ea20000300a00 */
[----:B-1----:R-:W-:-:S03]  /*12000*/  MOV R0, R83 ;  /* 0x0000005300007202 */ /* 0x002fc60000000f00 */
[----:B------:R-:W-:Y:S04]  /*12010*/  STL [R1+0x4fc], R74 ;  /* 0x0004fc4a01007387 */ /* 0x000fe80000100800 */
[----:B------:R1:W-:Y:S04]  /*12020*/  STL [R1+0x4f0], R0 ;  /* 0x0004f00001007387 */ /* 0x0003e80000100800 */
[----:B------:R-:W2:Y:S01]  /*12030*/  LDL.LU.64 R82, [R1+0x528] ;  /* 0x0005280001527983 */ /* 0x000ea20000300a00 */
[----:B-1----:R-:W-:-:S05]  /*12040*/  IMAD.MOV.U32 R0, RZ, RZ, R75 ;  /* 0x000000ffff007224 */ /* 0x002fca00078e004b */
[----:B------:R3:W-:Y:S02]  /*12050*/  STL [R1+0x4f8], R0 ;  /* 0x0004f80001007387 */ /* 0x0007e40000100800 */
[----:B---3--:R-:W-:Y:S02]  /*12060*/  IMAD.MOV.U32 R0, RZ, RZ, R217 ;  /* 0x000000ffff007224 */ /* 0x008fe400078e00d9 */
[----:B------:R-:W-:Y:S04]  /*12070*/  STL [R1+0x504], R216 ;  /* 0x000504d801007387 */ /* 0x000fe80000100800 */
[----:B------:R1:W-:Y:S04]  /*12080*/  STL [R1+0x500], R0 ;  /* 0x0005000001007387 */ /* 0x0003e80000100800 */
[----:B------:R3:W-:Y:S01]  /*12090*/  STL [R1+0x50c], R78 ;  /* 0x00050c4e01007387 */ /* 0x0007e20000100800 */
[----:B-1----:R-:W-:-:S03]  /*120a0*/  IMAD.MOV.U32 R0, RZ, RZ, R79 ;  /* 0x000000ffff007224 */ /* 0x002fc600078e004f */
[----:B------:R-:W4:Y:S04]  /*120b0*/  LDL.LU.64 R72, [R1+0x248] ;  /* 0x0002480001487983 */ /* 0x000f280000300a00 */
[----:B------:R-:W-:Y:S04]  /*120c0*/  STL [R1+0x514], R76 ;  /* 0x0005144c01007387 */ /* 0x000fe80000100800 */
[----:B------:R1:W-:Y:S04]  /*120d0*/  STL [R1+0x508], R0 ;  /* 0x0005080001007387 */ /* 0x0003e80000100800 */
[----:B---3--:R-:W3:Y:S01]  /*120e0*/  LDL.LU.64 R78, [R1+0x2d8] ;  /* 0x0002d800014e7983 */ /* 0x008ee20000300a00 */
[----:B-1----:R-:W-:-:S03]  /*120f0*/  IMAD.MOV.U32 R0, RZ, RZ, R77 ;  /* 0x000000ffff007224 */ /* 0x002fc600078e004d */
[----:B--2---:R-:W-:Y:S04]  /*12100*/  STL [R1+0x51c], R80 ;  /* 0x00051c5001007387 */ /* 0x004fe80000100800 */
[----:B------:R1:W-:Y:S04]  /*12110*/  STL [R1+0x510], R0 ;  /* 0x0005100001007387 */ /* 0x0003e80000100800 */
[----:B------:R-:W2:Y:S01]  /*12120*/  LDL.LU.64 R74, [R1+0x268] ;  /* 0x00026800014a7983 */ /* 0x000ea20000300a00 */
[----:B-1----:R-:W-:-:S05]  /*12130*/  MOV R0, R81 ;  /* 0x0000005100007202 */ /* 0x002fca0000000f00 */
[----:B------:R1:W-:Y:S04]  /*12140*/  STL [R1+0x518], R0 ;  /* 0x0005180001007387 */ /* 0x0003e80000100800 */
[----:B------:R1:W-:Y:S02]  /*12150*/  STL [R1+0x524], R82 ;  /* 0x0005245201007387 */ /* 0x0003e40000100800 */
[----:B-1----:R-:W-:-:S05]  /*12160*/  IMAD.MOV.U32 R0, RZ, RZ, R83 ;  /* 0x000000ffff007224 */ /* 0x002fca00078e0053 */
[----:B------:R1:W-:Y:S04]  /*12170*/  STL [R1+0x520], R0 ;  /* 0x0005200001007387 */ /* 0x0003e80000100800 */
[----:B------:R3:W-:Y:S04]  /*12180*/  STL [R1+0x52c], R218 ;  /* 0x00052cda01007387 */ /* 0x0007e80000100800 */
[----:B------:R-:W2:Y:S04]  /*12190*/  LDL.LU.64 R82, [R1+0x180] ;  /* 0x0001800001527983 */ /* 0x000ea80000300a00 */
[----:B------:R-:W2:Y:S01]  /*121a0*/  LDL.LU.64 R216, [R1+0x1a8] ;  /* 0x0001a80001d87983 */ /* 0x000ea20000300a00 */
[----:B-1----:R-:W-:-:S03]  /*121b0*/  IMAD.MOV.U32 R0, RZ, RZ, R219 ;  /* 0x000000ffff007224 */ /* 0x002fc600078e00db */
[----:B------:R-:W2:Y:S04]  /*121c0*/  LDL.LU.64 R76, [R1+0x568] ;  /* 0x00056800014c7983 */ /* 0x000ea80000300a00 */
[----:B------:R-:W2:Y:S04]  /*121d0*/  LDL.LU.64 R80, [R1+0x310] ;  /* 0x0003100001507983 */ /* 0x000ea80000300a00 */
[----:B---3--:R-:W-:Y:S04]  /*121e0*/  STL [R1+0x534], R78 ;  /* 0x0005344e01007387 */ /* 0x008fe80000100800 */
[----:B------:R1:W-:Y:S04]  /*121f0*/  STL [R1+0x528], R0 ;  /* 0x0005280001007387 */ /* 0x0003e80000100800 */
[----:B------:R-:W3:Y:S01]  /*12200*/  LDL.LU.64 R218, [R1+0x560] ;  /* 0x0005600001da7983 */ /* 0x000ee20000300a00 */
[----:B-1----:R-:W-:-:S03]  /*12210*/  IMAD.MOV.U32 R0, RZ, RZ, R79 ;  /* 0x000000ffff007224 */ /* 0x002fc600078e004f */
[----:B------:R-:W3:Y:S04]  /*12220*/  LDL.LU.64 R78, [R1+0x2e0] ;  /* 0x0002e000014e7983 */ /* 0x000ee80000300a00 */
[----:B------:R1:W-:Y:S04]  /*12230*/  STL [R1+0x530], R0 ;  /* 0x0005300001007387 */ /* 0x0003e80000100800 */
[----:B----4-:R-:W-:Y:S01]  /*12240*/  STL [R1+0x53c], R72 ;  /* 0x00053c4801007387 */ /* 0x010fe20000100800 */
[----:B-1----:R-:W-:-:S03]  /*12250*/  IMAD.MOV.U32 R0, RZ, RZ, R73 ;  /* 0x000000ffff007224 */ /* 0x002fc600078e0049 */
[----:B--2---:R-:W-:Y:S04]  /*12260*/  STL [R1+0x544], R74 ;  /* 0x0005444a01007387 */ /* 0x004fe80000100800 */
[----:B------:R1:W-:Y:S02]  /*12270*/  STL [R1+0x538], R0 ;  /* 0x0005380001007387 */ /* 0x0003e40000100800 */
[----:B-1----:R-:W-:Y:S02]  /*12280*/  MOV R0, R75 ;  /* 0x0000004b00007202 */ /* 0x002fe40000000f00 */
[----:B------:R-:W-:Y:S04]  /*12290*/  STL [R1+0x54c], R82 ;  /* 0x00054c5201007387 */ /* 0x000fe80000100800 */
[----:B------:R1:W-:Y:S02]  /*122a0*/  STL [R1+0x540], R0 ;  /* 0x0005400001007387 */ /* 0x0003e40000100800 */
[----:B-1----:R-:W-:-:S05]  /*122b0*/  IMAD.MOV.U32 R0, RZ, RZ, R83 ;  /* 0x000000ffff007224 */ /* 0x002fca00078e0053 */
[----:B------:R1:W-:Y:S04]  /*122c0*/  STL [R1+0x548], R0 ;  /* 0x0005480001007387 */ /* 0x0003e80000100800 */
[----:B------:R-:W2:Y:S04]  /*122d0*/  LDL.LU.64 R74, [R1+0x288] ;  /* 0x00028800014a7983 */ /* 0x000ea80000300a00 */
[----:B------:R4:W-:Y:S04]  /*122e0*/  STL [R1+0x554], R216 ;  /* 0x000554d801007387 */ /* 0x0009e80000100800 */
[----:B------:R-:W2:Y:S01]  /*122f0*/  LDL.LU.64 R82, [R1+0x270] ;  /* 0x0002700001527983 */ /* 0x000ea20000300a00 */
[----:B-1----:R-:W-:-:S03]  /*12300*/  IMAD.MOV.U32 R0, RZ, RZ, R217 ;  /* 0x000000ffff007224 */ /* 0x002fc600078e00d9 */
[----:B---3--:R-:W-:Y:S04]  /*12310*/  STL [R1+0x55c], R218 ;  /* 0x00055cda01007387 */ /* 0x008fe80000100800 */
[----:B------:R1:W-:Y:S04]  /*12320*/  STL [R1+0x550], R0 ;  /* 0x0005500001007387 */ /* 0x0003e80000100800 */
[----:B----4-:R-:W3:Y:S01]  /*12330*/  LDL.LU.64 R216, [R1+0x1b0] ;  /* 0x0001b00001d87983 */ /* 0x010ee20000300a00 */
[----:B-1----:R-:W-:-:S05]  /*12340*/  IMAD.MOV.U32 R0, RZ, RZ, R219 ;  /* 0x000000ffff007224 */ /* 0x002fca00078e00db */
[----:B------:R1:W-:Y:S04]  /*12350*/  STL [R1+0x558], R0 ;  /* 0x0005580001007387 */ /* 0x0003e80000100800 */
[----:B------:R-:W-:Y:S01]  /*12360*/  STL [R1+0x564], R76 ;  /* 0x0005644c01007387 */ /* 0x000fe20000100800 */
[----:B-1----:R-:W-:-:S03]  /*12370*/  IMAD.MOV.U32 R0, RZ, RZ, R77 ;  /* 0x000000ffff007224 */ /* 0x002fc600078e004d */
[----:B------:R-:W-:Y:S04]  /*12380*/  STL [R1+0x56c], R78 ;  /* 0x00056c4e01007387 */ /* 0x000fe80000100800 */
[----:B------:R1:W-:Y:S02]  /*12390*/  STL [R1+0x560], R0 ;  /* 0x0005600001007387 */ /* 0x0003e40000100800 */
[----:B-1----:R-:W-:Y:S02]  /*123a0*/  MOV R0, R79 ;  /* 0x0000004f00007202 */ /* 0x002fe40000000f00 */
[----:B------:R-:W4:Y:S04]  /*123b0*/  LDL.LU.64 R78, [R1+0x1d8] ;  /* 0x0001d800014e7983 */ /* 0x000f280000300a00 */
[----:B------:R1:W-:Y:S04]  /*123c0*/  STL [R1+0x568], R0 ;  /* 0x0005680001007387 */ /* 0x0003e80000100800 */
[----:B------:R2:W-:Y:S04]  /*123d0*/  STL [R1+0x574], R80 ;  /* 0x0005745001007387 */ /* 0x0005e80000100800 */
[----:B------:R-:W4:Y:S01]  /*123e0*/  LDL.LU.64 R218, [R1+0x5a0] ;  /* 0x0005a00001da7983 */ /* 0x000f220000300a00 */
[----:B-1----:R-:W-:-:S03]  /*123f0*/  IMAD.MOV.U32 R0, RZ, RZ, R81 ;  /* 0x000000ffff007224 */ /* 0x002fc600078e0051 */
[----:B--2---:R-:W-:Y:S04]  /*12400*/  STL [R1+0x57c], R82 ;  /* 0x00057c5201007387 */ /* 0x004fe80000100800 */
[----:B------:R1:W-:Y:S04]  /*12410*/  STL [R1+0x570], R0 ;  /* 0x0005700001007387 */ /* 0x0003e80000100800 */
[----:B------:R-:W2:Y:S04]  /*12420*/  LDL.LU.64 R80, [R1+0x5a8] ;  /* 0x0005a80001507983 */ /* 0x000ea80000300a00 */
[----:B------:R-:W2:Y:S01]  /*12430*/  LDL.LU.64 R76, [R1+0x5b8] ;  /* 0x0005b800014c7983 */ /* 0x000ea20000300a00 */
[----:B-1----:R-:W-:-:S03]  /*12440*/  IMAD.MOV.U32 R0, RZ, RZ, R83 ;  /* 0x000000ffff007224 */ /* 0x002fc600078e0053 */
[----:B------:R-:W2:Y:S04]  /*12450*/  LDL.LU.64 R82, [R1+0x318] ;  /* 0x0003180001527983 */ /* 0x000ea80000300a00 */
[----:B------:R1:W-:Y:S04]  /*12460*/  STL [R1+0x578], R0 ;  /* 0x0005780001007387 */ /* 0x0003e80000100800 */
[----:B------:R-:W-:Y:S01]  /*12470*/  STL [R1+0x584], R74 ;  /* 0x0005844a01007387 */ /* 0x000fe20000100800 */
[----:B-1----:R-:W-:-:S03]  /*12480*/  IMAD.MOV.U32 R0, RZ, RZ, R75 ;  /* 0x000000ffff007224 */ /* 0x002fc600078e004b */
[----:B---3--:R-:W-:Y:S04]  /*12490*/  STL [R1+0x58c], R216 ;  /* 0x00058cd801007387 */ /* 0x008fe80000100800 */
[----:B------:R1:W-:Y:S02]  /*124a0*/  STL [R1+0x580], R0 ;  /* 0x0005800001007387 */ /* 0x0003e40000100800 */
[----:B-1----:R-:W-:Y:S02]  /*124b0*/  IMAD.MOV.U32 R0, RZ, RZ, R217 ;  /* 0x000000ffff007224 */ /* 0x002fe400078e00d9 */
[----:B----4-:R-:W-:Y:S04]  /*124c0*/  STL [R1+0x594], R78 ;  /* 0x0005944e01007387 */ /* 0x010fe80000100800 */
[----:B------:R1:W-:Y:S02]  /*124d0*/  STL [R1+0x588], R0 ;  /* 0x0005880001007387 */ /* 0x0003e40000100800 */
[----:B-1----:R-:W-:-:S05]  /*124e0*/  MOV R0, R79 ;  /* 0x0000004f00007202 */ /* 0x002fca0000000f00 */
[----:B------:R1:W-:Y:S04]  /*124f0*/  STL [R1+0x590], R0 ;  /* 0x0005900001007387 */ /* 0x0003e80000100800 */
[----:B------:R-:W-:Y:S04]  /*12500*/  STL [R1+0x59c], R218 ;  /* 0x00059cda01007387 */ /* 0x000fe80000100800 */
[----:B------:R-:W3:Y:S01]  /*12510*/  LDL.LU.64 R78, [R1+0x298] ;  /* 0x00029800014e7983 */ /* 0x000ee20000300a00 */
[----:B-1----:R-:W-:-:S03]  /*12520*/  IMAD.MOV.U32 R0, RZ, RZ, R219 ;  /* 0x000000ffff007224 */ /* 0x002fc600078e00db */
[----:B--2---:R-:W-:Y:S04]  /*12530*/  STL [R1+0x5a4], R80 ;  /* 0x0005a45001007387 */ /* 0x004fe80000100800 */
[----:B------:R1:W-:Y:S02]  /*12540*/  STL [R1+0x598], R0 ;  /* 0x0005980001007387 */ /* 0x0003e40000100800 */
[----:B-1----:R-:W-:Y:S02]  /*12550*/  IMAD.MOV.U32 R0, RZ, RZ, R81 ;  /* 0x000000ffff007224 */ /* 0x002fe400078e0051 */
[----:B------:R-:W2:Y:S04]  /*12560*/  LDL.LU.64 R80, [R1+0x2a0] ;  /* 0x0002a00001507983 */ /* 0x000ea80000300a00 */
[----:B------:R1:W-:Y:S04]  /*12570*/  STL [R1+0x5a0], R0 ;  /* 0x0005a00001007387 */ /* 0x0003e80000100800 */
[----:B------:R-:W-:Y:S01]  /*12580*/  STL [R1+0x5ac], R82 ;  /* 0x0005ac5201007387 */ /* 0x000fe20000100800 */
[----:B-1----:R-:W-:-:S05]  /*12590*/  IMAD.MOV.U32 R0, RZ, RZ, R83 ;  /* 0x000000ffff007224 */ /* 0x002fca00078e0053 */
[----:B------:R1:W-:Y:S04]  /*125a0*/  STL [R1+0x5a8], R0 ;  /* 0x0005a80001007387 */ /* 0x0003e80000100800 */
[----:B------:R-:W-:Y:S04]  /*125b0*/  STL [R1+0x5b4], R76 ;  /* 0x0005b44c01007387 */ /* 0x000fe80000100800 */
[----:B------:R-:W4:Y:S01]  /*125c0*/  LDL.LU.64 R72, [R1+0x240] ;  /* 0x0002400001487983 */ /* 0x000f220000300a00 */
[----:B-1----:R-:W-:-:S03]  /*125d0*/  IMAD.MOV.U32 R0, RZ, RZ, R77 ;  /* 0x000000ffff007224 */ /* 0x002fc600078e004d */
[----:B------:R-:W4:Y:S04]  /*125e0*/  LDL.LU.64 R74, [R1+0x260] ;  /* 0x00026000014a7983 */ /* 0x000f280000300a00 */
[----:B------:R-:W4:Y:S04]  /*125f0*/  LDL.LU.64 R82, [R1+0x2d0] ;  /* 0x0002d00001527983 */ /* 0x000f280000300a00 */
[----:B------:R1:W-:Y:S04]  /*12600*/  STL [R1+0x5b0], R0 ;  /* 0x0005b00001007387 */ /* 0x0003e80000100800 */
[----:B------:R-:W4:Y:S04]  /*12610*/  LDL.LU.64 R216, [R1+0x5e0] ;  /* 0x0005e00001d87983 */ /* 0x000f280000300a00 */
[----:B---3--:R-:W-:Y:S04]  /*12620*/  STL [R1+0x5bc], R78 ;  /* 0x0005bc4e01007387 */ /* 0x008fe80000100800 */
[----:B------:R-:W3:Y:S01]  /*12630*/  LDL.LU.64 R218, [R1+0x5e8] ;  /* 0x0005e80001da7983 */ /* 0x000ee20000300a00 */
[----:B-1----:R-:W-:-:S03]  /*12640*/  MOV R0, R79 ;  /* 0x0000004f00007202 */ /* 0x002fc60000000f00 */
[----:B------:R-:W3:Y:S04]  /*12650*/  LDL.LU.64 R76, [R1+0x5f0] ;  /* 0x0005f000014c7983 */ /* 0x000ee80000300a00 */
[----:B------:R1:W-:Y:S04]  /*12660*/  STL [R1+0x5b8], R0 ;  /* 0x0005b80001007387 */ /* 0x0003e80000100800 */
[----:B--2---:R2:W-:Y:S01]  /*12670*/  STL [R1+0x5c4], R80 ;  /* 0x0005c45001007387 */ /* 0x0045e20000100800 */
[----:B-1----:R-:W-:-:S03]  /*12680*/  IMAD.MOV.U32 R0, RZ, RZ, R81 ;  /* 0x000000ffff007224 */ /* 0x002fc600078e0051 */
[----:B------:R-:W3:Y:S04]  /*12690*/  LDL.LU.64 R78, [R1+0x5f8] ;  /* 0x0005f800014e7983 */ /* 0x000ee80000300a00 */
[----:B------:R4:W-:Y:S04]  /*126a0*/  STL [R1+0x5c0], R0 ;  /* 0x0005c00001007387 */ /* 0x0009e80000100800 */
[----:B--2---:R-:W2:Y:S01]  /*126b0*/  LDL.LU.64 R80, [R1+0x2c8] ;  /* 0x0002c80001507983 */ /* 0x004ea20000300a00 */
[----:B----4-:R-:W-:-:S03]  /*126c0*/  IMAD.MOV.U32 R0, RZ, RZ, R73 ;  /* 0x000000ffff007224 */ /* 0x010fc600078e0049 */
[----:B------:R-:W-:Y:S04]  /*126d0*/  STL [R1+0x5cc], R72 ;  /* 0x0005cc4801007387 */ /* 0x000fe80000100800 */
[----:B------:R1:W-:Y:S04]  /*126e0*/  STL [R1+0x5c8], R0 ;  /* 0x0005c80001007387 */ /* 0x0003e80000100800 */
[----:B------:R-:W-:Y:S01]  /*126f0*/  STL [R1+0x5d4], R74 ;  /* 0x0005d44a01007387 */ /* 0x000fe20000100800 */
[----:B-1----:R-:W-:-:S05]  /*12700*/  IMAD.MOV.U32 R0, RZ, RZ, R75 ;  /* 0x000000ffff007224 */ /* 0x002fca00078e004b */
[----:B------:R1:W-:Y:S04]  /*12710*/  STL [R1+0x5d0], R0 ;  /* 0x0005d00001007387 */ /* 0x0003e80000100800 */
[----:B------:R-:W-:Y:S01]  /*12720*/  STL [R1+0x5dc], R216 ;  /* 0x0005dcd801007387 */ /* 0x000fe20000100800 */
[----:B-1----:R-:W-:-:S03]  /*12730*/  IMAD.MOV.U32 R0, RZ, RZ, R217 ;  /* 0x000000ffff007224 */ /* 0x002fc600078e00d9 */
[----:B---3--:R-:W-:Y:S04]  /*12740*/  STL [R1+0x5e4], R218 ;  /* 0x0005e4da01007387 */ /* 0x008fe80000100800 */
[----:B------:R1:W-:Y:S04]  /*12750*/  STL [R1+0x5d8], R0 ;  /* 0x0005d80001007387 */ /* 0x0003e80000100800 */
[----:B------:R-:W-:Y:S01]  /*12760*/  STL [R1+0x5ec], R76 ;  /* 0x0005ec4c01007387 */ /* 0x000fe20000100800 */
[----:B-1----:R-:W-:-:S05]  /*12770*/  MOV R0, R219 ;  /* 0x000000db00007202 */ /* 0x002fca0000000f00 */
[----:B------:R1:W-:Y:S02]  /*12780*/  STL [R1+0x5e0], R0 ;  /* 0x0005e00001007387 */ /* 0x0003e40000100800 */
[----:B-1----:R-:W-:Y:S02]  /*12790*/  IMAD.MOV.U32 R0, RZ, RZ, R77 ;  /* 0x000000ffff007224 */ /* 0x002fe400078e004d */
[----:B------:R-:W-:Y:S04]  /*127a0*/  STL [R1+0x5f4], R78 ;  /* 0x0005f44e01007387 */ /* 0x000fe80000100800 */
[----:B------:R1:W-:Y:S02]  /*127b0*/  STL [R1+0x5e8], R0 ;  /* 0x0005e80001007387 */ /* 0x0003e40000100800 */
[----:B-1----:R-:W-:-:S05]  /*127c0*/  IMAD.MOV.U32 R0, RZ, RZ, R79 ;  /* 0x000000ffff007224 */ /* 0x002fca00078e004f */
[----:B------:R1:W-:Y:S04]  /*127d0*/  STL [R1+0x5f0], R0 ;  /* 0x0005f00001007387 */ /* 0x0003e80000100800 */
[----:B--2---:R-:W-:Y:S04]  /*127e0*/  STL [R1+0x5fc], R80 ;  /* 0x0005fc5001007387 */ /* 0x004fe80000100800 */
[----:B------:R-:W2:Y:S01]  /*127f0*/  LDL.LU.64 R216, [R1+0x620] ;  /* 0x0006200001d87983 */ /* 0x000ea20000300a00 */
[----:B-1----:R-:W-:-:S05]  /*12800*/  IMAD.MOV.U32 R0, RZ, RZ, R81 ;  /* 0x000000ffff007224 */ /* 0x002fca00078e0051 */
[----:B------:R1:W-:Y:S04]  /*12810*/  STL [R1+0x5f8], R0 ;  /* 0x0005f80001007387 */ /* 0x0003e80000100800 */
[----:B------:R-:W3:Y:S04]  /*12820*/  LDL.LU.64 R218, [R1+0x628] ;  /* 0x0006280001da7983 */ /* 0x000ee80000300a00 */
[----:B------:R4:W-:Y:S01]  /*12830*/  STL [R1+0x604], R82 ;  /* 0x0006045201007387 */ /* 0x0009e20000100800 */
[----:B-1----:R-:W-:-:S03]  /*12840*/  IMAD.MOV.U32 R0, RZ, RZ, R83 ;  /* 0x000000ffff007224 */ /* 0x002fc600078e0053 */
[----:B------:R-:W3:Y:S04]  /*12850*/  LDL.LU.64 R76, [R1+0x630] ;  /* 0x00063000014c7983 */ /* 0x000ee80000300a00 */
[----:B------:R2:W-:Y:S04]  /*12860*/  STL [R1+0x600], R0 ;  /* 0x0006000001007387 */ /* 0x0005e80000100800 */
[----:B------:R-:W-:Y:S04]  /*12870*/  STL [R1+0x60c], R2 ;  /* 0x00060c0201007387 */ /* 0x000fe80000100800 */
[----:B------:R-:W3:Y:S04]  /*12880*/  LDL.LU.64 R78, [R1+0x638] ;  /* 0x00063800014e7983 */ /* 0x000ee80000300a00 */
[----:B------:R-:W-:Y:S04]  /*12890*/  STL [R1+0x608], R3 ;  /* 0x0006080301007387 */ /* 0x000fe80000100800 */
[----:B------:R-:W-:Y:S04]  /*128a0*/  STL [R1+0x614], R36 ;  /* 0x0006142401007387 */ /* 0x000fe80000100800 */
[----:B------:R-:W3:Y:S04]  /*128b0*/  LDL.LU.64 R80, [R1+0x300] ;  /* 0x0003000001507983 */ /* 0x000ee80000300a00 */
[----:B------:R-:W-:Y:S04]  /*128c0*/  STL [R1+0x610], R37 ;  /* 0x0006102501007387 */ /* 0x000fe80000100800 */
[----:B----4-:R-:W4:Y:S01]  /*128d0*/  LDL.LU.64 R82, [R1+0x308] ;  /* 0x0003080001527983 */ /* 0x010f220000300a00 */
[----:B--2---:R-:W-:-:S03]  /*128e0*/  MOV R0, R217 ;  /* 0x000000d900007202 */ /* 0x004fc60000000f00 */
[----:B------:R-:W-:Y:S04]  /*128f0*/  STL [R1+0x61c], R216 ;  /* 0x00061cd801007387 */ /* 0x000fe80000100800 */
[----:B------:R1:W-:Y:S04]  /*12900*/  STL [R1+0x618], R0 ;  /* 0x0006180001007387 */ /* 0x0003e80000100800 */
[----:B---3--:R2:W-:Y:S01]  /*12910*/  STL [R1+0x624], R218 ;  /* 0x000624da01007387 */ /* 0x0085e20000100800 */
[----:B-1----:R-:W-:-:S05]  /*12920*/  IMAD.MOV.U32 R0, RZ, RZ, R219 ;  /* 0x000000ffff007224 */ /* 0x002fca00078e00db */
[----:B------:R1:W-:Y:S04]  /*12930*/  STL [R1+0x620], R0 ;  /* 0x0006200001007387 */ /* 0x0003e80000100800 */
[----:B--2---:R-:W2:Y:S01]  /*12940*/  LDL.LU.64 R218, [R1+0x668] ;  /* 0x0006680001da7983 */ /* 0x004ea20000300a00 */
[----:B-1----:R-:W-:-:S03]  /*12950*/  IMAD.MOV.U32 R0, RZ, RZ, R77 ;  /* 0x000000ffff007224 */ /* 0x002fc600078e004d */
[----:B------:R-:W-:Y:S04]  /*12960*/  STL [R1+0x62c], R76 ;  /* 0x00062c4c01007387 */ /* 0x000fe80000100800 */
[----:B------:R-:W-:Y:S04]  /*12970*/  STL [R1+0x634], R78 ;  /* 0x0006344e01007387 */ /* 0x000fe80000100800 */
[----:B------:R1:W-:Y:S04]  /*12980*/  STL [R1+0x628], R0 ;  /* 0x0006280001007387 */ /* 0x0003e80000100800 */
[----:B------:R-:W3:Y:S01]  /*12990*/  LDL.LU.64 R216, [R1+0x660] ;  /* 0x0006600001d87983 */ /* 0x000ee20000300a00 */
[----:B-1----:R-:W-:-:S05]  /*129a0*/  IMAD.MOV.U32 R0, RZ, RZ, R79 ;  /* 0x000000ffff007224 */ /* 0x002fca00078e004f */
[----:B------:R1:W-:Y:S04]  /*129b0*/  STL [R1+0x630], R0 ;  /* 0x0006300001007387 */ /* 0x0003e80000100800 */
[----:B------:R-:W-:Y:S01]  /*129c0*/  STL [R1+0x63c], R80 ;  /* 0x00063c5001007387 */ /* 0x000fe20000100800 */
[----:B-1----:R-:W-:-:S05]  /*129d0*/  IMAD.MOV.U32 R0, RZ, RZ, R81 ;  /* 0x000000ffff007224 */ /* 0x002fca00078e0051 */
[----:B------:R1:W-:Y:S04]  /*129e0*/  STL [R1+0x638], R0 ;  /* 0x0006380001007387 */ /* 0x0003e80000100800 */
[----:B----4-:R4:W-:Y:S04]  /*129f0*/  STL [R1+0x644], R82 ;  /* 0x0006445201007387 */ /* 0x0109e80000100800 */
[----:B------:R-:W2:Y:S01]  /*12a00*/  LDL.LU.64 R76, [R1+0x670] ;  /* 0x00067000014c7983 */ /* 0x000ea20000300a00 */
[----:B-1----:R-:W-:-:S05]  /*12a10*/  MOV R0, R83 ;  /* 0x0000005300007202 */ /* 0x002fca0000000f00 */
[----:B------:R3:W-:Y:S04]  /*12a20*/  STL [R1+0x640], R0 ;  /* 0x0006400001007387 */ /* 0x0007e80000100800 */
[----:B------:R-:W2:Y:S04]  /*12a30*/  LDL.LU.64 R78, [R1+0x678] ;  /* 0x00067800014e7983 */ /* 0x000ea80000300a00 */
[----:B------:R-:W-:Y:S04]  /*12a40*/  STL [R1+0x64c], R38 ;  /* 0x00064c2601007387 */ /* 0x000fe80000100800 */
[----:B------:R-:W2:Y:S04]  /*12a50*/  LDL.LU.64 R80, [R1+0x680] ;  /* 0x0006800001507983 */ /* 0x000ea80000300a00 */
[----:B------:R-:W-:Y:S04]  /*12a60*/  STL [R1+0x648], R39 ;  /* 0x0006482701007387 */ /* 0x000fe80000100800 */
[----:B------:R-:W-:Y:S04]  /*12a70*/  STL [R1+0x654], R40 ;  /* 0x0006542801007387 */ /* 0x000fe80000100800 */
[----:B----4-:R-:W4:Y:S04]  /*12a80*/  LDL.LU.64 R82, [R1+0x688] ;  /* 0x0006880001527983 */ /* 0x010f280000300a00 */
[----:B------:R-:W-:Y:S01]  /*12a90*/  STL [R1+0x650], R41 ;  /* 0x0006502901007387 */ /* 0x000fe20000100800 */
[----:B---3--:R-:W-:-:S03]  /*12aa0*/  IMAD.MOV.U32 R0, RZ, RZ, R217 ;  /* 0x000000ffff007224 */ /* 0x008fc600078e00d9 */
[----:B------:R-:W-:Y:S04]  /*12ab0*/  STL [R1+0x65c], R216 ;  /* 0x00065cd801007387 */ /* 0x000fe80000100800 */
[----:B--2---:R-:W-:Y:S04]  /*12ac0*/  STL [R1+0x664], R218 ;  /* 0x000664da01007387 */ /* 0x004fe80000100800 */
[----:B------:R1:W-:Y:S02]  /*12ad0*/  STL [R1+0x658], R0 ;  /* 0x0006580001007387 */ /* 0x0003e40000100800 */
[----:B-1----:R-:W-:-:S02]  /*12ae0*/  IMAD.MOV.U32 R0, RZ, RZ, R219 ;  /* 0x000000ffff007224 */ /* 0x002fc400078e00db */
[----:B------:R-:W-:Y:S04]  /*12af0*/  STL [R1+0x66c], R76 ;  /* 0x00066c4c01007387 */ /* 0x000fe80000100800 */
[----:B------:R1:W-:Y:S02]  /*12b00*/  STL [R1+0x660], R0 ;  /* 0x0006600001007387 */ /* 0x0003e40000100800 */
[----:B-1----:R-:W-:-:S05]  /*12b10*/  IMAD.MOV.U32 R0, RZ, RZ, R77 ;  /* 0x000000ffff007224 */ /* 0x002fca00078e004d */
[----:B------:R1:W-:Y:S04]  /*12b20*/  STL [R1+0x668], R0 ;  /* 0x0006680001007387 */ /* 0x0003e80000100800 */
[----:B------:R-:W-:Y:S01]  /*12b30*/  STL [R1+0x674], R78 ;  /* 0x0006744e01007387 */ /* 0x000fe20000100800 */
[----:B-1----:R-:W-:-:S05]  /*12b40*/  IMAD.MOV.U32 R0, RZ, RZ, R79 ;  /* 0x000000ffff007224 */ /* 0x002fca00078e004f */
[----:B------:R1:W-:Y:S04]  /*12b50*/  STL [R1+0x670], R0 ;  /* 0x0006700001007387 */ /* 0x0003e80000100800 */
[----:B------:R-:W-:Y:S04]  /*12b60*/  STL [R1+0x67c], R80 ;  /* 0x00067c5001007387 */ /* 0x000fe80000100800 */
[----:B------:R-:W2:Y:S01]  /*12b70*/  LDL.LU.64 R74, [R1+0x6a0] ;  /* 0x0006a000014a7983 */ /* 0x000ea20000300a00 */
[----:B-1----:R-:W-:-:S03]  /*12b80*/  MOV R0, R81 ;  /* 0x0000005100007202 */ /* 0x002fc60000000f00 */
[----:B----4-:R-:W-:Y:S04]  /*12b90*/  STL [R1+0x684], R82 ;  /* 0x0006845201007387 */ /* 0x010fe80000100800 */
[----:B------:R1:W-:Y:S04]  /*12ba0*/  STL [R1+0x678], R0 ;  /* 0x0006780001007387 */ /* 0x0003e80000100800 */
[----:B------:R-:W3:Y:S01]  /*12bb0*/  LDL.LU.64 R218, [R1+0x6a8] ;  /* 0x0006a80001da7983 */ /* 0x000ee20000300a00 */
[----:B-1----:R-:W-:-:S03]  /*12bc0*/  IMAD.MOV.U32 R0, RZ, RZ, R83 ;  /* 0x000000ffff007224 */ /* 0x002fc600078e0053 */
[----:B------:R-:W4:Y:S04]  /*12bd0*/  LDL.LU.64 R82, [R1+0x6b0] ;  /* 0x0006b00001527983 */ /* 0x000f280000300a00 */
[----:B------:R2:W-:Y:S04]  /*12be0*/  STL [R1+0x680], R0 ;  /* 0x0006800001007387 */ /* 0x0005e80000100800 */
[----:B------:R-:W-:Y:S04]  /*12bf0*/  STL [R1+0x68c], R42 ;  /* 0x00068c2a01007387 */ /* 0x000fe80000100800 */
[----:B------:R-:W-:Y:S04]  /*12c00*/  STL [R1+0x688], R43 ;  /* 0x0006882b01007387 */ /* 0x000fe80000100800 */
[----:B------:R-:W4:Y:S04]  /*12c10*/  LDL.LU.64 R76, [R1+0x6b8] ;  /* 0x0006b800014c7983 */ /* 0x000f280000300a00 */
[----:B------:R-:W-:Y:S04]  /*12c20*/  STL [R1+0x694], R44 ;  /* 0x0006942c01007387 */ /* 0x000fe80000100800 */
[----:B------:R-:W4:Y:S04]  /*12c30*/  LDL.LU.64 R78, [R1+0x6c0] ;  /* 0x0006c000014e7983 */ /* 0x000f280000300a00 */
[----:B------:R-:W-:Y:S04]  /*12c40*/  STL [R1+0x690], R45 ;  /* 0x0006902d01007387 */ /* 0x000fe80000100800 */
[----:B------:R-:W4:Y:S01]  /*12c50*/  LDL.LU.64 R80, [R1+0x6c8] ;  /* 0x0006c80001507983 */ /* 0x000f220000300a00 */
[----:B--2---:R-:W-:-:S03]  /*12c60*/  IMAD.MOV.U32 R0, RZ, RZ, R75 ;  /* 0x000000ffff007224 */ /* 0x004fc600078e004b */
[----:B------:R-:W-:Y:S04]  /*12c70*/  STL [R1+0x69c], R74 ;  /* 0x00069c4a01007387 */ /* 0x000fe80000100800 */
[----:B------:R-:W2:Y:S04]  /*12c80*/  LDL.LU.64 R216, [R1+0x6e8] ;  /* 0x0006e80001d87983 */ /* 0x000ea80000300a00 */
[----:B---3--:R-:W-:Y:S04]  /*12c90*/  STL [R1+0x6a4], R218 ;  /* 0x0006a4da01007387 */ /* 0x008fe80000100800 */
[----:B------:R1:W-:Y:S04]  /*12ca0*/  STL [R1+0x698], R0 ;  /* 0x0006980001007387 */ /* 0x0003e80000100800 */
[----:B----4-:R3:W-:Y:S01]  /*12cb0*/  STL [R1+0x6ac], R82 ;  /* 0x0006ac5201007387 */ /* 0x0107e20000100800 */
[----:B-1----:R-:W-:-:S05]  /*12cc0*/  IMAD.MOV.U32 R0, RZ, RZ, R219 ;  /* 0x000000ffff007224 */ /* 0x002fca00078e00db */
[----:B------:R1:W-:Y:S01]  /*12cd0*/  STL [R1+0x6a0], R0 ;  /* 0x0006a00001007387 */ /* 0x0003e20000100800 */
[----:B---3--:R-:W-:Y:S01]  /*12ce0*/  MOV R82, R84 ;  /* 0x0000005400527202 */ /* 0x008fe20000000f00 */
[----:B------:R-:W-:Y:S02]  /*12cf0*/  IMAD.MOV.U32 R84, RZ, RZ, R86 ;  /* 0x000000ffff547224 */ /* 0x000fe400078e0056 */
[----:B-1----:R-:W-:Y:S02]  /*12d00*/  IMAD.MOV.U32 R0, RZ, RZ, R83 ;  /* 0x000000ffff007224 */ /* 0x002fe400078e0053 */
[----:B------:R-:W-:Y:S02]  /*12d10*/  IMAD.MOV.U32 R83, RZ, RZ, R85 ;  /* 0x000000ffff537224 */ /* 0x000fe400078e0055 */
[----:B------:R-:W-:Y:S01]  /*12d20*/  IMAD.MOV.U32 R85, RZ, RZ, R87 ;  /* 0x000000ffff557224 */ /* 0x000fe200078e0057 */
[----:B------:R1:W-:Y:S04]  /*12d30*/  STL [R1+0x6a8], R0 ;  /* 0x0006a80001007387 */ /* 0x0003e80000100800 */
[----:B------:R-:W3:Y:S01]  /*12d40*/  LDL.LU.64 R86, [R1+0x6e0] ;  /* 0x0006e00001567983 */ /* 0x000ee20000300a00 */
[----:B-1----:R-:W-:-:S03]  /*12d50*/  IMAD.MOV.U32 R0, RZ, RZ, R77 ;  /* 0x000000ffff007224 */ /* 0x002fc600078e004d */
[----:B------:R-:W-:Y:S04]  /*12d60*/  STL [R1+0x6b4], R76 ;  /* 0x0006b44c01007387 */ /* 0x000fe80000100800 */
[----:B------:R1:W-:Y:S04]  /*12d70*/  STL [R1+0x6b0], R0 ;  /* 0x0006b00001007387 */ /* 0x0003e80000100800 */
[----:B------:R4:W-:Y:S01]  /*12d80*/  STL [R1+0x6bc], R78 ;  /* 0x0006bc4e01007387 */ /* 0x0009e20000100800 */
[----:B-1----:R-:W-:-:S05]  /*12d90*/  MOV R0, R79 ;  /* 0x0000004f00007202 */ /* 0x002fca0000000f00 */
[----:B------:R1:W-:Y:S04]  /*12da0*/  STL [R1+0x6b8], R0 ;  /* 0x0006b80001007387 */ /* 0x0003e80000100800 */
[----:B------:R-:W-:Y:S04]  /*12db0*/  STL [R1+0x6c4], R80 ;  /* 0x0006c45001007387 */ /* 0x000fe80000100800 */
[----:B----4-:R-:W2:Y:S01]  /*12dc0*/  LDL.LU.64 R78, [R1+0x6f0] ;  /* 0x0006f000014e7983 */ /* 0x010ea20000300a00 */
[----:B-1----:R-:W-:-:S05]  /*12dd0*/  IMAD.MOV.U32 R0, RZ, RZ, R81 ;  /* 0x000000ffff007224 */ /* 0x002fca00078e0051 */
[----:B------:R1:W-:Y:S04]  /*12de0*/  STL [R1+0x6c0], R0 ;  /* 0x0006c00001007387 */ /* 0x0003e80000100800 */
[----:B------:R-:W-:Y:S04]  /*12df0*/  STL [R1+0x6cc], R46 ;  /* 0x0006cc2e01007387 */ /* 0x000fe80000100800 */
[----:B------:R-:W2:Y:S04]  /*12e00*/  LDL.LU.64 R76, [R1+0x6f8] ;  /* 0x0006f800014c7983 */ /* 0x000ea80000300a00 */
[----:B------:R-:W-:Y:S04]  /*12e10*/  STL [R1+0x6c8], R47 ;  /* 0x0006c82f01007387 */ /* 0x000fe80000100800 */
[----:B------:R-:W-:Y:S04]  /*12e20*/  STL [R1+0x6d4], R48 ;  /* 0x0006d43001007387 */ /* 0x000fe80000100800 */
[----:B------:R-:W-:Y:S04]  /*12e30*/  STL [R1+0x6d0], R49 ;  /* 0x0006d03101007387 */ /* 0x000fe80000100800 */
[----:B---3--:R3:W-:Y:S01]  /*12e40*/  STL [R1+0x6dc], R86 ;  /* 0x0006dc5601007387 */ /* 0x0087e20000100800 */
[----:B-1----:R-:W-:-:S03]  /*12e50*/  IMAD.MOV.U32 R0, RZ, RZ, R87 ;  /* 0x000000ffff007224 */ /* 0x002fc600078e0057 */
[----:B------:R-:W4:Y:S04]  /*12e60*/  LDL.LU.64 R80, [R1+0x700] ;  /* 0x0007000001507983 */ /* 0x000f280000300a00 */
[----:B------:R1:W-:Y:S04]  /*12e70*/  STL [R1+0x6d8], R0 ;  /* 0x0006d80001007387 */ /* 0x0003e80000100800 */
[----:B---3--:R-:W3:Y:S04]  /*12e80*/  LDL.LU.64 R86, [R1+0x708] ;  /* 0x0007080001567983 */ /* 0x008ee80000300a00 */
[----:B--2---:R-:W-:Y:S01]  /*12e90*/  STL [R1+0x6e4], R216 ;  /* 0x0006e4d801007387 */ /* 0x004fe20000100800 */
[----:B-1----:R-:W-:-:S03]  /*12ea0*/  IMAD.MOV.U32 R0, RZ, RZ, R217 ;  /* 0x000000ffff007224 */ /* 0x002fc600078e00d9 */
[----:B------:R-:W2:Y:S04]  /*12eb0*/  LDL.LU.64 R218, [R1+0x738] ;  /* 0x0007380001da7983 */ /* 0x000ea80000300a00 */
[----:B------:R-:W-:Y:S04]  /*12ec0*/  STL [R1+0x6ec], R78 ;  /* 0x0006ec4e01007387 */ /* 0x000fe80000100800 */
[----:B------:R1:W-:Y:S02]  /*12ed0*/  STL [R1+0x6e0], R0 ;  /* 0x0006e00001007387 */ /* 0x0003e40000100800 */
[----:B-1----:R-:W-:-:S02]  /*12ee0*/  IMAD.MOV.U32 R0, RZ, RZ, R79 ;  /* 0x000000ffff007224 */ /* 0x002fc400078e004f */
[----:B------:R-:W-:Y:S04]  /*12ef0*/  STL [R1+0x6f4], R76 ;  /* 0x0006f44c01007387 */ /* 0x000fe80000100800 */
[----:B------:R1:W-:Y:S04]  /*12f00*/  STL [R1+0x6e8], R0 ;  /* 0x0006e80001007387 */ /* 0x0003e80000100800 */
[----:B------:R-:W2:Y:S04]  /*12f10*/  LDL.LU.64 R216, [R1+0x720] ;  /* 0x0007200001d87983 */ /* 0x000ea80000300a00 */
[----:B------:R-:W2:Y:S01]  /*12f20*/  LDL.LU.64 R78, [R1+0x730] ;  /* 0x00073000014e7983 */ /* 0x000ea20000300a00 */
[----:B-1----:R-:W-:-:S05]  /*12f30*/  MOV R0, R77 ;  /* 0x0000004d00007202 */ /* 0x002fca0000000f00 */
[----:B------:R4:W-:Y:S04]  /*12f40*/  STL [R1+0x6f0], R0 ;  /* 0x0006f00001007387 */ /* 0x0009e80000100800 */
[----:B------:R-:W2:Y:S01]  /*12f50*/  LDL.LU.64 R76, [R1+0x728] ;  /* 0x00072800014c7983 */ /* 0x000ea20000300a00 */
[----:B----4-:R-:W-:-:S03]  /*12f60*/  IMAD.MOV.U32 R0, RZ, RZ, R81 ;  /* 0x000000ffff007224 */ /* 0x010fc600078e0051 */
[----:B------:R-:W-:Y:S04]  /*12f70*/  STL [R1+0x6fc], R80 ;  /* 0x0006fc5001007387 */ /* 0x000fe80000100800 */
[----:B------:R1:W-:Y:S04]  /*12f80*/  STL [R1+0x6f8], R0 ;  /* 0x0006f80001007387 */ /* 0x0003e80000100800 */
[----:B---3--:R3:W-:Y:S01]  /*12f90*/  STL [R1+0x704], R86 ;  /* 0x0007045601007387 */ /* 0x0087e20000100800 */
[----:B-1----:R-:W-:-:S05]  /*12fa0*/  IMAD.MOV.U32 R0, RZ, RZ, R87 ;  /* 0x000000ffff007224 */ /* 0x002fca00078e0057 */
[----:B------:R2:W-:Y:S04]  /*12fb0*/  STL [R1+0x700], R0 ;  /* 0x0007000001007387 */ /* 0x0005e80000100800 */
[----:B---3--:R-:W3:Y:S04]  /*12fc0*/  LDL.LU.64 R86, [R1+0x748] ;  /* 0x0007480001567983 */ /* 0x008ee80000300a00 */
[----:B------:R-:W-:Y:S04]  /*12fd0*/  STL [R1+0x70c], R50 ;  /* 0x00070c3201007387 */ /* 0x000fe80000100800 */
[----:B------:R-:W-:Y:S04]  /*12fe0*/  STL [R1+0x708], R51 ;  /* 0x0007083301007387 */ /* 0x000fe80000100800 */
[----:B------:R-:W4:Y:S04]  /*12ff0*/  LDL.LU.64 R80, [R1+0x740] ;  /* 0x0007400001507983 */ /* 0x000f280000300a00 */
[----:B------:R-:W-:Y:S04]  /*13000*/  STL [R1+0x714], R52 ;  /* 0x0007143401007387 */ /* 0x000fe80000100800 */
[----:B------:R-:W-:Y:S01]  /*13010*/  STL [R1+0x710], R53 ;  /* 0x0007103501007387 */ /* 0x000fe20000100800 */
[----:B--2---:R-:W-:-:S03]  /*13020*/  IMAD.MOV.U32 R0, RZ, RZ, R217 ;  /* 0x000000ffff007224 */ /* 0x004fc600078e00d9 */
[----:B------:R-:W-:Y:S04]  /*13030*/  STL [R1+0x71c], R216 ;  /* 0x00071cd801007387 */ /* 0x000fe80000100800 */
[----:B------:R1:W-:Y:S02]  /*13040*/  STL [R1+0x718], R0 ;  /* 0x0007180001007387 */ /* 0x0003e40000100800 */
[----:B-1----:R-:W-:Y:S02]  /*13050*/  IMAD.MOV.U32 R0, RZ, RZ, R77 ;  /* 0x000000ffff007224 */ /* 0x002fe400078e004d */
[----:B------:R-:W-:Y:S04]  /*13060*/  STL [R1+0x724], R76 ;  /* 0x0007244c01007387 */ /* 0x000fe80000100800 */
[----:B------:R-:W-:Y:S04]  /*13070*/  STL [R1+0x72c], R78 ;  /* 0x00072c4e01007387 */ /* 0x000fe80000100800 */
[----:B------:R1:W-:Y:S04]  /*13080*/  STL [R1+0x720], R0 ;  /* 0x0007200001007387 */ /* 0x0003e80000100800 */
[----:B------:R-:W-:Y:S01]  /*13090*/  STL [R1+0x734], R218 ;  /* 0x000734da01007387 */ /* 0x000fe20000100800 */
[----:B-1----:R-:W-:-:S05]  /*130a0*/  MOV R0, R79 ;  /* 0x0000004f00007202 */ /* 0x002fca0000000f00 */
[----:B------:R1:W-:Y:S04]  /*130b0*/  STL [R1+0x728], R0 ;  /* 0x0007280001007387 */ /* 0x0003e80000100800 */
[----:B------:R-:W2:Y:S04]  /*130c0*/  LDL.LU.64 R78, [R1+0x760] ;  /* 0x00076000014e7983 */ /* 0x000ea80000300a00 */
[----:B------:R-:W2:Y:S01]  /*130d0*/  LDL.LU.64 R76, [R1+0x780] ;  /* 0x00078000014c7983 */ /* 0x000ea20000300a00 */
[----:B-1----:R-:W-:-:S03]  /*130e0*/  IMAD.MOV.U32 R0, RZ, RZ, R219 ;  /* 0x000000ffff007224 */ /* 0x002fc600078e00db */
[----:B----4-:R-:W-:Y:S04]  /*130f0*/  STL [R1+0x73c], R80 ;  /* 0x00073c5001007387 */ /* 0x010fe80000100800 */
[----:B------:R1:W-:Y:S04]  /*13100*/  STL [R1+0x730], R0 ;  /* 0x0007300001007387 */ /* 0x0003e80000100800 */
[----:B------:R-:W4:Y:S01]  /*13110*/  LDL.LU.64 R218, [R1+0x768] ;  /* 0x0007680001da7983 */ /* 0x000f220000300a00 */
[----:B-1----:R-:W-:-:S03]  /*13120*/  IMAD.MOV.U32 R0, RZ, RZ, R81 ;  /* 0x000000ffff007224 */ /* 0x002fc600078e0051 */
[----:B------:R-:W4:Y:S04]  /*13130*/  LDL.LU.64 R80, [R1+0x770] ;  /* 0x0007700001507983 */ /* 0x000f280000300a00 */
[----:B------:R1:W-:Y:S04]  /*13140*/  STL [R1+0x738], R0 ;  /* 0x0007380001007387 */ /* 0x0003e80000100800 */
[----:B---3--:R3:W-:Y:S01]  /*13150*/  STL [R1+0x744], R86 ;  /* 0x0007445601007387 */ /* 0x0087e20000100800 */
[----:B-1----:R-:W-:-:S03]  /*13160*/  IMAD.MOV.U32 R0, RZ, RZ, R87 ;  /* 0x000000ffff007224 */ /* 0x002fc600078e0057 */
[----:B---3--:R-:W3:Y:S04]  /*13170*/  LDL.LU.64 R86, [R1+0x778] ;  /* 0x0007780001567983 */ /* 0x008ee80000300a00 */
[----:B------:R1:W-:Y:S04]  /*13180*/  STL [R1+0x740], R0 ;  /* 0x0007400001007387 */ /* 0x0003e80000100800 */
[----:B------:R-:W-:Y:S04]  /*13190*/  STL [R1+0x74c], R54 ;  /* 0x00074c3601007387 */ /* 0x000fe80000100800 */
[----:B------:R-:W-:Y:S04]  /*131a0*/  STL [R1+0x748], R55 ;  /* 0x0007483701007387 */ /* 0x000fe80000100800 */
[----:B------:R-:W-:Y:S04]  /*131b0*/  STL [R1+0x754], R56 ;  /* 0x0007543801007387 */ /* 0x000fe80000100800 */
[----:B------:R-:W-:Y:S04]  /*131c0*/  STL [R1+0x750], R57 ;  /* 0x0007503901007387 */ /* 0x000fe80000100800 */
[----:B--2---:R2:W-:Y:S01]  /*131d0*/  STL [R1+0x75c], R78 ;  /* 0x00075c4e01007387 */ /* 0x0045e20000100800 */
[----:B-1----:R-:W-:-:S03]  /*131e0*/  IMAD.MOV.U32 R0, RZ, RZ, R79 ;  /* 0x000000ffff007224 */ /* 0x002fc600078e004f */
[----:B--2---:R-:W2:Y:S04]  /*131f0*/  LDL.LU.64 R78, [R1+0x788] ;  /* 0x00078800014e7983 */ /* 0x004ea80000300a00 */
[----:B------:R4:W-:Y:S02]  /*13200*/  STL [R1+0x758], R0 ;  /* 0x0007580001007387 */ /* 0x0009e40000100800 */
[----:B----4-:R-:W-:Y:S02]  /*13210*/  MOV R0, R219 ;  /* 0x000000db00007202 */ /* 0x010fe40000000f00 */
[----:B------:R-:W-:Y:S04]  /*13220*/  STL [R1+0x764], R218 ;  /* 0x000764da01007387 */ /* 0x000fe80000100800 */
[----:B------:R-:W-:Y:S04]  /*13230*/  STL [R1+0x76c], R80 ;  /* 0x00076c5001007387 */ /* 0x000fe80000100800 */
[----:B------:R1:W-:Y:S02]  /*13240*/  STL [R1+0x760], R0 ;  /* 0x0007600001007387 */ /* 0x0003e40000100800 */
[----:B-1----:R-:W-:-:S05]  /*13250*/  IMAD.MOV.U32 R0, RZ, RZ, R81 ;  /* 0x000000ffff007224 */ /* 0x002fca00078e0051 */
[----:B------:R3:W-:Y:S04]  /*13260*/  STL [R1+0x768], R0 ;  /* 0x0007680001007387 */ /* 0x0007e80000100800 */
[----:B------:R-:W4:Y:S01]  /*13270*/  LDL.LU.64 R216, [R1+0x20] ;  /* 0x0000200001d87983 */ /* 0x000f220000300a00 */
[----:B---3--:R-:W-:-:S03]  /*13280*/  IMAD.MOV.U32 R0, RZ, RZ, R87 ;  /* 0x000000ffff007224 */ /* 0x008fc600078e0057 */
[----:B------:R1:W-:Y:S01]  /*13290*/  STL [R1+0x774], R86 ;  /* 0x0007745601007387 */ /* 0x0003e20000100800 */
[----:B------:R-:W-:-:S03]  /*132a0*/  IMAD.MOV.U32 R80, RZ, RZ, R82 ;  /* 0x000000ffff507224 */ /* 0x000fc600078e0052 */
[----:B------:R3:W-:Y:S01]  /*132b0*/  STL [R1+0x770], R0 ;  /* 0x0007700001007387 */ /* 0x0007e20000100800 */
[----:B------:R-:W-:Y:S01]  /*132c0*/  IMAD.MOV.U32 R81, RZ, RZ, R83 ;  /* 0x000000ffff517224 */ /* 0x000fe200078e0053 */
[----:B------:R-:W-:Y:S01]  /*132d0*/  MOV R83, R85 ;  /* 0x0000005500537202 */ /* 0x000fe20000000f00 */
[----:B------:R-:W-:Y:S02]  /*132e0*/  IMAD.MOV.U32 R82, RZ, RZ, R84 ;  /* 0x000000ffff527224 */ /* 0x000fe400078e0054 */
[----:B-1----:R-:W-:Y:S02]  /*132f0*/  IMAD.MOV.U32 R86, RZ, RZ, R120 ;  /* 0x000000ffff567224 */ /* 0x002fe400078e0078 */
[----:B------:R-:W-:Y:S02]  /*13300*/  IMAD.MOV.U32 R87, RZ, RZ, R121 ;  /* 0x000000ffff577224 */ /* 0x000fe400078e0079 */
[----:B------:R-:W4:Y:S01]  /*13310*/  LDL.LU.64 R120, [R1+0x2f8] ;  /* 0x0002f80001787983 */ /* 0x000f220000300a00 */
[----:B------:R-:W-:Y:S01]  /*13320*/  IMAD.MOV.U32 R84, RZ, RZ, R150 ;  /* 0x000000ffff547224 */ /* 0x000fe200078e0096 */
[----:B------:R-:W-:-:S02]  /*13330*/  MOV R85, R151 ;  /* 0x0000009700557202 */ /* 0x000fc40000000f00 */
[----:B------:R-:W-:Y:S04]  /*13340*/  STL [R1+0x77c], R76 ;  /* 0x00077c4c01007387 */ /* 0x000fe80000100800 */
[----:B------:R-:W4:Y:S04]  /*13350*/  LDL.LU.64 R150, [R1+0x330] ;  /* 0x0003300001967983 */ /* 0x000f280000300a00 */
[----:B------:R-:W4:Y:S01]  /*13360*/  LDL.LU.64 R218, [R1+0x320] ;  /* 0x0003200001da7983 */ /* 0x000f220000300a00 */
[----:B---3--:R-:W-:-:S05]  /*13370*/  IMAD.MOV.U32 R0, RZ, RZ, R77 ;  /* 0x000000ffff007224 */ /* 0x008fca00078e004d */
[----:B------:R1:W-:Y:S04]  /*13380*/  STL [R1+0x778], R0 ;  /* 0x0007780001007387 */ /* 0x0003e80000100800 */
[----:B--2---:R2:W-:Y:S01]  /*13390*/  STL [R1+0x784], R78 ;  /* 0x0007844e01007387 */ /* 0x0045e20000100800 */
[----:B-1----:R-:W-:-:S03]  /*133a0*/  IMAD.MOV.U32 R0, RZ, RZ, R79 ;  /* 0x000000ffff007224 */ /* 0x002fc600078e004f */
[----:B------:R-:W-:Y:S04]  /*133b0*/  STL [R1+0x78c], R58 ;  /* 0x00078c3a01007387 */ /* 0x000fe80000100800 */
[----:B------:R4:W-:Y:S04]  /*133c0*/  STL [R1+0x780], R0 ;  /* 0x0007800001007387 */ /* 0x0009e80000100800 */
[----:B------:R-:W3:Y:S01]  /*133d0*/  LDL.LU.64 R76, [R1+0x328] ;  /* 0x00032800014c7983 */ /* 0x000ee20000300a00 */
[----:B--2---:R-:W-:Y:S01]  /*133e0*/  IMAD.MOV.U32 R78, RZ, RZ, R80 ;  /* 0x000000ffff4e7224 */ /* 0x004fe200078e0050 */
[----:B------:R-:W-:Y:S01]  /*133f0*/  MOV R80, R82 ;  /* 0x0000005200507202 */ /* 0x000fe20000000f00 */
[----:B------:R-:W-:Y:S01]  /*13400*/  IMAD.MOV.U32 R79, RZ, RZ, R81 ;  /* 0x000000ffff4f7224 */ /* 0x000fe200078e0051 */
[----:B------:R-:W-:Y:S01]  /*13410*/  STL [R1+0x788], R59 ;  /* 0x0007883b01007387 */ /* 0x000fe20000100800 */
[----:B------:R-:W-:-:S03]  /*13420*/  IMAD.MOV.U32 R81, RZ, RZ, R83 ;  /* 0x000000ffff517224 */ /* 0x000fc600078e0053 */
[----:B------:R-:W-:Y:S04]  /*13430*/  STL [R1+0x794], R60 ;  /* 0x0007943c01007387 */ /* 0x000fe80000100800 */
[----:B------:R-:W3:Y:S04]  /*13440*/  LDL.LU.64 R82, [R1+0x338] ;  /* 0x0003380001527983 */ /* 0x000ee80000300a00 */
[----:B------:R-:W-:Y:S01]  /*13450*/  STL [R1+0x790], R61 ;  /* 0x0007903d01007387 */ /* 0x000fe20000100800 */
[----:B----4-:R-:W-:-:S03]  /*13460*/  IMAD.MOV.U32 R0, RZ, RZ, R217 ;  /* 0x000000ffff007224 */ /* 0x010fc600078e00d9 */
[----:B------:R-:W-:Y:S04]  /*13470*/  STL [R1+0x79c], R216 ;  /* 0x00079cd801007387 */ /* 0x000fe80000100800 */
[----:B------:R1:W-:Y:S02]  /*13480*/  STL [R1+0x798], R0 ;  /* 0x0007980001007387 */ /* 0x0003e40000100800 */
[----:B-1----:R-:W-:Y:S02]  /*13490*/  IMAD.MOV.U32 R0, RZ, RZ, R121 ;  /* 0x000000ffff007224 */ /* 0x002fe400078e0079 */
[----:B------:R-:W-:Y:S04]  /*134a0*/  STL [R1+0x7a4], R120 ;  /* 0x0007a47801007387 */ /* 0x000fe80000100800 */
[----:B------:R1:W-:Y:S04]  /*134b0*/  STL [R1+0x7a0], R0 ;  /* 0x0007a00001007387 */ /* 0x0003e80000100800 */
[----:B------:R4:W-:Y:S01]  /*134c0*/  STL [R1+0x7ac], R218 ;  /* 0x0007acda01007387 */ /* 0x0009e20000100800 */
[----:B-1----:R-:W-:-:S03]  /*134d0*/  IMAD.MOV.U32 R0, RZ, RZ, R219 ;  /* 0x000000ffff007224 */ /* 0x002fc600078e00db */
[----:B------:R-:W2:Y:S04]  /*134e0*/  LDL.LU.64 R120, [R1+0x350] ;  /* 0x0003500001787983 */ /* 0x000ea80000300a00 */
[----:B----4-:R-:W4:Y:S04]  /*134f0*/  LDL.LU.64 R218, [R1+0x348] ;  /* 0x0003480001da7983 */ /* 0x010f280000300a00 */
[----:B------:R3:W-:Y:S02]  /*13500*/  STL [R1+0x7a8], R0 ;  /* 0x0007a80001007387 */ /* 0x0007e40000100800 */
[----:B---3--:R-:W-:-:S02]  /*13510*/  MOV R0, R77 ;  /* 0x0000004d00007202 */ /* 0x008fc40000000f00 */
[----:B------:R1:W-:Y:S04]  /*13520*/  STL [R1+0x7b4], R76 ;  /* 0x0007b44c01007387 */ /* 0x0003e80000100800 */
[----:B------:R-:W-:Y:S04]  /*13530*/  STL [R1+0x7bc], R150 ;  /* 0x0007bc9601007387 */ /* 0x000fe80000100800 */
[----:B------:R3:W-:Y:S04]  /*13540*/  STL [R1+0x7b0], R0 ;  /* 0x0007b00001007387 */ /* 0x0007e80000100800 */
[----:B-1----:R-:W2:Y:S01]  /*13550*/  LDL.LU.64 R76, [R1+0x358] ;  /* 0x00035800014c7983 */ /* 0x002ea20000300a00 */
[----:B---3--:R-:W-:-:S03]  /*13560*/  IMAD.MOV.U32 R0, RZ, RZ, R151 ;  /* 0x000000ffff007224 */ /* 0x008fc600078e0097 */
[----:B------:R-:W-:Y:S01]  /*13570*/  STL [R1+0x7c4], R82 ;  /* 0x0007c45201007387 */ /* 0x000fe20000100800 */
[----:B------:R-:W-:Y:S02]  /*13580*/  IMAD.MOV.U32 R150, RZ, RZ, R194 ;  /* 0x000000ffff967224 */ /* 0x000fe400078e00c2 */
[----:B------:R-:W-:Y:S01]  /*13590*/  IMAD.MOV.U32 R151, RZ, RZ, R195 ;  /* 0x000000ffff977224 */ /* 0x000fe200078e00c3 */
[----:B------:R1:W-:Y:S01]  /*135a0*/  STL [R1+0x7b8], R0 ;  /* 0x0007b80001007387 */ /* 0x0003e20000100800 */
[----:B------:R-:W-:Y:S01]  /*135b0*/  IMAD.MOV.U32 R194, RZ, RZ, R204 ;  /* 0x000000ffffc27224 */ /* 0x000fe200078e00cc */
[----:B------:R-:W-:Y:S02]  /*135c0*/  MOV R195, R205 ;  /* 0x000000cd00c37202 */ /* 0x000fe40000000f00 */
[----:B------:R-:W2:Y:S01]  /*135d0*/  LDL.LU.64 R204, [R1+0x360] ;  /* 0x0003600001cc7983 */ /* 0x000ea20000300a00 */
[----:B-1----:R-:W-:-:S05]  /*135e0*/  IMAD.MOV.U32 R0, RZ, RZ, R83 ;  /* 0x000000ffff007224 */ /* 0x002fca00078e0053 */
[----:B------:R1:W-:Y:S01]  /*135f0*/  STL [R1+0x7c0], R0 ;  /* 0x0007c00001007387 */ /* 0x0003e20000100800 */
[----:B------:R-:W-:-:S03]  /*13600*/  IMAD.MOV.U32 R82, RZ, RZ, R84 ;  /* 0x000000ffff527224 */ /* 0x000fc600078e0054 */
[----:B------:R4:W-:Y:S01]  /*13610*/  STL [R1+0x7cc], R86 ;  /* 0x0007cc5601007387 */ /* 0x0009e20000100800 */
[----:B-1----:R-:W-:Y:S02]  /*13620*/  IMAD.MOV.U32 R0, RZ, RZ, R87 ;  /* 0x000000ffff007224 */ /* 0x002fe400078e0057 */
[----:B------:R-:W-:-:S03]  /*13630*/  IMAD.MOV.U32 R83, RZ, RZ, R85 ;  /* 0x000000ffff537224 */ /* 0x000fc600078e0055 */
[----:B------:R1:W-:Y:S04]  /*13640*/  STL [R1+0x7c8], R0 ;  /* 0x0007c80001007387 */ /* 0x0003e80000100800 */
[----:B------:R-:W-:Y:S04]  /*13650*/  STL [R1+0x7d4], R246 ;  /* 0x0007d4f601007387 */ /* 0x000fe80000100800 */
[----:B------:R-:W2:Y:S04]  /*13660*/  LDL.LU.64 R84, [R1+0x368] ;  /* 0x0003680001547983 */ /* 0x000ea80000300a00 */
[----:B------:R-:W-:Y:S04]  /*13670*/  STL [R1+0x7d0], R247 ;  /* 0x0007d0f701007387 */ /* 0x000fe80000100800 */
[----:B----4-:R4:W-:Y:S04]  /*13680*/  STL [R1+0x7dc], R218 ;  /* 0x0007dcda01007387 */ /* 0x0109e80000100800 */
[----:B------:R-:W3:Y:S01]  /*13690*/  LDL.LU.64 R86, [R1+0x370] ;  /* 0x0003700001567983 */ /* 0x000ee20000300a00 */
[----:B-1----:R-:W-:-:S03]  /*136a0*/  MOV R0, R219 ;  /* 0x000000db00007202 */ /* 0x002fc60000000f00 */
[----:B--2---:R-:W-:Y:S04]  /*136b0*/  STL [R1+0x7e4], R120 ;  /* 0x0007e47801007387 */ /* 0x004fe80000100800 */
[----:B------:R1:W-:Y:S01]  /*136c0*/  STL [R1+0x7d8], R0 ;  /* 0x0007d80001007387 */ /* 0x0003e20000100800 */
[----:B----4-:R-:W-:Y:S02]  /*136d0*/  IMAD.MOV.U32 R218, RZ, RZ, R78 ;  /* 0x000000ffffda7224 */ /* 0x010fe400078e004e */
[----:B------:R-:W-:Y:S02]  /*136e0*/  IMAD.MOV.U32 R219, RZ, RZ, R79 ;  /* 0x000000ffffdb7224 */ /* 0x000fe400078e004f */
[----:B------:R-:W-:Y:S01]  /*136f0*/  IMAD.MOV.U32 R78, RZ, RZ, R80 ;  /* 0x000000ffff4e7224 */ /* 0x000fe200078e0050 */
[----:B-1----:R-:W-:Y:S01]  /*13700*/  MOV R0, R121 ;  /* 0x0000007900007202 */ /* 0x002fe20000000f00 */
[----:B------:R-:W-:-:S04]  /*13710*/  IMAD.MOV.U32 R79, RZ, RZ, R81 ;  /* 0x000000ffff4f7224 */ /* 0x000fc800078e0051 */
[----:B------:R1:W-:Y:S04]  /*13720*/  STL [R1+0x7e0], R0 ;  /* 0x0007e00001007387 */ /* 0x0003e80000100800 */
[----:B------:R-:W2:Y:S01]  /*13730*/  LDL.LU.64 R80, [R1+0x388] ;  /* 0x0003880001507983 */ /* 0x000ea20000300a00 */
[----:B------:R-:W-:Y:S02]  /*13740*/  IMAD.MOV.U32 R120, RZ, RZ, R146 ;  /* 0x000000ffff787224 */ /* 0x000fe400078e0092 */
[----:B------:R-:W-:Y:S01]  /*13750*/  IMAD.MOV.U32 R121, RZ, RZ, R147 ;  /* 0x000000ffff797224 */ /* 0x000fe200078e0093 */
[----:B------:R-:W-:Y:S01]  /*13760*/  STL [R1+0x7ec], R76 ;  /* 0x0007ec4c01007387 */ /* 0x000fe20000100800 */
[----:B------:R-:W-:Y:S01]  /*13770*/  IMAD.MOV.U32 R146, RZ, RZ, R194 ;  /* 0x000000ffff927224 */ /* 0x000fe200078e00c2 */
[----:B-1----:R-:W-:Y:S01]  /*13780*/  MOV R0, R77 ;  /* 0x0000004d00007202 */ /* 0x002fe20000000f00 */
[----:B------:R-:W-:-:S02]  /*13790*/  IMAD.MOV.U32 R147, RZ, RZ, R195 ;  /* 0x000000ffff937224 */ /* 0x000fc400078e00c3 */
[----:B------:R-:W4:Y:S04]  /*137a0*/  LDL.LU.64 R194, [R1+0x390] ;  /* 0x0003900001c27983 */ /* 0x000f280000300a00 */
[----:B------:R1:W-:Y:S04]  /*137b0*/  STL [R1+0x7e8], R0 ;  /* 0x0007e80001007387 */ /* 0x0003e80000100800 */
[----:B------:R1:W-:Y:S02]  /*137c0*/  STL [R1+0x7f4], R204 ;  /* 0x0007f4cc01007387 */ /* 0x0003e40000100800 */
[----:B-1----:R-:W-:-:S02]  /*137d0*/  IMAD.MOV.U32 R0, RZ, RZ, R205 ;  /* 0x000000ffff007224 */ /* 0x002fc400078e00cd */
[----:B------:R-:W4:Y:S04]  /*137e0*/  LDL.LU.64 R204, [R1+0x398] ;  /* 0x0003980001cc7983 */ /* 0x000f280000300a00 */
[----:B------:R1:W-:Y:S04]  /*137f0*/  STL [R1+0x7f0], R0 ;  /* 0x0007f00001007387 */ /* 0x0003e80000100800 */
[----:B------:R1:W-:Y:S02]  /*13800*/  STL [R1+0x7fc], R84 ;  /* 0x0007fc5401007387 */ /* 0x0003e40000100800 */
[----:B-1----:R-:W-:-:S02]  /*13810*/  IMAD.MOV.U32 R0, RZ, RZ, R85 ;  /* 0x000000ffff007224 */ /* 0x002fc400078e0055 */
[----:B------:R-:W4:Y:S04]  /*13820*/  LDL.LU.64 R84, [R1+0x3a0] ;  /* 0x0003a00001547983 */ /* 0x000f280000300a00 */
[----:B------:R1:W-:Y:S04]  /*13830*/  STL [R1+0x7f8], R0 ;  /* 0x0007f80001007387 */ /* 0x0003e80000100800 */
[----:B---3--:R3:W-:Y:S01]  /*13840*/  STL [R1+0x804], R86 ;  /* 0x0008045601007387 */ /* 0x0087e20000100800 */
[----:B-1----:R-:W-:-:S03]  /*13850*/  IMAD.MOV.U32 R0, RZ, RZ, R87 ;  /* 0x000000ffff007224 */ /* 0x002fc600078e0057 */
[----:B---3--:R-:W3:Y:S04]  /*13860*/  LDL.LU.64 R86, [R1+0x840] ;  /* 0x0008400001567983 */ /* 0x008ee80000300a00 */
[----:B------:R1:W-:Y:S04]  /*13870*/  STL [R1+0x800], R0 ;  /* 0x0008000001007387 */ /* 0x0003e80000100800 */
[----:B------:R-:W3:Y:S01]  /*13880*/  LDL.LU.64 R76, [R1+0x848] ;  /* 0x00084800014c7983 */ /* 0x000ee20000300a00 */
[----:B-1----:R-:W-:-:S03]  /*13890*/  IMAD.MOV.U32 R0, RZ, RZ, R219 ;  /* 0x000000ffff007224 */ /* 0x002fc600078e00db */
[----:B------:R-:W-:Y:S04]  /*138a0*/  STL [R1+0x80c], R218 ;  /* 0x00080cda01007387 */ /* 0x000fe80000100800 */
[----:B------:R-:W-:Y:S04]  /*138b0*/  STL [R1+0x814], R78 ;  /* 0x0008144e01007387 */ /* 0x000fe80000100800 */
[----:B------:R1:W-:Y:S04]  /*138c0*/  STL [R1+0x808], R0 ;  /* 0x0008080001007387 */ /* 0x0003e80000100800 */
[----:B--2---:R-:W-:Y:S01]  /*138d0*/  STL [R1+0x81c], R80 ;  /* 0x00081c5001007387 */ /* 0x004fe20000100800 */
[----:B-1----:R-:W-:-:S05]  /*138e0*/  MOV R0, R79 ;  /* 0x0000004f00007202 */ /* 0x002fca0000000f00 */
[----:B------:R1:W-:Y:S02]  /*138f0*/  STL [R1+0x810], R0 ;  /* 0x0008100001007387 */ /* 0x0003e40000100800 */
[----:B-1----:R-:W-:-:S05]  /*13900*/  IMAD.MOV.U32 R0, RZ, RZ, R81 ;  /* 0x000000ffff007224 */ /* 0x002fca00078e0051 */
[----:B------:R1:W-:Y:S04]  /*13910*/  STL [R1+0x818], R0 ;  /* 0x0008180001007387 */ /* 0x0003e80000100800 */
[----:B----4-:R2:W-:Y:S01]  /*13920*/  STL [R1+0x824], R194 ;  /* 0x000824c201007387 */ /* 0x0105e20000100800 */
[----:B-1----:R-:W-:-:S05]  /*13930*/  IMAD.MOV.U32 R0, RZ, RZ, R195 ;  /* 0x000000ffff007224 */ /* 0x002fca00078e00c3 */
[----:B------:R1:W-:Y:S04]  /*13940*/  STL [R1+0x820], R0 ;  /* 0x0008200001007387 */ /* 0x0003e80000100800 */
[----:B------:R4:W-:Y:S04]  /*13950*/  STL [R1+0x82c], R204 ;  /* 0x00082ccc01007387 */ /* 0x0009e80000100800 */
[----:B--2---:R-:W2:Y:S01]  /*13960*/  LDL.LU.64 R194, [R1+0x860] ;  /* 0x0008600001c27983 */ /* 0x004ea20000300a00 */
[----:B-1----:R-:W-:-:S03]  /*13970*/  MOV R0, R205 ;  /* 0x000000cd00007202 */ /* 0x002fc60000000f00 */
[----:B------:R-:W-:Y:S04]  /*13980*/  STL [R1+0x834], R84 ;  /* 0x0008345401007387 */ /* 0x000fe80000100800 */
[----:B------:R1:W-:Y:S04]  /*13990*/  STL [R1+0x828], R0 ;  /* 0x0008280001007387 */ /* 0x0003e80000100800 */
[----:B----4-:R-:W4:Y:S01]  /*139a0*/  LDL.LU.64 R204, [R1+0x868] ;  /* 0x0008680001cc7983 */ /* 0x010f220000300a00 */
[----:B-1----:R-:W-:Y:S02]  /*139b0*/  IMAD.MOV.U32 R0, RZ, RZ, R85 ;  /* 0x000000ffff007224 */ /* 0x002fe400078e0055 */
[----:B------:R-:W-:-:S02]  /*139c0*/  IMAD.MOV.U32 R78, RZ, RZ, R82 ;  /* 0x000000ffff4e7224 */ /* 0x000fc400078e0052 */
[----:B------:R-:W-:Y:S01]  /*139d0*/  IMAD.MOV.U32 R79, RZ, RZ, R83 ;  /* 0x000000ffff4f7224 */ /* 0x000fe200078e0053 */
[----:B---3--:R-:W-:Y:S04]  /*139e0*/  STL [R1+0x83c], R86 ;  /* 0x00083c5601007387 */ /* 0x008fe80000100800 */
[----:B------:R1:W-:Y:S04]  /*139f0*/  STL [R1+0x830], R0 ;  /* 0x0008300001007387 */ /* 0x0003e80000100800 */
[----:B------:R-:W3:Y:S04]  /*13a00*/  LDL.LU.64 R80, [R1+0x870] ;  /* 0x0008700001507983 */ /* 0x000ee80000300a00 */
[----:B------:R-:W3:Y:S01]  /*13a10*/  LDL.LU.64 R82, [R1+0x878] ;  /* 0x0008780001527983 */ /* 0x000ee20000300a00 */
[----:B-1----:R-:W-:-:S05]  /*13a20*/  IMAD.MOV.U32 R0, RZ, RZ, R87 ;  /* 0x000000ffff007224 */ /* 0x002fca00078e0057 */
[----:B------:R1:W-:Y:S04]  /*13a30*/  STL [R1+0x838], R0 ;  /* 0x0008380001007387 */ /* 0x0003e80000100800 */
[----:B------:R-:W-:Y:S04]  /*13a40*/  STL [R1+0x844], R76 ;  /* 0x0008444c01007387 */ /* 0x000fe80000100800 */
[----:B------:R-:W3:Y:S04]  /*13a50*/  LDL.LU.64 R84, [R1+0x880] ;  /* 0x0008800001547983 */ /* 0x000ee80000300a00 */
[----:B------:R-:W3:Y:S01]  /*13a60*/  LDL.LU.64 R86, [R1+0x888] ;  /* 0x0008880001567983 */ /* 0x000ee20000300a00 */
[----:B-1----:R-:W-:-:S05]  /*13a70*/  IMAD.MOV.U32 R0, RZ, RZ, R77 ;  /* 0x000000ffff007224 */ /* 0x002fca00078e004d */
[----:B------:R1:W-:Y:S04]  /*13a80*/  STL [R1+0x840], R0 ;  /* 0x0008400001007387 */ /* 0x0003e80000100800 */
[----:B------:R1:W-:Y:S02]  /*13a90*/  STL [R1+0x84c], R140 ;  /* 0x00084c8c01007387 */ /* 0x0003e40000100800 */
[----:B-1----:R-:W-:Y:S02]  /*13aa0*/  IMAD.MOV.U32 R0, RZ, RZ, R141 ;  /* 0x000000ffff007224 */ /* 0x002fe400078e008d */
[----:B------:R-:W3:Y:S04]  /*13ab0*/  LDL.LU.64 R140, [R1+0x8a0] ;  /* 0x0008a000018c7983 */ /* 0x000ee80000300a00 */
[----:B------:R1:W-:Y:S04]  /*13ac0*/  STL [R1+0x848], R0 ;  /* 0x0008480001007387 */ /* 0x0003e80000100800 */
[----:B------:R-:W-:Y:S01]  /*13ad0*/  STL [R1+0x854], R78 ;  /* 0x0008544e01007387 */ /* 0x000fe20000100800 */
[----:B-1----:R-:W-:-:S03]  /*13ae0*/  MOV R0, R79 ;  /* 0x0000004f00007202 */ /* 0x002fc60000000f00 */
[----:B--2---:R-:W-:Y:S04]  /*13af0*/  STL [R1+0x85c], R194 ;  /* 0x00085cc201007387 */ /* 0x004fe80000100800 */
[----:B------:R1:W-:Y:S02]  /*13b00*/  STL [R1+0x850], R0 ;  /* 0x0008500001007387 */ /* 0x0003e40000100800 */
[----:B-1----:R-:W-:Y:S02]  /*13b10*/  IMAD.MOV.U32 R0, RZ, RZ, R195 ;  /* 0x000000ffff007224 */ /* 0x002fe400078e00c3 */
[----:B------:R-:W2:Y:S04]  /*13b20*/  LDL.LU.64 R194, [R1+0x8a8] ;  /* 0x0008a80001c27983 */ /* 0x000ea80000300a00 */
[----:B------:R1:W-:Y:S04]  /*13b30*/  STL [R1+0x858], R0 ;  /* 0x0008580001007387 */ /* 0x0003e80000100800 */
[----:B----4-:R4:W-:Y:S01]  /*13b40*/  STL [R1+0x864], R204 ;  /* 0x000864cc01007387 */ /* 0x0109e20000100800 */
[----:B-1----:R-:W-:-:S03]  /*13b50*/  IMAD.MOV.U32 R0, RZ, RZ, R205 ;  /* 0x000000ffff007224 */ /* 0x002fc600078e00cd */
[----:B----4-:R-:W4:Y:S04]  /*13b60*/  LDL.LU.64 R204, [R1+0x8b0] ;  /* 0x0008b00001cc7983 */ /* 0x010f280000300a00 */
[----:B------:R3:W-:Y:S02]  /*13b70*/  STL [R1+0x860], R0 ;  /* 0x0008600001007387 */ /* 0x0007e40000100800 */
[----:B---3--:R-:W-:Y:S02]  /*13b80*/  IMAD.MOV.U32 R0, RZ, RZ, R81 ;  /* 0x000000ffff007224 */ /* 0x008fe400078e0051 */
[----:B------:R-:W-:Y:S04]  /*13b90*/  STL [R1+0x86c], R80 ;  /* 0x00086c5001007387 */ /* 0x000fe80000100800 */
[----:B------:R-:W-:Y:S04]  /*13ba0*/  STL [R1+0x874], R82 ;  /* 0x0008745201007387 */ /* 0x000fe80000100800 */
[----:B------:R1:W-:Y:S02]  /*13bb0*/  STL [R1+0x868], R0 ;  /* 0x0008680001007387 */ /* 0x0003e40000100800 */
[----:B-1----:R-:W-:-:S02]  /*13bc0*/  IMAD.MOV.U32 R0, RZ, RZ, R83 ;  /* 0x000000ffff007224 */ /* 0x002fc400078e0053 */
[----:B------:R-:W-:Y:S04]  /*13bd0*/  STL [R1+0x87c], R84 ;  /* 0x00087c5401007387 */ /* 0x000fe80000100800 */
[----:B------:R1:W-:Y:S02]  /*13be0*/  STL [R1+0x870], R0 ;  /* 0x0008700001007387 */ /* 0x0003e40000100800 */
[----:B-1----:R-:W-:-:S05]  /*13bf0*/  MOV R0, R85 ;  /* 0x0000005500007202 */ /* 0x002fca0000000f00 */
[----:B------:R1:W-:Y:S04]  /*13c00*/  STL [R1+0x878], R0 ;  /* 0x0008780001007387 */ /* 0x0003e80000100800 */
[----:B------:R-:W-:Y:S01]  /*13c10*/  STL [R1+0x884], R86 ;  /* 0x0008845601007387 */ /* 0x000fe20000100800 */
[----:B-1----:R-:W-:-:S05]  /*13c20*/  IMAD.MOV.U32 R0, RZ, RZ, R87 ;  /* 0x000000ffff007224 */ /* 0x002fca00078e0057 */
[----:B------:R1:W-:Y:S04]  /*13c30*/  STL [R1+0x880], R0 ;  /* 0x0008800001007387 */ /* 0x0003e80000100800 */
[----:B------:R-:W-:Y:S01]  /*13c40*/  STL [R1+0x88c], R120 ;  /* 0x00088c7801007387 */ /* 0x000fe20000100800 */
[----:B-1----:R-:W-:-:S05]  /*13c50*/  IMAD.MOV.U32 R0, RZ, RZ, R121 ;  /* 0x000000ffff007224 */ /* 0x002fca00078e0079 */
[----:B------:R1:W-:Y:S04]  /*13c60*/  STL [R1+0x888], R0 ;  /* 0x0008880001007387 */ /* 0x0003e80000100800 */
[----:B------:R3:W-:Y:S01]  /*13c70*/  STL [R1+0x894], R192 ;  /* 0x000894c001007387 */ /* 0x0007e20000100800 */
[----:B-1----:R-:W-:-:S03]  /*13c80*/  MOV R0, R193 ;  /* 0x000000c100007202 */ /* 0x002fc60000000f00 */
[----:B------:R-:W-:Y:S04]  /*13c90*/  STL [R1+0x89c], R140 ;  /* 0x00089c8c01007387 */ /* 0x000fe80000100800 */
[----:B------:R1:W-:Y:S04]  /*13ca0*/  STL [R1+0x890], R0 ;  /* 0x0008900001007387 */ /* 0x0003e80000100800 */
[----:B---3--:R-:W3:Y:S04]  /*13cb0*/  LDL.LU.64 R192, [R1+0x8e0] ;  /* 0x0008e00001c07983 */ /* 0x008ee80000300a00 */
[----:B------:R-:W3:Y:S01]  /*13cc0*/  LDL.LU.64 R120, [R1+0x8e8] ;  /* 0x0008e80001787983 */ /* 0x000ee20000300a00 */
[----:B-1----:R-:W-:-:S05]  /*13cd0*/  IMAD.MOV.U32 R0, RZ, RZ, R141 ;  /* 0x000000ffff007224 */ /* 0x002fca00078e008d */
[----:B------:R1:W-:Y:S04]  /*13ce0*/  STL [R1+0x898], R0 ;  /* 0x0008980001007387 */ /* 0x0003e80000100800 */
[----:B--2---:R2:W-:Y:S01]  /*13cf0*/  STL [R1+0x8a4], R194 ;  /* 0x0008a4c201007387 */ /* 0x0045e20000100800 */
[----:B-1----:R-:W-:-:S03]  /*13d00*/  IMAD.MOV.U32 R0, RZ, RZ, R195 ;  /* 0x000000ffff007224 */ /* 0x002fc600078e00c3 */
[----:B--2---:R-:W2:Y:S04]  /*13d10*/  LDL.LU.64 R194, [R1+0x8f0] ;  /* 0x0008f00001c27983 */ /* 0x004ea80000300a00 */
[----:B------:R1:W-:Y:S04]  /*13d20*/  STL [R1+0x8a0], R0 ;  /* 0x0008a00001007387 */ /* 0x0003e80000100800 */
[----:B----4-:R4:W-:Y:S01]  /*13d30*/  STL [R1+0x8ac], R204 ;  /* 0x0008accc01007387 */ /* 0x0109e20000100800 */
[----:B-1----:R-:W-:-:S03]  /*13d40*/  IMAD.MOV.U32 R0, RZ, RZ, R205 ;  /* 0x000000ffff007224 */ /* 0x002fc600078e00cd */
[----:B----4-:R-:W2:Y:S01]  /*13d50*/  LDL.LU.64 R204, [R1+0x8f8] ;  /* 0x0008f80001cc7983 */ /* 0x010ea20000300a00 */
[----:B------:R-:W-:-:S03]  /*13d60*/  IMAD.MOV.U32 R86, RZ, RZ, R122 ;  /* 0x000000ffff567224 */ /* 0x000fc600078e007a */
[----:B------:R1:W-:Y:S01]  /*13d70*/  STL [R1+0x8a8], R0 ;  /* 0x0008a80001007387 */ /* 0x0003e20000100800 */
[----:B------:R-:W-:-:S03]  /*13d80*/  IMAD.MOV.U32 R87, RZ, RZ, R123 ;  /* 0x000000ffff577224 */ /* 0x000fc600078e007b */
[----:B------:R-:W-:Y:S04]  /*13d90*/  STL [R1+0x8b4], R62 ;  /* 0x0008b43e01007387 */ /* 0x000fe80000100800 */
[----:B------:R-:W-:Y:S04]  /*13da0*/  STL [R1+0x8b0], R63 ;  /* 0x0008b03f01007387 */ /* 0x000fe80000100800 */
[----:B------:R-:W2:Y:S04]  /*13db0*/  LDL.LU.64 R122, [R1+0x900] ;  /* 0x00090000017a7983 */ /* 0x000ea80000300a00 */
[----:B------:R-:W-:Y:S04]  /*13dc0*/  STL [R1+0x8bc], R64 ;  /* 0x0008bc4001007387 */ /* 0x000fe80000100800 */
[----:B------:R-:W-:Y:S04]  /*13dd0*/  STL [R1+0x8b8], R65 ;  /* 0x0008b84101007387 */ /* 0x000fe80000100800 */
[----:B------:R-:W2:Y:S01]  /*13de0*/  LDL.LU.64 R140, [R1+0x908] ;  /* 0x00090800018c7983 */ /* 0x000ea20000300a00 */
[----:B-1----:R-:W-:-:S03]  /*13df0*/  IMAD.MOV.U32 R0, RZ, RZ, R151 ;  /* 0x000000ffff007224 */ /* 0x002fc600078e0097 */
[----:B------:R-:W-:Y:S04]  /*13e00*/  STL [R1+0x8c4], R66 ;  /* 0x0008c44201007387 */ /* 0x000fe80000100800 */
[----:B------:R-:W-:Y:S04]  /*13e10*/  STL [R1+0x8c0], R67 ;  /* 0x0008c04301007387 */ /* 0x000fe80000100800 */
[----:B------:R1:W-:Y:S04]  /*13e20*/  STL [R1+0x8cc], R150 ;  /* 0x0008cc9601007387 */ /* 0x0003e80000100800 */
[----:B------:R-:W-:Y:S04]  /*13e30*/  STL [R1+0x8d4], R86 ;  /* 0x0008d45601007387 */ /* 0x000fe80000100800 */
[----:B------:R1:W-:Y:S04]  /*13e40*/  STL [R1+0x8c8], R0 ;  /* 0x0008c80001007387 */ /* 0x0003e80000100800 */
[----:B-1----:R-:W2:Y:S01]  /*13e50*/  LDL.LU.64 R150, [R1+0x920] ;  /* 0x0009200001967983 */ /* 0x002ea20000300a00 */
[----:B------:R-:W-:-:S05]  /*13e60*/  MOV R0, R87 ;  /* 0x0000005700007202 */ /* 0x000fca0000000f00 */
[----:B------:R3:W-:Y:S02]  /*13e70*/  STL [R1+0x8d0], R0 ;  /* 0x0008d00001007387 */ /* 0x0007e40000100800 */
[----:B---3--:R-:W-:Y:S02]  /*13e80*/  IMAD.MOV.U32 R0, RZ, RZ, R193 ;  /* 0x000000ffff007224 */ /* 0x008fe400078e00c1 */
[----:B------:R1:W-:Y:S04]  /*13e90*/  STL [R1+0x8dc], R192 ;  /* 0x0008dcc001007387 */ /* 0x0003e80000100800 */
[----:B------:R-:W-:Y:S04]  /*13ea0*/  STL [R1+0x8e4], R120 ;  /* 0x0008e47801007387 */ /* 0x000fe80000100800 */
[----:B------:R3:W-:Y:S04]  /*13eb0*/  STL [R1+0x8d8], R0 ;  /* 0x0008d80001007387 */ /* 0x0007e80000100800 */
[----:B-1----:R-:W4:Y:S01]  /*13ec0*/  LDL.LU.64 R192, [R1+0x928] ;  /* 0x0009280001c07983 */ /* 0x002f220000300a00 */
[----:B---3--:R-:W-:-:S03]  /*13ed0*/  IMAD.MOV.U32 R0, RZ, RZ, R121 ;  /* 0x000000ffff007224 */ /* 0x008fc600078e0079 */
[----:B--2---:R-:W-:Y:S04]  /*13ee0*/  STL [R1+0x8ec], R194 ;  /* 0x0008ecc201007387 */ /* 0x004fe80000100800 */
[----:B------:R1:W-:Y:S02]  /*13ef0*/  STL [R1+0x8e0], R0 ;  /* 0x0008e00001007387 */ /* 0x0003e40000100800 */
[----:B-1----:R-:W-:Y:S02]  /*13f00*/  IMAD.MOV.U32 R0, RZ, RZ, R195 ;  /* 0x000000ffff007224 */ /* 0x002fe400078e00c3 */
[----:B------:R-:W2:Y:S04]  /*13f10*/  LDL.LU.64 R194, [R1+0x930] ;  /* 0x0009300001c27983 */ /* 0x000ea80000300a00 */
[----:B------:R1:W-:Y:S04]  /*13f20*/  STL [R1+0x8e8], R0 ;  /* 0x0008e80001007387 */ /* 0x0003e80000100800 */
[----:B------:R3:W-:Y:S01]  /*13f30*/  STL [R1+0x8f4], R204 ;  /* 0x0008f4cc01007387 */ /* 0x0007e20000100800 */
[----:B-1----:R-:W-:-:S03]  /*13f40*/  IMAD.MOV.U32 R0, RZ, RZ, R205 ;  /* 0x000000ffff007224 */ /* 0x002fc600078e00cd */
[----:B---3--:R-:W4:Y:S04]  /*13f50*/  LDL.LU.64 R204, [R1+0x938] ;  /* 0x0009380001cc7983 */ /* 0x008f280000300a00 */
[----:B------:R1:W-:Y:S04]  /*13f60*/  STL [R1+0x8f0], R0 ;  /* 0x0008f00001007387 */ /* 0x0003e80000100800 */
[----:B------:R-:W-:Y:S04]  /*13f70*/  STL [R1+0x8fc], R122 ;  /* 0x0008fc7a01007387 */ /* 0x000fe80000100800 */
[----:B------:R-:W4:Y:S01]  /*13f80*/  LDL.LU.64 R84, [R1+0x940] ;  /* 0x0009400001547983 */ /* 0x000f220000300a00 */
[----:B-1----:R-:W-:-:S05]  /*13f90*/  MOV R0, R123 ;  /* 0x0000007b00007202 */ /* 0x002fca0000000f00 */
[----:B------:R1:W-:Y:S04]  /*13fa0*/  STL [R1+0x8f8], R0 ;  /* 0x0008f80001007387 */ /* 0x0003e80000100800 */
[----:B------:R-:W-:Y:S04]  /*13fb0*/  STL [R1+0x904], R140 ;  /* 0x0009048c01007387 */ /* 0x000fe80000100800 */
[----:B------:R-:W4:Y:S01]  /*13fc0*/  LDL.LU.64 R86, [R1+0x948] ;  /* 0x0009480001567983 */ /* 0x000f220000300a00 */
[----:B-1----:R-:W-:-:S05]  /*13fd0*/  IMAD.MOV.U32 R0, RZ, RZ, R141 ;  /* 0x000000ffff007224 */ /* 0x002fca00078e008d */
[----:B------:R1:W-:Y:S04]  /*13fe0*/  STL [R1+0x900], R0 ;  /* 0x0009000001007387 */ /* 0x0003e80000100800 */
[----:B------:R-:W-:Y:S01]  /*13ff0*/  STL [R1+0x90c], R146 ;  /* 0x00090c9201007387 */ /* 0x000fe20000100800 */
[----:B-1----:R-:W-:-:S05]  /*14000*/  IMAD.MOV.U32 R0, RZ, RZ, R147 ;  /* 0x000000ffff007224 */ /* 0x002fca00078e0093 */
[----:B------:R1:W-:Y:S04]  /*14010*/  STL [R1+0x908], R0 ;  /* 0x0009080001007387 */ /* 0x0003e80000100800 */
[----:B------:R-:W-:Y:S04]  /*14020*/  STL [R1+0x914], R148 ;  /* 0x0009149401007387 */ /* 0x000fe80000100800 */
[----:B------:R-:W4:Y:S01]  /*14030*/  LDL.LU.64 R140, [R1+0x960] ;  /* 0x00096000018c7983 */ /* 0x000f220000300a00 */
[----:B------:R-:W-:Y:S02]  /*14040*/  IMAD.MOV.U32 R120, RZ, RZ, R142 ;  /* 0x000000ffff787224 */ /* 0x000fe400078e008e */
[----:B------:R-:W-:-:S02]  /*14050*/  IMAD.MOV.U32 R121, RZ, RZ, R143 ;  /* 0x000000ffff797224 */ /* 0x000fc400078e008f */
[----:B-1----:R-:W-:Y:S01]  /*14060*/  IMAD.MOV.U32 R0, RZ, RZ, R149 ;  /* 0x000000ffff007224 */ /* 0x002fe200078e0095 */
[----:B------:R-:W4:Y:S01]  /*14070*/  LDL.LU.64 R142, [R1+0x968] ;  /* 0x00096800018e7983 */ /* 0x000f220000300a00 */
[----:B------:R-:W-:Y:S01]  /*14080*/  IMAD.MOV.U32 R122, RZ, RZ, R144 ;  /* 0x000000ffff7a7224 */ /* 0x000fe200078e0090 */
[----:B------:R-:W-:Y:S02]  /*14090*/  MOV R123, R145 ;  /* 0x00000091007b7202 */ /* 0x000fe40000000f00 */
[----:B------:R1:W-:Y:S04]  /*140a0*/  STL [R1+0x910], R0 ;  /* 0x0009100001007387 */ /* 0x0003e80000100800 */
[----:B------:R-:W-:Y:S04]  /*140b0*/  STL [R1+0x91c], R150 ;  /* 0x00091c9601007387 */ /* 0x000fe80000100800 */
[----:B------:R-:W4:Y:S01]  /*140c0*/  LDL.LU.64 R144, [R1+0x970] ;  /* 0x0009700001907983 */ /* 0x000f220000300a00 */
[----:B-1----:R-:W-:-:S03]  /*140d0*/  IMAD.MOV.U32 R0, RZ, RZ, R151 ;  /* 0x000000ffff007224 */ /* 0x002fc600078e0097 */
[----:B------:R-:W4:Y:S04]  /*140e0*/  LDL.LU.64 R146, [R1+0x978] ;  /* 0x0009780001927983 */ /* 0x000f280000300a00 */
[----:B------:R1:W-:Y:S04]  /*140f0*/  STL [R1+0x918], R0 ;  /* 0x0009180001007387 */ /* 0x0003e80000100800 */
[----:B----4-:R4:W-:Y:S04]  /*14100*/  STL [R1+0x924], R192 ;  /* 0x000924c001007387 */ /* 0x0109e80000100800 */
[----:B------:R-:W3:Y:S01]  /*14110*/  LDL.LU.64 R148, [R1+0x980] ;  /* 0x0009800001947983 */ /* 0x000ee20000300a00 */
[----:B-1----:R-:W-:-:S03]  /*14120*/  IMAD.MOV.U32 R0, RZ, RZ, R193 ;  /* 0x000000ffff007224 */ /* 0x002fc600078e00c1 */
[----:B------:R-:W3:Y:S04]  /*14130*/  LDL.LU.64 R150, [R1+0x988] ;  /* 0x0009880001967983 */ /* 0x000ee80000300a00 */
[----:B------:R1:W-:Y:S04]  /*14140*/  STL [R1+0x920], R0 ;  /* 0x0009200001007387 */ /* 0x0003e80000100800 */
[----:B--2---:R2:W-:Y:S04]  /*14150*/  STL [R1+0x92c], R194 ;  /* 0x00092cc201007387 */ /* 0x0045e80000100800 */
[----:B----4-:R-:W4:Y:S01]  /*14160*/  LDL.LU.64 R192, [R1+0x990] ;  /* 0x0009900001c07983 */ /* 0x010f220000300a00 */
[----:B-1----:R-:W-:-:S05]  /*14170*/  MOV R0, R195 ;  /* 0x000000c300007202 */ /* 0x002fca0000000f00 */
[----:B------:R1:W-:Y:S01]  /*14180*/  STL [R1+0x928], R0 ;  /* 0x0009280001007387 */ /* 0x0003e20000100800 */
[----:B--2---:R-:W-:Y:S02]  /*14190*/  IMAD.MOV.U32 R194, RZ, RZ, R228 ;  /* 0x000000ffffc27224 */ /* 0x004fe400078e00e4 */
[----:B------:R-:W-:Y:S02]  /*141a0*/  IMAD.MOV.U32 R195, RZ, RZ, R229 ;  /* 0x000000ffffc37224 */ /* 0x000fe400078e00e5 */
[----:B-1----:R-:W-:Y:S01]  /*141b0*/  IMAD.MOV.U32 R0, RZ, RZ, R205 ;  /* 0x000000ffff007224 */ /* 0x002fe200078e00cd */
[----:B------:R1:W-:Y:S04]  /*141c0*/  STL [R1+0x934], R204 ;  /* 0x000934cc01007387 */ /* 0x0003e80000100800 */
[----:B------:R-:W2:Y:S04]  /*141d0*/  LDL.LU.64 R228, [R1+0x9a0] ;  /* 0x0009a00001e47983 */ /* 0x000ea80000300a00 */
[----:B------:R1:W-:Y:S02]  /*141e0*/  STL [R1+0x930], R0 ;  /* 0x0009300001007387 */ /* 0x0003e40000100800 */
[----:B-1----:R-:W-:Y:S01]  /*141f0*/  IMAD.MOV.U32 R204, RZ, RZ, R206 ;  /* 0x000000ffffcc7224 */ /* 0x002fe200078e00ce */
[----:B------:R-:W-:Y:S01]  /*14200*/  MOV R205, R207 ;  /* 0x000000cf00cd7202 */ /* 0x000fe20000000f00 */
[----:B------:R-:W-:Y:S04]  /*14210*/  STL [R1+0x93c], R84 ;  /* 0x00093c5401007387 */ /* 0x000fe80000100800 */
[----:B------:R-:W2:Y:S01]  /*14220*/  LDL.LU.64 R206, [R1+0x9a8] ;  /* 0x0009a80001ce7983 */ /* 0x000ea20000300a00 */
[----:B------:R-:W-:-:S03]  /*14230*/  IMAD.MOV.U32 R0, RZ, RZ, R85 ;  /* 0x000000ffff007224 */ /* 0x000fc600078e0055 */
[----:B------:R-:W-:Y:S04]  /*14240*/  STL [R1+0x944], R86 ;  /* 0x0009445601007387 */ /* 0x000fe80000100800 */
[----:B------:R1:W-:Y:S04]  /*14250*/  STL [R1+0x938], R0 ;  /* 0x0009380001007387 */ /* 0x0003e80000100800 */
[----:B------:R-:W-:Y:S01]  /*14260*/  STL [R1+0x94c], R120 ;  /* 0x00094c7801007387 */ /* 0x000fe20000100800 */
[----:B-1----:R-:W-:-:S05]  /*14270*/  IMAD.MOV.U32 R0, RZ, RZ, R87 ;  /* 0x000000ffff007224 */ /* 0x002fca00078e0057 */
[----:B------:R1:W-:Y:S04]  /*14280*/  STL [R1+0x940], R0 ;  /* 0x0009400001007387 */ /* 0x0003e80000100800 */
[----:B------:R-:W-:Y:S01]  /*14290*/  STL [R1+0x954], R122 ;  /* 0x0009547a01007387 */ /* 0x000fe20000100800 */
[----:B-1----:R-:W-:-:S05]  /*142a0*/  IMAD.MOV.U32 R0, RZ, RZ, R121 ;  /* 0x000000ffff007224 */ /* 0x002fca00078e0079 */
[----:B------:R1:W-:Y:S04]  /*142b0*/  STL [R1+0x948], R0 ;  /* 0x0009480001007387 */ /* 0x0003e80000100800 */
[----:B------:R-:W-:Y:S01]  /*142c0*/  STL [R1+0x95c], R140 ;  /* 0x00095c8c01007387 */ /* 0x000fe20000100800 */
[----:B-1----:R-:W-:-:S05]  /*142d0*/  IMAD.MOV.U32 R0, RZ, RZ, R123 ;  /* 0x000000ffff007224 */ /* 0x002fca00078e007b */
[----:B------:R1:W-:Y:S02]  /*142e0*/  STL [R1+0x950], R0 ;  /* 0x0009500001007387 */ /* 0x0003e40000100800 */
[----:B-1----:R-:W-:-:S05]  /*142f0*/  MOV R0, R141 ;  /* 0x0000008d00007202 */ /* 0x002fca0000000f00 */
[----:B------:R1:W-:Y:S04]  /*14300*/  STL [R1+0x958], R0 ;  /* 0x0009580001007387 */ /* 0x0003e80000100800 */
[----:B------:R-:W-:Y:S01]  /*14310*/  STL [R1+0x964], R142 ;  /* 0x0009648e01007387 */ /* 0x000fe20000100800 */
[----:B-1----:R-:W-:-:S05]  /*14320*/  IMAD.MOV.U32 R0, RZ, RZ, R143 ;  /* 0x000000ffff007224 */ /* 0x002fca00078e008f */
[----:B------:R1:W-:Y:S04]  /*14330*/  STL [R1+0x960], R0 ;  /* 0x0009600001007387 */ /* 0x0003e80000100800 */
[----:B------:R-:W-:Y:S01]  /*14340*/  STL [R1+0x96c], R144 ;  /* 0x00096c9001007387 */ /* 0x000fe20000100800 */
[----:B-1----:R-:W-:-:S03]  /*14350*/  IMAD.MOV.U32 R0, RZ, RZ, R145 ;  /* 0x000000ffff007224 */ /* 0x002fc600078e0091 */
[----:B------:R-:W-:Y:S04]  /*14360*/  STL [R1+0x974], R146 ;  /* 0x0009749201007387 */ /* 0x000fe80000100800 */
[----:B------:R1:W-:Y:S02]  /*14370*/  STL [R1+0x968], R0 ;  /* 0x0009680001007387 */ /* 0x0003e40000100800 */
[----:B-1----:R-:W-:Y:S02]  /*14380*/  IMAD.MOV.U32 R0, RZ, RZ, R147 ;  /* 0x000000ffff007224 */ /* 0x002fe400078e0093 */
[----:B---3--:R-:W-:Y:S04]  /*14390*/  STL [R1+0x97c], R148 ;  /* 0x00097c9401007387 */ /* 0x008fe80000100800 */
[----:B------:R1:W-:Y:S04]  /*143a0*/  STL [R1+0x970], R0 ;  /* 0x0009700001007387 */ /* 0x0003e80000100800 */
[----:B------:R-:W-:Y:S01]  /*143b0*/  STL [R1+0x984], R150 ;  /* 0x0009849601007387 */ /* 0x000fe20000100800 */
[----:B-1----:R-:W-:-:S05]  /*143c0*/  IMAD.MOV.U32 R0, RZ, RZ, R149 ;  /* 0x000000ffff007224 */ /* 0x002fca00078e0095 */
[----:B------:R1:W-:Y:S02]  /*143d0*/  STL [R1+0x978], R0 ;  /* 0x0009780001007387 */ /* 0x0003e40000100800 */
[----:B-1----:R-:W-:Y:S02]  /*143e0*/  MOV R0, R151 ;  /* 0x0000009700007202 */ /* 0x002fe40000000f00 */
[----:B----4-:R-:W-:Y:S04]  /*143f0*/  STL [R1+0x98c], R192 ;  /* 0x00098cc001007387 */ /* 0x010fe80000100800 */
[----:B------:R1:W-:Y:S04]  /*14400*/  STL [R1+0x980], R0 ;  /* 0x0009800001007387 */ /* 0x0003e80000100800 */
[----:B------:R-:W-:Y:S01]  /*14410*/  STL [R1+0x994], R194 ;  /* 0x000994c201007387 */ /* 0x000fe20000100800 */
[----:B-1----:R-:W-:-:S05]  /*14420*/  IMAD.MOV.U32 R0, RZ, RZ, R193 ;  /* 0x000000ffff007224 */ /* 0x002fca00078e00c1 */
[----:B------:R1:W-:Y:S02]  /*14430*/  STL [R1+0x988], R0 ;  /* 0x0009880001007387 */ /* 0x0003e40000100800 */
[----:B-1----:R-:W-:Y:S02]  /*14440*/  IMAD.MOV.U32 R0, RZ, RZ, R195 ;  /* 0x000000ffff007224 */ /* 0x002fe400078e00c3 */
[----:B------:R-:W3:Y:S04]  /*14450*/  LDL.LU.64 R194, [R1+0x9f0] ;  /* 0x0009f00001c27983 */ /* 0x000ee80000300a00 */
[----:B------:R1:W-:Y:S04]  /*14460*/  STL [R1+0x990], R0 ;  /* 0x0009900001007387 */ /* 0x0003e80000100800 */
[----:B--2---:R2:W-:Y:S01]  /*14470*/  STL [R1+0x99c], R228 ;  /* 0x00099ce401007387 */ /* 0x0045e20000100800 */
[----:B-1----:R-:W-:-:S03]  /*14480*/  MOV R0, R229 ;  /* 0x000000e500007202 */ /* 0x002fc60000000f00 */
[----:B------:R-:W-:Y:S04]  /*14490*/  STL [R1+0x9a4], R206 ;  /* 0x0009a4ce01007387 */ /* 0x000fe80000100800 */
[----:B------:R1:W-:Y:S04]  /*144a0*/  STL [R1+0x998], R0 ;  /* 0x0009980001007387 */ /* 0x0003e80000100800 */
[----:B--2---:R-:W2:Y:S01]  /*144b0*/  LDL.LU.64 R228, [R1+0x9f8] ;  /* 0x0009f80001e47983 */ /* 0x004ea20000300a00 */
[----:B-1----:R-:W-:-:S03]  /*144c0*/  IMAD.MOV.U32 R0, RZ, RZ, R207 ;  /* 0x000000ffff007224 */ /* 0x002fc600078e00cf */
[----:B------:R-:W-:Y:S04]  /*144d0*/  STL [R1+0x9ac], R124 ;  /* 0x0009ac7c01007387 */ /* 0x000fe80000100800 */
[----:B------:R1:W-:Y:S04]  /*144e0*/  STL [R1+0x9a0], R0 ;  /* 0x0009a00001007387 */ /* 0x0003e80000100800 */
[----:B------:R-:W3:Y:S04]  /*144f0*/  LDL.LU.64 R144, [R1+0xa00] ;  /* 0x000a000001907983 */ /* 0x000ee80000300a00 */
[----:B------:R-:W-:Y:S04]  /*14500*/  STL [R1+0x9a8], R125 ;  /* 0x0009a87d01007387 */ /* 0x000fe80000100800 */
[----:B------:R-:W-:Y:S04]  /*14510*/  STL [R1+0x9b4], R126 ;  /* 0x0009b47e01007387 */ /* 0x000fe80000100800 */
[----:B------:R-:W3:Y:S01]  /*14520*/  LDL.LU.64 R206, [R1+0xa08] ;  /* 0x000a080001ce7983 */ /* 0x000ee20000300a00 */
[----:B------:R-:W-:-:S03]  /*14530*/  IMAD.MOV.U32 R192, RZ, RZ, R204 ;  /* 0x000000ffffc07224 */ /* 0x000fc600078e00cc */
[----:B------:R-:W-:Y:S01]  /*14540*/  STL [R1+0x9b0], R127 ;  /* 0x0009b07f01007387 */ /* 0x000fe20000100800 */
[----:B------:R-:W-:-:S03]  /*14550*/  IMAD.MOV.U32 R193, RZ, RZ, R205 ;  /* 0x000000ffffc17224 */ /* 0x000fc600078e00cd */
[----:B------:R-:W-:Y:S01]  /*14560*/  STL [R1+0x9bc], R128 ;  /* 0x0009bc8001007387 */ /* 0x000fe20000100800 */
[----:B------:R-:W-:-:S03]  /*14570*/  IMAD.MOV.U32 R204, RZ, RZ, R248 ;  /* 0x000000ffffcc7224 */ /* 0x000fc600078e00f8 */
[----:B------:R-:W-:Y:S01]  /*14580*/  STL [R1+0x9b8], R129 ;  /* 0x0009b88101007387 */ /* 0x000fe20000100800 */
[----:B------:R-:W-:Y:S01]  /*14590*/  IMAD.MOV.U32 R205, RZ, RZ, R249 ;  /* 0x000000ffffcd7224 */ /* 0x000fe200078e00f9 */
[----:B------:R-:W-:Y:S02]  /*145a0*/  MOV R249, R251 ;  /* 0x000000fb00f97202 */ /* 0x000fe40000000f00 */
[----:B------:R-:W-:Y:S01]  /*145b0*/  STL [R1+0x9c4], R130 ;  /* 0x0009c48201007387 */ /* 0x000fe20000100800 */
[----:B------:R-:W-:-:S03]  /*145c0*/  IMAD.MOV.U32 R248, RZ, RZ, R250 ;  /* 0x000000fffff87224 */ /* 0x000fc600078e00fa */
[----:B------:R-:W-:Y:S04]  /*145d0*/  STL [R1+0x9c0], R131 ;  /* 0x0009c08301007387 */ /* 0x000fe80000100800 */
[----:B------:R-:W-:Y:S04]  /*145e0*/  STL [R1+0x9cc], R132 ;  /* 0x0009cc8401007387 */ /* 0x000fe80000100800 */
[----:B------:R-:W3:Y:S01]  /*145f0*/  LDL.LU.64 R250, [R1+0xa20] ;  /* 0x000a200001fa7983 */ /* 0x000ee20000300a00 */
[----:B------:R-:W-:Y:S02]  /*14600*/  IMAD.MOV.U32 R146, RZ, RZ, R230 ;  /* 0x000000ffff927224 */ /* 0x000fe400078e00e6 */
[----:B------:R-:W-:Y:S01]  /*14610*/  IMAD.MOV.U32 R147, RZ, RZ, R231 ;  /* 0x000000ffff937224 */ /* 0x000fe200078e00e7 */
[----:B------:R-:W-:Y:S04]  /*14620*/  STL [R1+0x9c8], R133 ;  /* 0x0009c88501007387 */ /* 0x000fe80000100800 */
[----:B------:R-:W-:Y:S04]  /*14630*/  STL [R1+0x9d4], R134 ;  /* 0x0009d48601007387 */ /* 0x000fe80000100800 */
[----:B------:R-:W3:Y:S04]  /*14640*/  LDL.LU.64 R230, [R1+0xa28] ;  /* 0x000a280001e67983 */ /* 0x000ee80000300a00 */
[----:B------:R-:W-:Y:S04]  /*14650*/  STL [R1+0x9d0], R135 ;  /* 0x0009d08701007387 */ /* 0x000fe80000100800 */
[----:B------:R-:W-:Y:S04]  /*14660*/  STL [R1+0x9dc], R136 ;  /* 0x0009dc8801007387 */ /* 0x000fe80000100800 */
[----:B------:R-:W3:Y:S04]  /*14670*/  LDL.LU.64 R148, [R1+0xa30] ;  /* 0x000a300001947983 */ /* 0x000ee80000300a00 */
[----:B------:R-:W-:Y:S04]  /*14680*/  STL [R1+0x9d8], R137 ;  /* 0x0009d88901007387 */ /* 0x000fe80000100800 */
[----:B------:R-:W-:Y:S04]  /*14690*/  STL [R1+0x9e4], R138 ;  /* 0x0009e48a01007387 */ /* 0x000fe80000100800 */
[----:B------:R-:W-:Y:S04]  /*146a0*/  STL [R1+0x9e0], R139 ;  /* 0x0009e08b01007387 */ /* 0x000fe80000100800 */
[----:B------:R-:W3:Y:S01]  /*146b0*/  LDL.LU.64 R142, [R1+0xa38] ;  /* 0x000a3800018e7983 */ /* 0x000ee20000300a00 */
[----:B------:R-:W-:-:S02]  /*146c0*/  IMAD.MOV.U32 R150, RZ, RZ, R192 ;  /* 0x000000ffff967224 */ /* 0x000fc400078e00c0 */
[----:B------:R-:W-:Y:S01]  /*146d0*/  IMAD.MOV.U32 R151, RZ, RZ, R193 ;  /* 0x000000ffff977224 */ /* 0x000fe200078e00c1 */
[----:B---3--:R3:W-:Y:S01]  /*146e0*/  STL [R1+0x9ec], R194 ;  /* 0x0009ecc201007387 */ /* 0x0087e20000100800 */
[----:B-1----:R-:W-:-:S03]  /*146f0*/  MOV R0, R195 ;  /* 0x000000c300007202 */ /* 0x002fc60000000f00 */
[----:B------:R-:W4:Y:S04]  /*14700*/  LDL.LU.64 R192, [R1+0xa40] ;  /* 0x000a400001c07983 */ /* 0x000f280000300a00 */
[----:B--2---:R-:W-:Y:S04]  /*14710*/  STL [R1+0x9f4], R228 ;  /* 0x0009f4e401007387 */ /* 0x004fe80000100800 */
[----:B------:R1:W-:Y:S04]  /*14720*/  STL [R1+0x9e8], R0 ;  /* 0x0009e80001007387 */ /* 0x0003e80000100800 */
[----:B---3--:R-:W2:Y:S01]  /*14730*/  LDL.LU.64 R194, [R1+0xa48] ;  /* 0x000a480001c27983 */ /* 0x008ea20000300a00 */
[----:B-1----:R-:W-:-:S03]  /*14740*/  IMAD.MOV.U32 R0, RZ, RZ, R229 ;  /* 0x000000ffff007224 */ /* 0x002fc600078e00e5 */
[----:B------:R-:W-:Y:S04]  /*14750*/  STL [R1+0x9fc], R144 ;  /* 0x0009fc9001007387 */ /* 0x000fe80000100800 */
[----:B------:R1:W-:Y:S04]  /*14760*/  STL [R1+0x9f0], R0 ;  /* 0x0009f00001007387 */ /* 0x0003e80000100800 */
[----:B------:R-:W3:Y:S01]  /*14770*/  LDL.LU.64 R228, [R1+0xa50] ;  /* 0x000a500001e47983 */ /* 0x000ee20000300a00 */
[----:B-1----:R-:W-:Y:S02]  /*14780*/  IMAD.MOV.U32 R0, RZ, RZ, R145 ;  /* 0x000000ffff007224 */ /* 0x002fe400078e0091 */
[----:B------:R-:W-:-:S02]  /*14790*/  IMAD.MOV.U32 R144, RZ, RZ, R204 ;  /* 0x000000ffff907224 */ /* 0x000fc400078e00cc */
[----:B------:R-:W-:Y:S01]  /*147a0*/  IMAD.MOV.U32 R145, RZ, RZ, R205 ;  /* 0x000000ffff917224 */ /* 0x000fe200078e00cd */
[----:B------:R1:W-:Y:S04]  /*147b0*/  STL [R1+0x9f8], R0 ;  /* 0x0009f80001007387 */ /* 0x0003e80000100800 */
[----:B------:R1:W-:Y:S04]  /*147c0*/  STL [R1+0xa04], R206 ;  /* 0x000a04ce01007387 */ /* 0x0003e80000100800 */
[----:B------:R-:W3:Y:S01]  /*147d0*/  LDL.LU.64 R204, [R1+0xa60] ;  /* 0x000a600001cc7983 */ /* 0x000ee20000300a00 */
[----:B-1----:R-:W-:-:S05]  /*147e0*/  MOV R0, R207 ;  /* 0x000000cf00007202 */ /* 0x002fca0000000f00 */
[----:B------:R1:W-:Y:S04]  /*147f0*/  STL [R1+0xa00], R0 ;  /* 0x000a000001007387 */ /* 0x0003e80000100800 */
[----:B------:R1:W-:Y:S04]  /*14800*/  STL [R1+0xa0c], R248 ;  /* 0x000a0cf801007387 */ /* 0x0003e80000100800 */
[----:B------:R-:W3:Y:S01]  /*14810*/  LDL.LU.64 R206, [R1+0xa68] ;  /* 0x000a680001ce7983 */ /* 0x000ee20000300a00 */
[----:B-1----:R-:W-:-:S05]  /*14820*/  IMAD.MOV.U32 R0, RZ, RZ, R249 ;  /* 0x000000ffff007224 */ /* 0x002fca00078e00f9 */
[----:B------:R1:W-:Y:S04]  /*14830*/  STL [R1+0xa08], R0 ;  /* 0x000a080001007387 */ /* 0x0003e80000100800 */
[----:B------:R1:W-:Y:S04]  /*14840*/  STL [R1+0xa14], R146 ;  /* 0x000a149201007387 */ /* 0x0003e80000100800 */
[----:B------:R-:W3:Y:S01]  /*14850*/  LDL.LU.64 R248, [R1+0xa70] ;  /* 0x000a700001f87983 */ /* 0x000ee20000300a00 */
[----:B-1----:R-:W-:-:S03]  /*14860*/  IMAD.MOV.U32 R0, RZ, RZ, R147 ;  /* 0x000000ffff007224 */ /* 0x002fc600078e0093 */
[----:B------:R-:W-:Y:S04]  /*14870*/  STL [R1+0xa1c], R250 ;  /* 0x000a1cfa01007387 */ /* 0x000fe80000100800 */
        /* <DEDUP_REMOVED lines=10> */
[----:B-1----:R-:W-:-:S03]  /*14920*/  MOV R0, R149 ;  /* 0x0000009500007202 */ /* 0x002fc60000000f00 */
[----:B------:R-:W3:Y:S04]  /*14930*/  LDL.LU.64 R148, [R1+0xa90] ;  /* 0x000a900001947983 */ /* 0x000ee80000300a00 */
[----:B------:R1:W-:Y:S04]  /*14940*/  STL [R1+0xa28], R0 ;  /* 0x000a280001007387 */ /* 0x0003e80000100800 */
[----:B------:R-:W-:Y:S01]  /*14950*/  STL [R1+0xa34], R142 ;  /* 0x000a348e01007387 */ /* 0x000fe20000100800 */
[----:B-1----:R-:W-:-:S05]  /*14960*/  IMAD.MOV.U32 R0, RZ, RZ, R143 ;  /* 0x000000ffff007224 */ /* 0x002fca00078e008f */
[----:B------:R1:W-:Y:S04]  /*14970*/  STL [R1+0xa30], R0 ;  /* 0x000a300001007387 */ /* 0x0003e80000100800 */
[----:B----4-:R4:W-:Y:S01]  /*14980*/  STL [R1+0xa3c], R192 ;  /* 0x000a3cc001007387 */ /* 0x0109e20000100800 */
[----:B-1----:R-:W-:-:S03]  /*14990*/  IMAD.MOV.U32 R0, RZ, RZ, R193 ;  /* 0x000000ffff007224 */ /* 0x002fc600078e00c1 */
[----:B----4-:R-:W4:Y:S04]  /*149a0*/  LDL.LU.64 R192, [R1+0xaa0] ;  /* 0x000aa00001c07983 */ /* 0x010f280000300a00 */
[----:B------:R1:W-:Y:S04]  /*149b0*/  STL [R1+0xa38], R0 ;  /* 0x000a380001007387 */ /* 0x0003e80000100800 */
[----:B--2---:R2:W-:Y:S01]  /*149c0*/  STL [R1+0xa44], R194 ;  /* 0x000a44c201007387 */ /* 0x0045e20000100800 */
[----:B-1----:R-:W-:-:S03]  /*149d0*/  IMAD.MOV.U32 R0, RZ, RZ, R195 ;  /* 0x000000ffff007224 */ /* 0x002fc600078e00c3 */
[----:B--2---:R-:W2:Y:S04]  /*149e0*/  LDL.LU.64 R194, [R1+0xaa8] ;  /* 0x000aa80001c27983 */ /* 0x004ea80000300a00 */
[----:B------:R1:W-:Y:S04]  /*149f0*/  STL [R1+0xa40], R0 ;  /* 0x000a400001007387 */ /* 0x0003e80000100800 */
[----:B---3--:R3:W-:Y:S01]  /*14a00*/  STL [R1+0xa4c], R228 ;  /* 0x000a4ce401007387 */ /* 0x0087e20000100800 */
[----:B-1----:R-:W-:-:S03]  /*14a10*/  IMAD.MOV.U32 R0, RZ, RZ, R229 ;  /* 0x000000ffff007224 */ /* 0x002fc600078e00e5 */
[----:B------:R-:W-:Y:S04]  /*14a20*/  STL [R1+0xa54], R144 ;  /* 0x000a549001007387 */ /* 0x000fe80000100800 */
[----:B------:R1:W-:Y:S04]  /*14a30*/  STL [R1+0xa48], R0 ;  /* 0x000a480001007387 */ /* 0x0003e80000100800 */
[----:B---3--:R-:W3:Y:S01]  /*14a40*/  LDL.LU.64 R228, [R1+0xab0] ;  /* 0x000ab00001e47983 */ /* 0x008ee20000300a00 */
[----:B-1----:R-:W-:-:S03]  /*14a50*/  MOV R0, R145 ;  /* 0x0000009100007202 */ /* 0x002fc60000000f00 */
[----:B------:R-:W-:Y:S04]  /*14a60*/  STL [R1+0xa5c], R204 ;  /* 0x000a5ccc01007387 */ /* 0x000fe80000100800 */
[----:B------:R1:W-:Y:S02]  /*14a70*/  STL [R1+0xa50], R0 ;  /* 0x000a500001007387 */ /* 0x0003e40000100800 */
[----:B-1----:R-:W-:Y:S02]  /*14a80*/  IMAD.MOV.U32 R0, RZ, RZ, R205 ;  /* 0x000000ffff007224 */ /* 0x002fe400078e00cd */
[----:B------:R-:W3:Y:S04]  /*14a90*/  LDL.LU.64 R204, [R1+0xab8] ;  /* 0x000ab80001cc7983 */ /* 0x000ee80000300a00 */
[----:B------:R1:W-:Y:S04]  /*14aa0*/  STL [R1+0xa58], R0 ;  /* 0x000a580001007387 */ /* 0x0003e80000100800 */
[----:B------:R1:W-:Y:S02]  /*14ab0*/  STL [R1+0xa64], R206 ;  /* 0x000a64ce01007387 */ /* 0x0003e40000100800 */
[----:B-1----:R-:W-:-:S02]  /*14ac0*/  IMAD.MOV.U32 R0, RZ, RZ, R207 ;  /* 0x000000ffff007224 */ /* 0x002fc400078e00cf */
        /* <DEDUP_REMOVED lines=9> */
[----:B------:R1:W-:Y:S02]  /*14b60*/  STL [R1+0xa70], R0 ;  /* 0x000a700001007387 */ /* 0x0003e40000100800 */
[----:B-1----:R-:W-:Y:S02]  /*14b70*/  MOV R0, R251 ;  /* 0x000000fb00007202 */ /* 0x002fe40000000f00 */
        /* <DEDUP_REMOVED lines=11> */
[----:B-1----:R-:W-:-:S05]  /*14c30*/  IMAD.MOV.U32 R0, RZ, RZ, R151 ;  /* 0x000000ffff007224 */ /* 0x002fca00078e0097 */
[----:B------:R1:W-:Y:S04]  /*14c40*/  STL [R1+0xa90], R0 ;  /* 0x000a900001007387 */ /* 0x0003e80000100800 */
[----:B----4-:R-:W-:Y:S01]  /*14c50*/  STL [R1+0xa9c], R192 ;  /* 0x000a9cc001007387 */ /* 0x010fe20000100800 */
[----:B-1----:R-:W-:-:S03]  /*14c60*/  IMAD.MOV.U32 R0, RZ, RZ, R193 ;  /* 0x000000ffff007224 */ /* 0x002fc600078e00c1 */
[----:B------:R-:W4:Y:S04]  /*14c70*/  LDL.LU.64 R122, [R1+0xae8] ;  /* 0x000ae800017a7983 */ /* 0x000f280000300a00 */
[----:B------:R1:W-:Y:S04]  /*14c80*/  STL [R1+0xa98], R0 ;  /* 0x000a980001007387 */ /* 0x0003e80000100800 */
[----:B--2---:R-:W-:Y:S04]  /*14c90*/  STL [R1+0xaa4], R194 ;  /* 0x000aa4c201007387 */ /* 0x004fe80000100800 */
[----:B------:R-:W2:Y:S01]  /*14ca0*/  LDL.LU.64 R140, [R1+0xaf0] ;  /* 0x000af000018c7983 */ /* 0x000ea20000300a00 */
[----:B-1----:R-:W-:-:S03]  /*14cb0*/  MOV R0, R195 ;  /* 0x000000c300007202 */ /* 0x002fc60000000f00 */
[----:B------:R-:W2:Y:S04]  /*14cc0*/  LDL.LU.64 R142, [R1+0xaf8] ;  /* 0x000af800018e7983 */ /* 0x000ea80000300a00 */
[----:B------:R1:W-:Y:S04]  /*14cd0*/  STL [R1+0xaa0], R0 ;  /* 0x000aa00001007387 */ /* 0x0003e80000100800 */
[----:B---3--:R3:W-:Y:S04]  /*14ce0*/  STL [R1+0xaac], R228 ;  /* 0x000aace401007387 */ /* 0x0087e80000100800 */
[----:B------:R-:W2:Y:S01]  /*14cf0*/  LDL.LU.64 R144, [R1+0xb00] ;  /* 0x000b000001907983 */ /* 0x000ea20000300a00 */
[----:B-1----:R-:W-:-:S03]  /*14d00*/  IMAD.MOV.U32 R0, RZ, RZ, R229 ;  /* 0x000000ffff007224 */ /* 0x002fc600078e00e5 */
[----:B------:R-:W2:Y:S04]  /*14d10*/  LDL.LU.64 R146, [R1+0xb08] ;  /* 0x000b080001927983 */ /* 0x000ea80000300a00 */
[----:B------:R1:W-:Y:S04]  /*14d20*/  STL [R1+0xaa8], R0 ;  /* 0x000aa80001007387 */ /* 0x0003e80000100800 */
[----:B------:R-:W-:Y:S04]  /*14d30*/  STL [R1+0xab4], R204 ;  /* 0x000ab4cc01007387 */ /* 0x000fe80000100800 */
[----:B---3--:R-:W3:Y:S04]  /*14d40*/  LDL.LU.64 R228, [R1+0xb10] ;  /* 0x000b100001e47983 */ /* 0x008ee80000300a00 */
[----:B------:R-:W3:Y:S01]  /*14d50*/  LDL.LU.64 R148, [R1+0xb18] ;  /* 0x000b180001947983 */ /* 0x000ee20000300a00 */
[----:B-1----:R-:W-:-:S05]  /*14d60*/  IMAD.MOV.U32 R0, RZ, RZ, R205 ;  /* 0x000000ffff007224 */ /* 0x002fca00078e00cd */
[----:B------:R1:W-:Y:S04]  /*14d70*/  STL [R1+0xab0], R0 ;  /* 0x000ab00001007387 */ /* 0x0003e80000100800 */
[----:B------:R-:W-:Y:S01]  /*14d80*/  STL [R1+0xabc], R206 ;  /* 0x000abcce01007387 */ /* 0x000fe20000100800 */
[----:B-1----:R-:W-:-:S03]  /*14d90*/  IMAD.MOV.U32 R0, RZ, RZ, R207 ;  /* 0x000000ffff007224 */ /* 0x002fc600078e00cf */
[----:B------:R-:W3:Y:S04]  /*14da0*/  LDL.LU.64 R150, [R1+0xb20] ;  /* 0x000b200001967983 */ /* 0x000ee80000300a00 */
[----:B------:R1:W-:Y:S04]  /*14db0*/  STL [R1+0xab8], R0 ;  /* 0x000ab80001007387 */ /* 0x0003e80000100800 */
[----:B------:R-:W-:Y:S04]  /*14dc0*/  STL [R1+0xac4], R248 ;  /* 0x000ac4f801007387 */ /* 0x000fe80000100800 */
[----:B------:R-:W3:Y:S01]  /*14dd0*/  LDL.LU.64 R192, [R1+0xb28] ;  /* 0x000b280001c07983 */ /* 0x000ee20000300a00 */
[----:B-1----:R-:W-:-:S03]  /*14de0*/  IMAD.MOV.U32 R0, RZ, RZ, R249 ;  /* 0x000000ffff007224 */ /* 0x002fc600078e00f9 */
[----:B------:R-:W3:Y:S04]  /*14df0*/  LDL.LU.64 R194, [R1+0xb30] ;  /* 0x000b300001c27983 */ /* 0x000ee80000300a00 */
[----:B------:R1:W-:Y:S04]  /*14e00*/  STL [R1+0xac0], R0 ;  /* 0x000ac00001007387 */ /* 0x0003e80000100800 */
[----:B------:R-:W-:Y:S04]  /*14e10*/  STL [R1+0xacc], R250 ;  /* 0x000accfa01007387 */ /* 0x000fe80000100800 */
[----:B------:R-:W3:Y:S01]  /*14e20*/  LDL.LU.64 R204, [R1+0xb38] ;  /* 0x000b380001cc7983 */ /* 0x000ee20000300a00 */
[----:B-1----:R-:W-:-:S03]  /*14e30*/  MOV R0, R251 ;  /* 0x000000fb00007202 */ /* 0x002fc60000000f00 */
[----:B------:R-:W3:Y:S04]  /*14e40*/  LDL.LU.64 R206, [R1+0xb40] ;  /* 0x000b400001ce7983 */ /* 0x000ee80000300a00 */
[----:B------:R1:W-:Y:S04]  /*14e50*/  STL [R1+0xac8], R0 ;  /* 0x000ac80001007387 */ /* 0x0003e80000100800 */
[----:B------:R1:W-:Y:S04]  /*14e60*/  STL [R1+0xad4], R230 ;  /* 0x000ad4e601007387 */ /* 0x0003e80000100800 */
[----:B------:R-:W3:Y:S01]  /*14e70*/  LDL.LU.64 R248, [R1+0xb48] ;  /* 0x000b480001f87983 */ /* 0x000ee20000300a00 */
[----:B-1----:R-:W-:-:S03]  /*14e80*/  IMAD.MOV.U32 R0, RZ, RZ, R231 ;  /* 0x000000ffff007224 */ /* 0x002fc600078e00e7 */
[----:B------:R-:W3:Y:S04]  /*14e90*/  LDL.LU.64 R250, [R1+0xb50] ;  /* 0x000b500001fa7983 */ /* 0x000ee80000300a00 */
[----:B------:R1:W-:Y:S04]  /*14ea0*/  STL [R1+0xad0], R0 ;  /* 0x000ad00001007387 */ /* 0x0003e80000100800 */
[----:B------:R-:W-:Y:S04]  /*14eb0*/  STL [R1+0xadc], R120 ;  /* 0x000adc7801007387 */ /* 0x000fe80000100800 */
[----:B------:R-:W3:Y:S01]  /*14ec0*/  LDL.LU.64 R230, [R1+0xb58] ;  /* 0x000b580001e67983 */ /* 0x000ee20000300a00 */
[----:B-1----:R-:W-:-:S03]  /*14ed0*/  IMAD.MOV.U32 R0, RZ, RZ, R121 ;  /* 0x000000ffff007224 */ /* 0x002fc600078e0079 */
[----:B----4-:R-:W-:Y:S04]  /*14ee0*/  STL [R1+0xae4], R122 ;  /* 0x000ae47a01007387 */ /* 0x010fe80000100800 */
[----:B------:R1:W-:Y:S02]  /*14ef0*/  STL [R1+0xad8], R0 ;  /* 0x000ad80001007387 */ /* 0x0003e40000100800 */
[----:B-1----:R-:W-:Y:S02]  /*14f00*/  IMAD.MOV.U32 R0, RZ, RZ, R123 ;  /* 0x000000ffff007224 */ /* 0x002fe400078e007b */
[----:B--2---:R-:W-:Y:S04]  /*14f10*/  STL [R1+0xaec], R140 ;  /* 0x000aec8c01007387 */ /* 0x004fe80000100800 */
[----:B------:R1:W-:Y:S04]  /*14f20*/  STL [R1+0xae0], R0 ;  /* 0x000ae00001007387 */ /* 0x0003e80000100800 */
[----:B------:R-:W-:Y:S01]  /*14f30*/  STL [R1+0xaf4], R142 ;  /* 0x000af48e01007387 */ /* 0x000fe20000100800 */
[----:B-1----:R-:W-:-:S05]  /*14f40*/  IMAD.MOV.U32 R0, RZ, RZ, R141 ;  /* 0x000000ffff007224 */ /* 0x002fca00078e008d */
[----:B------:R1:W-:Y:S04]  /*14f50*/  STL [R1+0xae8], R0 ;  /* 0x000ae80001007387 */ /* 0x0003e80000100800 */
[----:B------:R-:W-:Y:S01]  /*14f60*/  STL [R1+0xafc], R144 ;  /* 0x000afc9001007387 */ /* 0x000fe20000100800 */
[----:B-1----:R-:W-:-:S05]  /*14f70*/  MOV R0, R143 ;  /* 0x0000008f00007202 */ /* 0x002fca0000000f00 */
[----:B------:R1:W-:Y:S04]  /*14f80*/  STL [R1+0xaf0], R0 ;  /* 0x000af00001007387 */ /* 0x0003e80000100800 */
[----:B------:R-:W-:Y:S01]  /*14f90*/  STL [R1+0xb04], R146 ;  /* 0x000b049201007387 */ /* 0x000fe20000100800 */
[----:B-1----:R-:W-:-:S05]  /*14fa0*/  IMAD.MOV.U32 R0, RZ, RZ, R145 ;  /* 0x000000ffff007224 */ /* 0x002fca00078e0091 */
[----:B------:R1:W-:Y:S04]  /*14fb0*/  STL [R1+0xaf8], R0 ;  /* 0x000af80001007387 */ /* 0x0003e80000100800 */
[----:B---3--:R-:W-:Y:S01]  /*14fc0*/  STL [R1+0xb0c], R228 ;  /* 0x000b0ce401007387 */ /* 0x008fe20000100800 */
[----:B-1----:R-:W-:-:S05]  /*14fd0*/  IMAD.MOV.U32 R0, RZ, RZ, R147 ;  /* 0x000000ffff007224 */ /* 0x002fca00078e0093 */
[----:B------:R1:W-:Y:S04]  /*14fe0*/  STL [R1+0xb00], R0 ;  /* 0x000b000001007387 */ /* 0x0003e80000100800 */
[----:B------:R-:W-:Y:S01]  /*14ff0*/  STL [R1+0xb14], R148 ;  /* 0x000b149401007387 */ /* 0x000fe20000100800 */
[----:B-1----:R-:W-:-:S05]  /*15000*/  IMAD.MOV.U32 R0, RZ, RZ, R229 ;  /* 0x000000ffff007224 */ /* 0x002fca00078e00e5 */
[----:B------:R1:W-:Y:S04]  /*15010*/  STL [R1+0xb08], R0 ;  /* 0x000b080001007387 */ /* 0x0003e80000100800 */
[----:B------:R-:W2:Y:S01]  /*15020*/  LDL.LU.64 R228, [R1+0xb90] ;  /* 0x000b900001e47983 */ /* 0x000ea20000300a00 */
[----:B-1----:R-:W-:-:S03]  /*15030*/  IMAD.MOV.U32 R0, RZ, RZ, R149 ;  /* 0x000000ffff007224 */ /* 0x002fc600078e0095 */
[----:B------:R-:W-:Y:S04]  /*15040*/  STL [R1+0xb1c], R150 ;  /* 0x000b1c9601007387 */ /* 0x000fe80000100800 */
[----:B------:R1:W-:Y:S04]  /*15050*/  STL [R1+0xb10], R0 ;  /* 0x000b100001007387 */ /* 0x0003e80000100800 */
[----:B------:R-:W-:Y:S01]  /*15060*/  STL [R1+0xb24], R192 ;  /* 0x000b24c001007387 */ /* 0x000fe20000100800 */
        /* <DEDUP_REMOVED lines=19> */
[----:B------:R1:W-:Y:S02]  /*151a0*/  STL [R1+0xb48], R0 ;  /* 0x000b480001007387 */ /* 0x0003e40000100800 */
[----:B-1----:R-:W-:Y:S02]  /*151b0*/  IMAD.MOV.U32 R0, RZ, RZ, R231 ;  /* 0x000000ffff007224 */ /* 0x002fe400078e00e7 */
[----:B------:R-:W1:Y:S04]  /*151c0*/  S2R R231, SR_TID.X ;  /* 0x0000000000e77919 */ /* 0x000e680000002100 */
[----:B------:R-:W-:Y:S04]  /*151d0*/  STL [R1+0xb5c], R232 ;  /* 0x000b5ce801007387 */ /* 0x000fe80000100800 */
[----:B------:R3:W-:Y:S02]  /*151e0*/  STL [R1+0xb50], R0 ;  /* 0x000b500001007387 */ /* 0x0007e40000100800 */
[----:B---3--:R-:W-:-:S05]  /*151f0*/  IMAD.MOV.U32 R0, RZ, RZ, 0x3f ;  /* 0x0000003fff007424 */ /* 0x008fca00078e00ff */
[----:B------:R-:W-:Y:S02]  /*15200*/  IADD3 R230, R0, c[0x0][0x180], RZ ;  /* 0x0000600000e67a10 */ /* 0x000fe40007ffe0ff */
[C---:B-1----:R-:W-:Y:S01]  /*15210*/  LOP3.LUT R0, R231.reuse, 0x7, RZ, 0xc0, !PT ;  /* 0x00000007e7007812 */ /* 0x042fe200078ec0ff */
[----:B------:R-:W-:Y:S01]  /*15220*/  STL [R1+0xb58], R233 ;  /* 0x000b58e901007387 */ /* 0x000fe20000100800 */
[----:B------:R-:W-:-:S03]  /*15230*/  SHF.L.U32 R3, R231, 0x1, RZ ;  /* 0x00000001e7037819 */ /* 0x000fc600000006ff */
[----:B------:R-:W-:Y:S01]  /*15240*/  IMAD R0, R0, 0x110, RZ ;  /* 0x0000011000007824 */ /* 0x000fe200078e02ff */
[----:B------:R-:W-:Y:S04]  /*15250*/  STL [R1+0xb64], R234 ;  /* 0x000b64ea01007387 */ /* 0x000fe80000100800 */
[----:B------:R-:W-:Y:S01]  /*15260*/  STL [R1+0xb60], R235 ;  /* 0x000b60eb01007387 */ /* 0x000fe20000100800 */
[----:B------:R-:W-:Y:S01]  /*15270*/  LOP3.LUT R0, R0, 0x30, R3, 0x78, !PT ;  /* 0x0000003000007812 */ /* 0x000fe200078e7803 */
[----:B------:R-:W-:Y:S02]  /*15280*/  IMAD.SHL.U32 R3, R231, 0x40, RZ ;  /* 0x00000040e7037824 */ /* 0x000fe400078e00ff */
[----:B------:R-:W-:Y:S04]  /*15290*/  STL [R1+0xb6c], R236 ;  /* 0x000b6cec01007387 */ /* 0x000fe80000100800 */
[----:B------:R-:W-:Y:S04]  /*152a0*/  STL [R1+0xb68], R237 ;  /* 0x000b68ed01007387 */ /* 0x000fe80000100800 */
[----:B------:R-:W-:Y:S04]  /*152b0*/  STL [R1+0xb74], R238 ;  /* 0x000b74ee01007387 */ /* 0x000fe80000100800 */
[----:B------:R-:W-:Y:S01]  /*152c0*/  STL [R1+0xb70], R239 ;  /* 0x000b70ef01007387 */ /* 0x000fe20000100800 */
[----:B------:R-:W-:-:S03]  /*152d0*/  LOP3.LUT R0, R0, 0x800, R3, 0xf8, !PT ;  /* 0x0000080000007812 */ /* 0x000fc600078ef803 */
[----:B------:R-:W-:Y:S04]  /*152e0*/  STL [R1+0xb7c], R240 ;  /* 0x000b7cf001007387 */ /* 0x000fe80000100800 */
[----:B------:R-:W-:Y:S04]  /*152f0*/  STL [R1+0xb78], R241 ;  /* 0x000b78f101007387 */ /* 0x000fe80000100800 */
[----:B------:R-:W-:Y:S04]  /*15300*/  STL [R1+0xb84], R242 ;  /* 0x000b84f201007387 */ /* 0x000fe80000100800 */
[----:B------:R-:W-:Y:S01]  /*15310*/  STL [R1+0xb80], R243 ;  /* 0x000b80f301007387 */ /* 0x000fe20000100800 */
[----:B------:R-:W-:-:S02]  /*15320*/  LOP3.LUT R5, R231, 0x3, RZ, 0xc0, !PT ;  /* 0x00000003e7057812 */ /* 0x000fc400078ec0ff */
[----:B------:R-:W-:Y:S01]  /*15330*/  LOP3.LUT R4, R231, 0x1c, RZ, 0xc0, !PT ;  /* 0x0000001ce7047812 */ /* 0x000fe200078ec0ff */
[----:B------:R-:W-:-:S04]  /*15340*/  USHF.R.S32.HI UR6, URZ, 0x1f, UR4 ;  /* 0x0000001f3f067899 */ /* 0x000fc80008011404 */
[----:B------:R-:W-:Y:S02]  /*15350*/  IMAD R36, R5, 0x220, R4 ;  /* 0x0000022005247824 */ /* 0x000fe400078e0204 */
[----:B--2---:R-:W-:Y:S01]  /*15360*/  IMAD.MOV.U32 R2, RZ, RZ, R229 ;  /* 0x000000ffff027224 */ /* 0x004fe200078e00e5 */
[----:B------:R-:W-:Y:S04]  /*15370*/  STL [R1+0xb8c], R228 ;  /* 0x000b8ce401007387 */ /* 0x000fe80000100800 */
[----:B------:R-:W-:Y:S04]  /*15380*/  STL [R1+0xb88], R2 ;  /* 0x000b880201007387 */ /* 0x000fe80000100800 */
[----:B------:R-:W-:Y:S04]  /*15390*/  STL [R1+0xb94], R244 ;  /* 0x000b94f401007387 */ /* 0x000fe80000100800 */
[----:B------:R-:W-:Y:S04]  /*153a0*/  STL [R1+0xb90], R245 ;  /* 0x000b90f501007387 */ /* 0x000fe80000100800 */
[----:B------:R1:W-:Y:S04]  /*153b0*/  STL [R1+0xbd8], R0 ;  /* 0x000bd80001007387 */ /* 0x0003e80000100800 */
        /* <DEDUP_REMOVED lines=21> */
[----:B------:R2:W-:Y:S04]  /*15510*/  STL [R1], RZ ;  /* 0x000000ff01007387 */ /* 0x0005e80000100800 */
        /* <DEDUP_REMOVED lines=43> */
[----:B-1----:R-:W-:-:S03]  /*157d0*/  LOP3.LUT R0, R0, 0x40, RZ, 0x3c, !PT ;  /* 0x0000004000007812 */ /* 0x002fc600078e3cff */
        /* <DEDUP_REMOVED lines=8> */
[----:B------:R2:W-:Y:S01]  /*15860*/  STL [R1+0xdf8], R0 ;  /* 0x000df80001007387 */ /* 0x0005e20000100800 */
[----:B------:R-:W-:-:S04]  /*15870*/  SHF.R.S32.HI R2, RZ, 0x1f, R230 ;  /* 0x0000001fff027819 */ /* 0x000fc800000114e6 */
[----:B------:R-:W-:Y:S02]  /*15880*/  LEA.HI R2, R2, R230, RZ, 0x6 ;  /* 0x000000e602027211 */ /* 0x000fe400078f30ff */
[----:B------:R-:W-:Y:S02]  /*15890*/  SHF.R.S32.HI R244, RZ, 0x1f, R252 ;  /* 0x0000001ffff47819 */ /* 0x000fe400000114fc */
[----:B------:R-:W-:Y:S01]  /*158a0*/  SHF.R.S32.HI R2, RZ, 0x6, R2 ;  /* 0x00000006ff027819 */ /* 0x000fe20000011402 */
[----:B-----5:R-:W-:Y:S01]  /*158b0*/  CS2R R88, SRZ ;  /* 0x0000000000587805 */ /* 0x020fe2000001ff00 */
[C---:B------:R-:W-:Y:S01]  /*158c0*/  SHF.L.U64.HI R244, R252.reuse, 0x2, R244 ;  /* 0x00000002fcf47819 */ /* 0x040fe200000102f4 */
[----:B------:R-:W-:Y:S01]  /*158d0*/  IMAD.SHL.U32 R252, R252, 0x4, RZ ;  /* 0x00000004fcfc7824 */ /* 0x000fe200078e00ff */
        /* <DEDUP_REMOVED lines=91> */
[----:B------:R-:W-:-:S02]  /*15e90*/  LOP3.LUT R38, R36, 0x20, RZ, 0x3c, !PT ;  /* 0x0000002024267812 */ /* 0x000fc400078e3cff */
[C---:B------:R-:W-:Y:S02]  /*15ea0*/  LOP3.LUT R37, R36.reuse, 0x40, RZ, 0x3c, !PT ;  /* 0x0000004024257812 */ /* 0x040fe400078e3cff */
[----:B------:R-:W-:Y:S02]  /*15eb0*/  LOP3.LUT R3, R36, 0x60, RZ, 0x3c, !PT ;  /* 0x0000006024037812 */ /* 0x000fe400078e3cff */
[----:B------:R-:W-:Y:S01]  /*15ec0*/  IADD3 R2, R2, -0x2, RZ ;  /* 0xfffffffe02027810 */ /* 0x000fe20007ffe0ff */
[----:B------:R-:W-:Y:S02]  /*15ed0*/  USHF.L.U32 UR7, UR4, 0x2, URZ ;  /* 0x0000000204077899 */ /* 0x000fe4000800063f */
[----:B------:R-:W-:Y:S02]  /*15ee0*/  USHF.L.U64.HI UR6, UR4, 0x2, UR6 ;  /* 0x0000000204067899 */ /* 0x000fe40008010206 */
[----:B------:R-:W-:Y:S02]  /*15ef0*/  UMOV UR5, 0x1 ;  /* 0x0000000100057882 */ /* 0x000fe40000000000 */
[----:B--2---:R-:W-:-:S02]  /*15f00*/  UMOV UR4, 0xffffffff ;  /* 0xffffffff00047882 */ /* 0x004fc40000000000 */
.L_x_1:
[----:B------:R-:W2:Y:S01]  /*15f10*/  LDL R36, [R1+0xbd8] ;  /* 0x000bd80001247983 */ /* 0x000ea20000100800 */
[----:B------:R-:W-:-:S04]  /*15f20*/  DEPBAR.LE SB0, 0x2 ;  /* 0x000080800000791a */ /* 0x000fc80000000000 */
[----:B------:R-:W-:Y:S01]  /*15f30*/  STL [R1+0x14d0], R248 ;  /* 0x0014d0f801007387 */ /* 0x000fe20000100800 */
[----:B------:R-:W-:-:S03]  /*15f40*/  UIADD3 UR4, UR4, 0x1, URZ ;  /* 0x0000000104047890 */ /* 0x000fc6000fffe03f */
[----:B------:R-:W-:Y:S01]  /*15f50*/  STL [R1+0x14cc], R249 ;  /* 0x0014ccf901007387 */ /* 0x000fe20000100800 */
[----:B------:R-:W-:-:S03]  /*15f60*/  UISETP.GT.AND UP0, UPT, UR4, 0x1, UPT ;  /* 0x000000010400788c */ /* 0x000fc6000bf04270 */
[----:B------:R-:W-:Y:S01]  /*15f70*/  STL [R1+0x14c8], R250 ;  /* 0x0014c8fa01007387 */ /* 0x000fe20000100800 */
[----:B------:R-:W-:-:S03]  /*15f80*/  USEL UR4, UR4, URZ, !UP0 ;  /* 0x0000003f04047287 */ /* 0x000fc6000c000000 */
[----:B------:R-:W-:Y:S03]  /*15f90*/  STL [R1+0x14c4], R251 ;  /* 0x0014c4fb01007387 */ /* 0x000fe60000100800 */
[----:B------:R-:W-:Y:S01]  /*15fa0*/  IMAD.U32 R2, RZ, RZ, UR4 ;  /* 0x00000004ff027e24 */ /* 0x000fe2000f8e00ff */
[----:B------:R-:W-:Y:S01]  /*15fb0*/  STL [R1+0x14c0], R228 ;  /* 0x0014c0e401007387 */ /* 0x000fe20000100800 */
[----:B------:R-:W-:Y:S01]  /*15fc0*/  IMAD.U32 R0, RZ, RZ, UR4 ;  /* 0x00000004ff007e24 */ /* 0x000fe2000f8e00ff */
[----:B------:R-:W-:Y:S01]  /*15fd0*/  MOV R245, UR4 ;  /* 0x0000000400f57c02 */ /* 0x000fe20008000f00 */
[----:B------:R-:W-:Y:S01]  /*15fe0*/  IMAD.U32 R246, RZ, RZ, UR4 ;  /* 0x00000004fff67e24 */ /* 0x000fe2000f8e00ff */
[----:B------:R1:W-:Y:S01]  /*15ff0*/  STL [R1+0x14bc], R229 ;  /* 0x0014bce501007387 */ /* 0x0003e20000100800 */
[----:B------:R-:W-:-:S03]  /*16000*/  IMAD.U32 R3, RZ, RZ, UR4 ;  /* 0x00000004ff037e24 */ /* 0x000fc6000f8e00ff */
[----:B------:R-:W-:Y:S04]  /*16010*/  STL [R1+0x14b8], R230 ;  /* 0x0014b8e601007387 */ /* 0x000fe80000100800 */
[----:B------:R3:W-:Y:S04]  /*16020*/  STL [R1+0x14b4], R231 ;  /* 0x0014b4e701007387 */ /* 0x0007e80000100800 */
[----:B------:R-:W-:Y:S04]  /*16030*/  STL [R1+0xea0], R244 ;  /* 0x000ea0f401007387 */ /* 0x000fe80000100800 */
[----:B------:R-:W4:Y:S04]  /*16040*/  LDL.LU.64 R236, [R1+0x220] ;  /* 0x0002200001ec7983 */ /* 0x000f280000300a00 */
[----:B------:R-:W4:Y:S04]  /*16050*/  LDL.LU.64 R238, [R1+0x228] ;  /* 0x0002280001ee7983 */ /* 0x000f280000300a00 */
[----:B------:R-:W4:Y:S04]  /*16060*/  LDL.LU.64 R232, [R1+0x210] ;  /* 0x0002100001e87983 */ /* 0x000f280000300a00 */
[----:B------:R-:W4:Y:S04]  /*16070*/  LDL.LU.64 R234, [R1+0x218] ;  /* 0x0002180001ea7983 */ /* 0x000f280000300a00 */
[----:B------:R-:W3:Y:S04]  /*16080*/  S2R R43, SR_TID.X ;  /* 0x00000000002b7919 */ /* 0x000ee80000002100 */
[----:B-1----:R-:W4:Y:S04]  /*16090*/  LDL.LU.64 R228, [R1+0x200] ;  /* 0x0002000001e47983 */ /* 0x002f280000300a00 */
[----:B---3--:R-:W3:Y:S01]  /*160a0*/  LDL.LU.64 R230, [R1+0x208] ;  /* 0x0002080001e67983 */ /* 0x008ee20000300a00 */
[----:B------:R-:W-:-:S02]  /*160b0*/  LOP3.LUT R42, R43, 0x1c, RZ, 0xc0, !PT ;  /* 0x0000001c2b2a7812 */ /* 0x000fc400078ec0ff */
[C---:B------:R-:W-:Y:S02]  /*160c0*/  LOP3.LUT R41, R43.reuse, 0x3, RZ, 0xc0, !PT ;  /* 0x000000032b297812 */ /* 0x040fe400078ec0ff */
[C---:B------:R-:W-:Y:S02]  /*160d0*/  LOP3.LUT R38, R43.reuse, 0x1c, RZ, 0xc0, !PT ;  /* 0x0000001c2b267812 */ /* 0x040fe400078ec0ff */
[----:B------:R-:W-:Y:S01]  /*160e0*/  LOP3.LUT R37, R43, 0x3, RZ, 0xc0, !PT ;  /* 0x000000032b257812 */ /* 0x000fe200078ec0ff */
[----:B------:R-:W-:Y:S01]  /*160f0*/  IMAD R41, R41, 0x220, R42 ;  /* 0x0000022029297824 */ /* 0x000fe200078e022a */
[C---:B------:R-:W-:Y:S02]  /*16100*/  LOP3.LUT R40, R43.reuse, 0x1c, RZ, 0xc0, !PT ;  /* 0x0000001c2b287812 */ /* 0x040fe400078ec0ff */
[----:B------:R-:W-:Y:S01]  /*16110*/  LOP3.LUT R39, R43, 0x3, RZ, 0xc0, !PT ;  /* 0x000000032b277812 */ /* 0x000fe200078ec0ff */
[----:B------:R-:W-:Y:S01]  /*16120*/  IMAD R37, R37, 0x220, R38 ;  /* 0x0000022025257824 */ /* 0x000fe200078e0226 */
[----:B------:R-:W-:-:S02]  /*16130*/  LOP3.LUT R44, R43, 0x1c, RZ, 0xc0, !PT ;  /* 0x0000001c2b2c7812 */ /* 0x000fc400078ec0ff */
[----:B------:R-:W-:Y:S01]  /*16140*/  LOP3.LUT R43, R43, 0x3, RZ, 0xc0, !PT ;  /* 0x000000032b2b7812 */ /* 0x000fe200078ec0ff */
[----:B------:R-:W-:Y:S01]  /*16150*/  IMAD R39, R39, 0x220, R40 ;  /* 0x0000022027277824 */ /* 0x000fe200078e0228 */
[----:B------:R-:W-:Y:S02]  /*16160*/  LOP3.LUT R41, R41, 0x20, RZ, 0x3c, !PT ;  /* 0x0000002029297812 */ /* 0x000fe400078e3cff */
[----:B------:R-:W-:Y:S01]  /*16170*/  LOP3.LUT R37, R37, 0x60, RZ, 0x3c, !PT ;  /* 0x0000006025257812 */ /* 0x000fe200078e3cff */
[----:B------:R-:W-:Y:S01]  /*16180*/  IMAD R43, R43, 0x220, R44 ;  /* 0x000002202b2b7824 */ /* 0x000fe200078e022c */
[----:B------:R-:W-:Y:S01]  /*16190*/  LOP3.LUT R39, R39, 0x40, RZ, 0x3c, !PT ;  /* 0x0000004027277812 */ /* 0x000fe200078e3cff */
[----:B------:R-:W-:Y:S01]  /*161a0*/  IMAD R0, R0, 0x8000, R41 ;  /* 0x0000800000007824 */ /* 0x000fe200078e0229 */
[----:B------:R-:W-:Y:S01]  /*161b0*/  BAR.SYNC.DEFER_BLOCKING 0x0 ;  /* 0x0000000000007b1d */ /* 0x000fe20000010000 */
[----:B------:R-:W-:Y:S01]  /*161c0*/  IMAD R2, R2, 0x8000, R43 ;  /* 0x0000800002027824 */ /* 0x000fe200078e022b */
[----:B------:R-:W-:Y:S01]  /*161d0*/  LEA R245, R245, R39, 0xf ;  /* 0x00000027f5f57211 */ /* 0x000fe200078e78ff */
[----:B------:R-:W-:-:S03]  /*161e0*/  IMAD R3, R3, 0x8000, R37 ;  /* 0x0000800003037824 */ /* 0x000fc600078e0225 */
[----:B------:R-:W-:Y:S04]  /*161f0*/  LDS R132, [R2] ;  /* 0x0000000002847984 */ /* 0x000fe80000000800 */
[----:B------:R-:W-:Y:S04]  /*16200*/  LDS R134, [R2+0x800] ;  /* 0x0008000002867984 */ /* 0x000fe80000000800 */
[----:B------:R-:W-:Y:S04]  /*16210*/  LDS R133, [R0] ;  /* 0x0000000000857984 */ /* 0x000fe80000000800 */
[----:B------:R-:W-:Y:S04]  /*16220*/  LDS R135, [R0+0x800] ;  /* 0x0008000000877984 */ /* 0x000fe80000000800 */
[----:B------:R-:W-:Y:S04]  /*16230*/  LDS R136, [R245] ;  /* 0x00000000f5887984 */ /* 0x000fe80000000800 */
[----:B------:R-:W-:Y:S04]  /*16240*/  LDS R138, [R245+0x800] ;  /* 0x00080000f58a7984 */ /* 0x000fe80000000800 */
[----:B------:R-:W-:Y:S04]  /*16250*/  LDS R137, [R3] ;  /* 0x0000000003897984 */ /* 0x000fe80000000800 */
[----:B------:R-:W-:Y:S04]  /*16260*/  LDS R139, [R3+0x800] ;  /* 0x00080000038b7984 */ /* 0x000fe80000000800 */
[----:B------:R-:W-:Y:S04]  /*16270*/  LDS R128, [R2+0x80] ;  /* 0x0000800002807984 */ /* 0x000fe80000000800 */
[----:B------:R-:W-:Y:S04]  /*16280*/  LDS R130, [R2+0x880] ;  /* 0x0008800002827984 */ /* 0x000fe80000000800 */
[----:B------:R-:W-:Y:S04]  /*16290*/  LDS R129, [R0+0x80] ;  /* 0x0000800000817984 */ /* 0x000fe80000000800 */
[----:B------:R-:W-:Y:S04]  /*162a0*/  LDS R131, [R0+0x880] ;  /* 0x0008800000837984 */ /* 0x000fe80000000800 */
[----:B------:R-:W-:Y:S04]  /*162b0*/  LDS R124, [R245+0x80] ;  /* 0x00008000f57c7984 */ /* 0x000fe80000000800 */
[----:B------:R-:W-:Y:S04]  /*162c0*/  LDS R126, [R245+0x880] ;  /* 0x00088000f57e7984 */ /* 0x000fe80000000800 */
[----:B------:R-:W-:Y:S04]  /*162d0*/  LDS R125, [R3+0x80] ;  /* 0x00008000037d7984 */ /* 0x000fe80000000800 */
[----:B------:R-:W-:Y:S01]  /*162e0*/  LDS R127, [R3+0x880] ;  /* 0x00088000037f7984 */ /* 0x000fe20000000800 */
[----:B--2---:R-:W-:-:S05]  /*162f0*/  IMAD R246, R246, 0x8000, R36 ;  /* 0x00008000f6f67824 */ /* 0x004fca00078e0224 */
[----:B------:R-:W4:Y:S04]  /*16300*/  LDSM.16.M88.4 R60, [R246+0x10000] ;  /* 0x01000000f63c783b */ /* 0x000f280000000200 */
[----:B------:R-:W1:Y:S04]  /*16310*/  LDSM.16.M88.4 R56, [R246+0x11000] ;  /* 0x01100000f638783b */ /* 0x000e680000000200 */
[----:B------:R-:W2:Y:S04]  /*16320*/  LDSM.16.M88.4 R64, [R246+0x12000] ;  /* 0x01200000f640783b */ /* 0x000ea80000000200 */
[----:B------:R-:W2:Y:S04]  /*16330*/  LDSM.16.M88.4 R52, [R246+0x13000] ;  /* 0x01300000f634783b */ /* 0x000ea80000000200 */
[----:B------:R-:W2:Y:S04]  /*16340*/  LDSM.16.M88.4 R48, [R246+0x14000] ;  /* 0x01400000f630783b */ /* 0x000ea80000000200 */
[----:B------:R-:W3:Y:S04]  /*16350*/  LDSM.16.M88.4 R44, [R246+0x15000] ;  /* 0x01500000f62c783b */ /* 0x000ee80000000200 */
[----:B------:R-:W3:Y:S04]  /*16360*/  LDSM.16.M88.4 R40, [R246+0x16000] ;  /* 0x01600000f628783b */ /* 0x000ee80000000200 */
[----:B------:R-:W3:Y:S01]  /*16370*/  LDSM.16.M88.4 R36, [R246+0x17000] ;  /* 0x01700000f624783b */ /* 0x000ee20000000200 */
[C---:B----4-:R-:W-:Y:S03]  /*16380*/  HMMA.1688.F32.TF32 R236, R132.reuse, R60, R236 ;  /* 0x0000003c84ec723c */ /* 0x050fe600000810ec */
[----:B------:R-:W-:Y:S04]  /*16390*/  STL [R1+0x14d4], R62 ;  /* 0x0014d43e01007387 */ /* 0x000fe80000100800 */
[----:B------:R-:W-:Y:S04]  /*163a0*/  STL [R1+0x14b0], R63 ;  /* 0x0014b03f01007387 */ /* 0x000fe80000100800 */
[----:B-1----:R-:W-:Y:S04]  /*163b0*/  STL [R1+0x14dc], R58 ;  /* 0x0014dc3a01007387 */ /* 0x002fe80000100800 */
[----:B------:R-:W-:Y:S04]  /*163c0*/  STL [R1+0x14d8], R59 ;  /* 0x0014d83b01007387 */ /* 0x000fe80000100800 */
[----:B--2---:R-:W-:Y:S04]  /*163d0*/  STL [R1+0x14e4], R66 ;  /* 0x0014e44201007387 */ /* 0x004fe80000100800 */
[----:B------:R-:W-:Y:S04]  /*163e0*/  STL [R1+0x14e0], R67 ;  /* 0x0014e04301007387 */ /* 0x000fe80000100800 */
[----:B------:R-:W-:Y:S04]  /*163f0*/  STL [R1+0x14ec], R54 ;  /* 0x0014ec3601007387 */ /* 0x000fe80000100800 */
[----:B------:R-:W-:Y:S04]  /*16400*/  STL [R1+0x14e8], R55 ;  /* 0x0014e83701007387 */ /* 0x000fe80000100800 */
[----:B------:R-:W-:Y:S04]  /*16410*/  STL [R1+0x14f4], R50 ;  /* 0x0014f43201007387 */ /* 0x000fe80000100800 */
[----:B------:R-:W-:Y:S04]  /*16420*/  STL [R1+0x14f0], R51 ;  /* 0x0014f03301007387 */ /* 0x000fe80000100800 */
[----:B---3--:R-:W-:Y:S04]  /*16430*/  STL [R1+0x14fc], R46 ;  /* 0x0014fc2e01007387 */ /* 0x008fe80000100800 */
[----:B------:R-:W-:Y:S01]  /*16440*/  STL [R1+0x14f8], R47 ;  /* 0x0014f82f01007387 */ /* 0x000fe20000100800 */
[----:B------:R-:W-:Y:S03]  /*16450*/  HMMA.1688.F32.TF32 R232, R132, R56, R232 ;  /* 0x0000003884e8723c */ /* 0x000fe600000810e8 */
[----:B------:R-:W-:Y:S04]  /*16460*/  STL [R1+0x1504], R42 ;  /* 0x0015042a01007387 */ /* 0x000fe80000100800 */
[----:B------:R-:W-:Y:S04]  /*16470*/  STL [R1+0x1500], R43 ;  /* 0x0015002b01007387 */ /* 0x000fe80000100800 */
[----:B------:R-:W-:Y:S04]  /*16480*/  STL [R1+0x150c], R38 ;  /* 0x00150c2601007387 */ /* 0x000fe80000100800 */
[----:B------:R-:W-:Y:S04]  /*16490*/  STL [R1+0x1508], R39 ;  /* 0x0015082701007387 */ /* 0x000fe80000100800 */
[----:B------:R1:W-:Y:S04]  /*164a0*/  STL [R1+0x11a0], R246 ;  /* 0x0011a0f601007387 */ /* 0x0003e80000100800 */
[----:B------:R2:W-:Y:S01]  /*164b0*/  STL.64 [R1+0x1c0], R236 ;  /* 0x0001c0ec01007387 */ /* 0x0005e20000100a00 */
[----:B-1----:R-:W-:-:S03]  /*164c0*/  IMAD.MOV.U32 R246, RZ, RZ, R239 ;  /* 0x000000fffff67224 */ /* 0x002fc600078e00ef */
[----:B------:R1:W-:Y:S04]  /*164d0*/  STL [R1+0x1c8], R238 ;  /* 0x0001c8ee01007387 */ /* 0x0003e80000100800 */
[----:B------:R-:W-:Y:S04]  /*164e0*/  STL [R1+0x1510], R246 ;  /* 0x001510f601007387 */ /* 0x000fe80000100800 */
[----:B--2---:R-:W2:Y:S04]  /*164f0*/  LDL.LU.64 R236, [R1+0x1f0] ;  /* 0x0001f00001ec7983 */ /* 0x004ea80000300a00 */
[----:B-1----:R-:W2:Y:S01]  /*16500*/  LDL.LU.64 R238, [R1+0x1f8] ;  /* 0x0001f80001ee7983 */ /* 0x002ea20000300a00 */
[----:B------:R-:W-:Y:S01]  /*16510*/  IMAD.MOV.U32 R248, RZ, RZ, R235 ;  /* 0x000000fffff87224 */ /* 0x000fe200078e00eb */
[----:B------:R-:W-:Y:S01]  /*16520*/  MOV R59, R233 ;  /* 0x000000e9003b7202 */ /* 0x000fe20000000f00 */
[----:B------:R-:W-:-:S02]  /*16530*/  IMAD.MOV.U32 R62, RZ, RZ, R234 ;  /* 0x000000ffff3e7224 */ /* 0x000fc400078e00ea */
[----:B------:R-:W-:Y:S01]  /*16540*/  IMAD.MOV.U32 R58, RZ, RZ, R232 ;  /* 0x000000ffff3a7224 */ /* 0x000fe200078e00e8 */
[----:B------:R-:W-:Y:S04]  /*16550*/  STL [R1+0x1520], R248 ;  /* 0x001520f801007387 */ /* 0x000fe80000100800 */
[----:B------:R1:W-:Y:S04]  /*16560*/  STL [R1+0x151c], R62 ;  /* 0x00151c3e01007387 */ /* 0x0003e80000100800 */
[----:B------:R-:W-:Y:S04]  /*16570*/  STL [R1+0x1518], R59 ;  /* 0x0015183b01007387 */ /* 0x000fe80000100800 */
[----:B------:R3:W-:Y:S04]  /*16580*/  STL [R1+0x1514], R58 ;  /* 0x0015143a01007387 */ /* 0x0007e80000100800 */
[----:B------:R-:W4:Y:S04]  /*16590*/  LDL.LU.64 R232, [R1+0x1e0] ;  /* 0x0001e00001e87983 */ /* 0x000f280000300a00 */
[----:B------:R-:W4:Y:S01]  /*165a0*/  LDL.LU.64 R234, [R1+0x1e8] ;  /* 0x0001e80001ea7983 */ /* 0x000f220000300a00 */
[C---:B-----5:R-:W-:Y:S11]  /*165b0*/  HMMA.1688.F32.TF32 R88, R132.reuse, R44, R88 ;  /* 0x0000002c8458723c */ /* 0x060ff60000081058 */
[----:B------:R-:W-:Y:S11]  /*165c0*/  @!UPT UIADD3 URZ, URZ, URZ, URZ ;  /* 0x0000003f3f3ff290 */ /* 0x000ff6000fffe03f */
[----:B------:R-:W-:Y:S02]  /*165d0*/  @!UPT UIADD3 URZ, URZ, URZ, URZ ;  /* 0x0000003f3f3ff290 */ /* 0x000fe4000fffe03f */
[----:B------:R-:W-:Y:S01]  /*165e0*/  IMAD.MOV.U32 R46, RZ, RZ, R88 ;  /* 0x000000ffff2e7224 */ /* 0x000fe200078e0058 */
[----:B------:R-:W-:Y:S01]  /*165f0*/  MOV R50, R90 ;  /* 0x0000005a00327202 */ /* 0x000fe20000000f00 */
[----:B------:R-:W-:Y:S02]  /*16600*/  IMAD.MOV.U32 R47, RZ, RZ, R89 ;  /* 0x000000ffff2f7224 */ /* 0x000fe400078e0059 */
[----:B------:R-:W-:Y:S02]  /*16610*/  IMAD.MOV.U32 R51, RZ, RZ, R91 ;  /* 0x000000ffff337224 */ /* 0x000fe400078e005b */
[C---:B------:R-:W-:Y:S08]  /*16620*/  HMMA.1688.F32.TF32 R88, R132.reuse, R40, R92 ;  /* 0x000000288458723c */ /* 0x040ff0000008105c */
[C---:B------:R-:W-:Y:S11]  /*16630*/  HMMA.1688.F32.TF32 R228, R132.reuse, R64, R228 ;  /* 0x0000004084e4723c */ /* 0x040ff600000810e4 */
[----:B------:R-:W-:Y:S05]  /*16640*/  @!UPT UIADD3 URZ, URZ, URZ, URZ ;  /* 0x0000003f3f3ff290 */ /* 0x000fea000fffe03f */
[----:B------:R-:W-:Y:S01]  /*16650*/  IMAD.MOV.U32 R38, RZ, RZ, R88 ;  /* 0x000000ffff267224 */ /* 0x000fe200078e0058 */
[----:B------:R-:W-:Y:S01]  /*16660*/  MOV R42, R90 ;  /* 0x0000005a002a7202 */ /* 0x000fe20000000f00 */
[----:B------:R-:W-:Y:S02]  /*16670*/  IMAD.MOV.U32 R39, RZ, RZ, R89 ;  /* 0x000000ffff277224 */ /* 0x000fe400078e0059 */
[----:B------:R-:W-:Y:S02]  /*16680*/  IMAD.MOV.U32 R43, RZ, RZ, R91 ;  /* 0x000000ffff2b7224 */ /* 0x000fe400078e005b */
[----:B------:R-:W-:Y:S02]  /*16690*/  HMMA.1688.F32.TF32 R88, R132, R36, R96 ;  /* 0x000000248458723c */ /* 0x000fe40000081060 */
[----:B------:R-:W-:Y:S01]  /*166a0*/  IMAD.MOV.U32 R249, RZ, RZ, R228 ;  /* 0x000000fffff97224 */ /* 0x000fe200078e00e4 */
[----:B------:R-:W-:Y:S01]  /*166b0*/  MOV R251, R230 ;  /* 0x000000e600fb7202 */ /* 0x000fe20000000f00 */
[----:B------:R-:W-:-:S02]  /*166c0*/  IMAD.MOV.U32 R228, RZ, RZ, R231 ;  /* 0x000000ffffe47224 */ /* 0x000fc400078e00e7 */
[----:B------:R-:W-:Y:S11]  /*166d0*/  IMAD.MOV.U32 R250, RZ, RZ, R229 ;  /* 0x000000fffffa7224 */ /* 0x000ff600078e00e5 */
[----:B------:R-:W-:Y:S07]  /*166e0*/  @!UPT UIADD3 URZ, URZ, URZ, URZ ;  /* 0x0000003f3f3ff290 */ /* 0x000fee000fffe03f */
[----:B-1----:R-:W-:Y:S01]  /*166f0*/  IMAD.MOV.U32 R62, RZ, RZ, R88 ;  /* 0x000000ffff3e7224 */ /* 0x002fe200078e0058 */
[----:B---3--:R-:W-:Y:S01]  /*16700*/  MOV R58, R90 ;  /* 0x0000005a003a7202 */ /* 0x008fe20000000f00 */
[----:B------:R-:W-:Y:S02]  /*16710*/  IMAD.MOV.U32 R59, RZ, RZ, R89 ;  /* 0x000000ffff3b7224 */ /* 0x000fe400078e0059 */
[----:B------:R-:W-:Y:S02]  /*16720*/  IMAD.MOV.U32 R246, RZ, RZ, R91 ;  /* 0x000000fffff67224 */ /* 0x000fe400078e005b */
[----:B------:R-:W-:Y:S01]  /*16730*/  HMMA.1688.F32.TF32 R88, R136, R60, R100 ;  /* 0x0000003c8858723c */ /* 0x000fe20000081064 */
[----:B------:R-:W-:Y:S04]  /*16740*/  STL [R1+0x1530], R228 ;  /* 0x001530e401007387 */ /* 0x000fe80000100800 */
[----:B------:R1:W-:Y:S04]  /*16750*/  STL [R1+0x152c], R251 ;  /* 0x00152cfb01007387 */ /* 0x0003e80000100800 */
[----:B------:R-:W-:Y:S04]  /*16760*/  STL [R1+0x1528], R250 ;  /* 0x001528fa01007387 */ /* 0x000fe80000100800 */
[----:B------:R3:W-:Y:S01]  /*16770*/  STL [R1+0x1524], R249 ;  /* 0x001524f901007387 */ /* 0x0007e20000100800 */
[----:B--2---:R-:W-:Y:S10]  /*16780*/  HMMA.1688.F32.TF32 R236, R132, R52, R236 ;  /* 0x0000003484ec723c */ /* 0x004ff400000810ec */
[----:B-1----:R-:W-:Y:S01]  /*16790*/  IMAD.MOV.U32 R251, RZ, RZ, R88 ;  /* 0x000000fffffb7224 */ /* 0x002fe200078e0058 */
[----:B---3--:R-:W-:Y:S01]  /*167a0*/  MOV R249, R90 ;  /* 0x0000005a00f97202 */ /* 0x008fe20000000f00 */
[----:B------:R-:W-:Y:S01]  /*167b0*/  IMAD.MOV.U32 R250, RZ, RZ, R89 ;  /* 0x000000fffffa7224 */ /* 0x000fe200078e0059 */
[----:B------:R-:W-:Y:S01]  /*167c0*/  LDS R100, [R2+0x100] ;  /* 0x0001000002647984 */ /* 0x000fe20000000800 */
[----:B------:R-:W-:-:S02]  /*167d0*/  IMAD.MOV.U32 R248, RZ, RZ, R91 ;  /* 0x000000fffff87224 */ /* 0x000fc400078e005b */
[----:B------:R-:W-:Y:S01]  /*167e0*/  HMMA.1688.F32.TF32 R88, R136, R56, R104 ;  /* 0x000000388858723c */ /* 0x000fe20000081068 */
[----:B------:R-:W-:Y:S04]  /*167f0*/  LDS R102, [R2+0x900] ;  /* 0x0009000002667984 */ /* 0x000fe80000000800 */
[----:B------:R-:W-:Y:S03]  /*16800*/  LDS R101, [R0+0x100] ;  /* 0x0001000000657984 */ /* 0x000fe60000000800 */
[----:B----4-:R-:W-:Y:S01]  /*16810*/  HMMA.1688.F32.TF32 R232, R132, R48, R232 ;  /* 0x0000003084e8723c */ /* 0x010fe200000810e8 */
[----:B------:R-:W-:Y:S01]  /*16820*/  IMAD.MOV.U32 R63, RZ, RZ, R239 ;  /* 0x000000ffff3f7224 */ /* 0x000fe200078e00ef */
[----:B------:R-:W-:Y:S01]  /*16830*/  MOV R231, R238 ;  /* 0x000000ee00e77202 */ /* 0x000fe20000000f00 */
[----:B------:R-:W-:Y:S01]  /*16840*/  IMAD.MOV.U32 R230, RZ, RZ, R237 ;  /* 0x000000ffffe67224 */ /* 0x000fe200078e00ed */
[----:B------:R-:W1:Y:S01]  /*16850*/  LDS R103, [R0+0x900] ;  /* 0x0009000000677984 */ /* 0x000e620000000800 */
[----:B------:R-:W-:-:S03]  /*16860*/  IMAD.MOV.U32 R229, RZ, RZ, R236 ;  /* 0x000000ffffe57224 */ /* 0x000fc600078e00ec */
[----:B------:R-:W-:Y:S08]  /*16870*/  STL [R1+0x1540], R63 ;  /* 0x0015403f01007387 */ /* 0x000ff00000100800 */
[----:B------:R-:W-:Y:S01]  /*16880*/  IMAD.MOV.U32 R228, RZ, RZ, R91 ;  /* 0x000000ffffe47224 */ /* 0x000fe200078e005b */
[----:B------:R2:W-:Y:S04]  /*16890*/  STL [R1+0x153c], R231 ;  /* 0x00153ce701007387 */ /* 0x0005e80000100800 */
[----:B------:R3:W-:Y:S04]  /*168a0*/  STL [R1+0x1538], R230 ;  /* 0x001538e601007387 */ /* 0x0007e80000100800 */
[----:B------:R4:W-:Y:S01]  /*168b0*/  STL [R1+0x1534], R229 ;  /* 0x001534e501007387 */ /* 0x0009e20000100800 */
[----:B--2---:R-:W-:-:S02]  /*168c0*/  IMAD.MOV.U32 R231, RZ, RZ, R88 ;  /* 0x000000ffffe77224 */ /* 0x004fc400078e0058 */
[----:B---3--:R-:W-:Y:S01]  /*168d0*/  IMAD.MOV.U32 R230, RZ, RZ, R89 ;  /* 0x000000ffffe67224 */ /* 0x008fe200078e0059 */
[----:B----4-:R-:W-:Y:S02]  /*168e0*/  MOV R229, R90 ;  /* 0x0000005a00e57202 */ /* 0x010fe40000000f00 */
[----:B------:R-:W-:Y:S01]  /*168f0*/  HMMA.1688.F32.TF32 R88, R136, R64, R108 ;  /* 0x000000408858723c */ /* 0x000fe2000008106c */
[----:B------:R-:W-:Y:S01]  /*16900*/  IMAD.MOV.U32 R67, RZ, RZ, R235 ;  /* 0x000000ffff437224 */ /* 0x000fe200078e00eb */
[----:B------:R-:W-:Y:S01]  /*16910*/  MOV R66, R234 ;  /* 0x000000ea00427202 */ /* 0x000fe20000000f00 */
[----:B------:R-:W-:Y:S02]  /*16920*/  IMAD.MOV.U32 R55, RZ, RZ, R233 ;  /* 0x000000ffff377224 */ /* 0x000fe400078e00e9 */
[----:B------:R-:W-:Y:S01]  /*16930*/  IMAD.MOV.U32 R54, RZ, RZ, R232 ;  /* 0x000000ffff367224 */ /* 0x000fe200078e00e8 */
[----:B------:R-:W-:Y:S04]  /*16940*/  STL [R1+0x1550], R67 ;  /* 0x0015504301007387 */ /* 0x000fe80000100800 */
[----:B------:R2:W-:Y:S04]  /*16950*/  STL [R1+0x154c], R66 ;  /* 0x00154c4201007387 */ /* 0x0005e80000100800 */
[----:B------:R3:W-:Y:S04]  /*16960*/  STL [R1+0x1548], R55 ;  /* 0x0015483701007387 */ /* 0x0007e80000100800 */
[----:B------:R4:W-:Y:S06]  /*16970*/  STL [R1+0x1544], R54 ;  /* 0x0015443601007387 */ /* 0x0009ec0000100800 */
[----:B--2---:R-:W-:-:S02]  /*16980*/  IMAD.MOV.U32 R66, RZ, RZ, R88 ;  /* 0x000000ffff427224 */ /* 0x004fc400078e0058 */
[----:B---3--:R-:W-:Y:S01]  /*16990*/  IMAD.MOV.U32 R55, RZ, RZ, R89 ;  /* 0x000000ffff377224 */ /* 0x008fe200078e0059 */
[----:B----4-:R-:W-:Y:S01]  /*169a0*/  MOV R54, R90 ;  /* 0x0000005a00367202 */ /* 0x010fe20000000f00 */
[----:B------:R-:W-:Y:S02]  /*169b0*/  IMAD.MOV.U32 R63, RZ, RZ, R91 ;  /* 0x000000ffff3f7224 */ /* 0x000fe400078e005b */
[----:B------:R-:W-:Y:S01]  /*169c0*/  HMMA.1688.F32.TF32 R88, R136, R52, R112 ;  /* 0x000000348858723c */ /* 0x000fe20000081070 */
[----:B------:R-:W-:Y:S04]  /*169d0*/  STL [R1+0x1560], R51 ;  /* 0x0015603301007387 */ /* 0x000fe80000100800 */
[----:B------:R2:W-:Y:S04]  /*169e0*/  STL [R1+0x155c], R50 ;  /* 0x00155c3201007387 */ /* 0x0005e80000100800 */
[----:B------:R-:W-:Y:S04]  /*169f0*/  STL [R1+0x1558], R47 ;  /* 0x0015582f01007387 */ /* 0x000fe80000100800 */
[----:B------:R3:W-:Y:S11]  /*16a00*/  STL [R1+0x1554], R46 ;  /* 0x0015542e01007387 */ /* 0x0007f60000100800 */
[----:B--2---:R-:W-:Y:S01]  /*16a10*/  IMAD.MOV.U32 R50, RZ, RZ, R88 ;  /* 0x000000ffff327224 */ /* 0x004fe200078e0058 */
[----:B---3--:R-:W-:Y:S01]  /*16a20*/  MOV R46, R90 ;  /* 0x0000005a002e7202 */ /* 0x008fe20000000f00 */
[----:B------:R-:W-:-:S02]  /*16a30*/  IMAD.MOV.U32 R47, RZ, RZ, R89 ;  /* 0x000000ffff2f7224 */ /* 0x000fc400078e0059 */
        /* <DEDUP_REMOVED lines=19> */
[C---:B------:R-:W-:Y:S01]  /*16b70*/  HMMA.1688.F32.TF32 R88, R136.reuse, R40, R156 ;  /* 0x000000288858723c */ /* 0x040fe2000008109c */
[----:B------:R2:W-:Y:S04]  /*16b80*/  STL [R1+0x158c], R249 ;  /* 0x00158cf901007387 */ /* 0x0005e80000100800 */
[----:B------:R-:W-:Y:S04]  /*16b90*/  STL [R1+0x1588], R250 ;  /* 0x001588fa01007387 */ /* 0x000fe80000100800 */
[----:B------:R3:W-:Y:S11]  /*16ba0*/  STL [R1+0x1584], R251 ;  /* 0x001584fb01007387 */ /* 0x0007f60000100800 */
[----:B------:R-:W-:Y:S04]  /*16bb0*/  @!UPT UIADD3 URZ, URZ, URZ, URZ ;  /* 0x0000003f3f3ff290 */ /* 0x000fe8000fffe03f */
[----:B--2---:R-:W-:Y:S01]  /*16bc0*/  IMAD.MOV.U32 R249, RZ, RZ, R88 ;  /* 0x000000fffff97224 */ /* 0x004fe200078e0058 */
[----:B---3--:R-:W-:Y:S01]  /*16bd0*/  MOV R251, R90 ;  /* 0x0000005a00fb7202 */ /* 0x008fe20000000f00 */
[----:B------:R-:W-:Y:S02]  /*16be0*/  IMAD.MOV.U32 R250, RZ, RZ, R89 ;  /* 0x000000fffffa7224 */ /* 0x000fe400078e0059 */
[----:B------:R-:W-:Y:S02]  /*16bf0*/  IMAD.MOV.U32 R246, RZ, RZ, R91 ;  /* 0x000000fffff67224 */ /* 0x000fe400078e005b */
[----:B------:R-:W-:Y:S08]  /*16c00*/  HMMA.1688.F32.TF32 R88, R136, R36, R160 ;  /* 0x000000248858723c */ /* 0x000ff000000810a0 */
[C---:B------:R-:W-:Y:S08]  /*16c10*/  HMMA.1688.F32.TF32 R240, R128.reuse, R60, R164 ;  /* 0x0000003c80f0723c */ /* 0x040ff000000810a4 */
[C---:B------:R-:W-:Y:S07]  /*16c20*/  HMMA.1688.F32.TF32 R236, R128.reuse, R56, R168 ;  /* 0x0000003880ec723c */ /* 0x040fee00000810a8 */
[----:B------:R-:W-:Y:S04]  /*16c30*/  STL [R1+0x20], R88 ;  /* 0x0000205801007387 */ /* 0x000fe80000100800 */
[----:B------:R-:W2:Y:S04]  /*16c40*/  LDL.LU.64 R104, [R1] ;  /* 0x0000000001687983 */ /* 0x000ea80000300a00 */
[----:B------:R-:W2:Y:S04]  /*16c50*/  LDL.LU.64 R106, [R1+0x8] ;  /* 0x00000800016a7983 */ /* 0x000ea80000300a00 */
[----:B------:R-:W3:Y:S04]  /*16c60*/  LDL.LU.64 R108, [R1+0x90] ;  /* 0x00009000016c7983 */ /* 0x000ee80000300a00 */
[----:B------:R-:W3:Y:S04]  /*16c70*/  LDL.LU.64 R110, [R1+0x98] ;  /* 0x00009800016e7983 */ /* 0x000ee80000300a00 */
[----:B------:R-:W4:Y:S04]  /*16c80*/  LDL.LU.64 R112, [R1+0x100] ;  /* 0x0001000001707983 */ /* 0x000f280000300a00 */
[----:B------:R-:W4:Y:S04]  /*16c90*/  LDL.LU.64 R114, [R1+0x108] ;  /* 0x0001080001727983 */ /* 0x000f280000300a00 */
        /* <DEDUP_REMOVED lines=14> */
[----:B------:R-:W-:Y:S04]  /*16d80*/  STL.64 [R1+0x13d8], R242 ;  /* 0x0013d8f201007387 */ /* 0x000fe80000100a00 */
[----:B------:R1:W-:Y:S04]  /*16d90*/  STL.64 [R1+0x13d0], R240 ;  /* 0x0013d0f001007387 */ /* 0x0003e80000100a00 */
[----:B-1----:R-:W3:Y:S04]  /*16da0*/  LDL.LU.64 R240, [R1+0x30] ;  /* 0x0000300001f07983 */ /* 0x002ee80000300a00 */
[----:B------:R-:W3:Y:S04]  /*16db0*/  LDL.LU.64 R242, [R1+0x38] ;  /* 0x0000380001f27983 */ /* 0x000ee80000300a00 */
[----:B------:R-:W4:Y:S04]  /*16dc0*/  LDL.LU.64 R168, [R1+0xd0] ;  /* 0x0000d00001a87983 */ /* 0x000f280000300a00 */
[----:B------:R-:W4:Y:S04]  /*16dd0*/  LDL.LU.64 R170, [R1+0xd8] ;  /* 0x0000d80001aa7983 */ /* 0x000f280000300a00 */
[----:B------:R-:W-:Y:S04]  /*16de0*/  STL.64 [R1+0x13e8], R238 ;  /* 0x0013e8ee01007387 */ /* 0x000fe80000100a00 */
[----:B------:R1:W-:Y:S04]  /*16df0*/  STL.64 [R1+0x13e0], R236 ;  /* 0x0013e0ec01007387 */ /* 0x0003e80000100a00 */
[----:B-1----:R-:W4:Y:S04]  /*16e00*/  LDL.LU.64 R236, [R1+0xe0] ;  /* 0x0000e00001ec7983 */ /* 0x002f280000300a00 */
[----:B------:R-:W4:Y:S01]  /*16e10*/  LDL.LU.64 R238, [R1+0xe8] ;  /* 0x0000e80001ee7983 */ /* 0x000f220000300a00 */
[C---:B------:R-:W-:Y:S01]  /*16e20*/  HMMA.1688.F32.TF32 R232, R128.reuse, R64, R172 ;  /* 0x0000004080e8723c */ /* 0x040fe200000810ac */
[----:B------:R-:W-:Y:S01]  /*16e30*/  IMAD.MOV.U32 R252, RZ, RZ, R89 ;  /* 0x000000fffffc7224 */ /* 0x000fe200078e0059 */
[----:B------:R-:W-:Y:S01]  /*16e40*/  MOV R244, R91 ;  /* 0x0000005b00f47202 */ /* 0x000fe20000000f00 */
[----:B------:R-:W-:Y:S01]  /*16e50*/  IMAD.MOV.U32 R247, RZ, RZ, R90 ;  /* 0x000000fffff77224 */ /* 0x000fe200078e005a */
[----:B------:R-:W-:Y:S04]  /*16e60*/  LDS R172, [R245+0x1000] ;  /* 0x00100000f5ac7984 */ /* 0x000fe80000000800 */
[C---:B------:R-:W-:Y:S01]  /*16e70*/  HMMA.1688.F32.TF32 R176, R128.reuse, R52, R176 ;  /* 0x0000003480b0723c */ /* 0x040fe200000810b0 */
[----:B------:R-:W-:Y:S04]  /*16e80*/  LDS R174, [R245+0x1800] ;  /* 0x00180000f5ae7984 */ /* 0x000fe80000000800 */
[----:B------:R-:W-:Y:S03]  /*16e90*/  LDS R173, [R3+0x1000] ;  /* 0x0010000003ad7984 */ /* 0x000fe60000000800 */
[----:B------:R-:W-:Y:S01]  /*16ea0*/  HMMA.1688.F32.TF32 R180, R128, R48, R180 ;  /* 0x0000003080b4723c */ /* 0x000fe200000810b4 */
[----:B------:R-:W-:Y:S07]  /*16eb0*/  LDS R175, [R3+0x1800] ;  /* 0x0018000003af7984 */ /* 0x000fee0000000800 */
[----:B------:R-:W-:Y:S01]  /*16ec0*/  HMMA.1688.F32.TF32 R96, R124, R36, R8 ;  /* 0x000000247c60723c */ /* 0x000fe20000081008 */
[----:B------:R-:W-:Y:S04]  /*16ed0*/  LDS R8, [R245+0x180] ;  /* 0x00018000f5087984 */ /* 0x000fe80000000800 */
[----:B------:R-:W-:Y:S03]  /*16ee0*/  LDS R10, [R245+0x980] ;  /* 0x00098000f50a7984 */ /* 0x000fe60000000800 */
[C---:B------:R-:W-:Y:S01]  /*16ef0*/  HMMA.1688.F32.TF32 R184, R128.reuse, R44, R184 ;  /* 0x0000002c80b8723c */ /* 0x040fe200000810b8 */
[----:B------:R-:W-:Y:S04]  /*16f00*/  LDS R9, [R3+0x180] ;  /* 0x0001800003097984 */ /* 0x000fe80000000800 */
[----:B------:R-:W-:Y:S03]  /*16f10*/  LDS R11, [R3+0x980] ;  /* 0x00098000030b7984 */ /* 0x000fe60000000800 */
[----:B------:R-:W-:Y:S08]  /*16f20*/  HMMA.1688.F32.TF32 R188, R128, R40, R188 ;  /* 0x0000002880bc723c */ /* 0x000ff000000810bc */
[----:B------:R-:W-:Y:S01]  /*16f30*/  HMMA.1688.F32.TF32 R88, R124, R44, R24 ;  /* 0x0000002c7c58723c */ /* 0x000fe20000081018 */
[----:B------:R-:W-:Y:S04]  /*16f40*/  LDS R24, [R2+0x180] ;  /* 0x0001800002187984 */ /* 0x000fe80000000800 */
[----:B------:R-:W-:Y:S03]  /*16f50*/  LDS R26, [R2+0x980] ;  /* 0x00098000021a7984 */ /* 0x000fe60000000800 */
[----:B------:R-:W-:Y:S01]  /*16f60*/  HMMA.1688.F32.TF32 R4, R128, R36, R4 ;  /* 0x000000248004723c */ /* 0x000fe20000081004 */
[----:B------:R-:W-:Y:S04]  /*16f70*/  LDS R25, [R0+0x180] ;  /* 0x0001800000197984 */ /* 0x000fe80000000800 */
[----:B------:R-:W1:Y:S03]  /*16f80*/  LDS R27, [R0+0x980] ;  /* 0x00098000001b7984 */ /* 0x000e660000000800 */
[C---:B------:R-:W-:Y:S08]  /*16f90*/  HMMA.1688.F32.TF32 R196, R124.reuse, R60, R196 ;  /* 0x0000003c7cc4723c */ /* 0x040ff000000810c4 */
[C---:B------:R-:W-:Y:S01]  /*16fa0*/  HMMA.1688.F32.TF32 R200, R124.reuse, R56, R200 ;  /* 0x000000387cc8723c */ /* 0x040fe200000810c8 */
[----:B------:R-:W-:Y:S07]  /*16fb0*/  STL.64 [R1+0x13f8], R234 ;  /* 0x0013f8ea01007387 */ /* 0x000fee0000100a00 */
[C---:B------:R-:W-:Y:S01]  /*16fc0*/  HMMA.1688.F32.TF32 R12, R124.reuse, R64, R12 ;  /* 0x000000407c0c723c */ /* 0x040fe2000008100c */
[----:B------:R1:W-:Y:S07]  /*16fd0*/  STL.64 [R1+0x13f0], R232 ;  /* 0x0013f0e801007387 */ /* 0x0003ee0000100a00 */
[C---:B------:R-:W-:Y:S01]  /*16fe0*/  HMMA.1688.F32.TF32 R16, R124.reuse, R52, R16 ;  /* 0x000000347c10723c */ /* 0x040fe20000081010 */
[----:B------:R-:W-:Y:S07]  /*16ff0*/  STL.64 [R1+0x1408], R178 ;  /* 0x001408b201007387 */ /* 0x000fee0000100a00 */
[----:B------:R-:W-:Y:S01]  /*17000*/  HMMA.1688.F32.TF32 R20, R124, R48, R20 ;  /* 0x000000307c14723c */ /* 0x000fe20000081014 */
[----:B------:R1:W-:Y:S04]  /*17010*/  STL.64 [R1+0x1400], R176 ;  /* 0x001400b001007387 */ /* 0x0003e80000100a00 */
[----:B------:R-:W-:Y:S04]  /*17020*/  STL.64 [R1+0x1418], R182 ;  /* 0x001418b601007387 */ /* 0x000fe80000100a00 */
[----:B------:R1:W-:Y:S04]  /*17030*/  STL.64 [R1+0x1410], R180 ;  /* 0x001410b401007387 */ /* 0x0003e80000100a00 */
[----:B------:R-:W-:Y:S04]  /*17040*/  STL.64 [R1+0x1428], R186 ;  /* 0x001428ba01007387 */ /* 0x000fe80000100a00 */
[----:B------:R1:W-:Y:S04]  /*17050*/  STL.64 [R1+0x1420], R184 ;  /* 0x001420b801007387 */ /* 0x0003e80000100a00 */
[----:B------:R1:W-:Y:S04]  /*17060*/  STL.64 [R1+0x1438], R190 ;  /* 0x001438be01007387 */ /* 0x0003e80000100a00 */
[----:B------:R1:W-:Y:S04]  /*17070*/  STL.64 [R1+0x1430], R188 ;  /* 0x001430bc01007387 */ /* 0x0003e80000100a00 */
[----:B------:R1:W-:Y:S04]  /*17080*/  STL.64 [R1+0x1448], R6 ;  /* 0x0014480601007387 */ /* 0x0003e80000100a00 */
[----:B------:R1:W-:Y:S04]  /*17090*/  STL.64 [R1+0x1440], R4 ;  /* 0x0014400401007387 */ /* 0x0003e80000100a00 */
[----:B------:R-:W-:Y:S04]  /*170a0*/  STL.64 [R1+0x1458], R198 ;  /* 0x001458c601007387 */ /* 0x000fe80000100a00 */
[----:B------:R1:W-:Y:S04]  /*170b0*/  STL.64 [R1+0x1450], R196 ;  /* 0x001450c401007387 */ /* 0x0003e80000100a00 */
[----:B------:R1:W-:Y:S04]  /*170c0*/  STL.64 [R1+0x1468], R202 ;  /* 0x001468ca01007387 */ /* 0x0003e80000100a00 */
[----:B------:R1:W-:Y:S04]  /*170d0*/  STL.64 [R1+0x1460], R200 ;  /* 0x001460c801007387 */ /* 0x0003e80000100a00 */
[----:B------:R1:W-:Y:S04]  /*170e0*/  STL.64 [R1+0x1478], R14 ;  /* 0x0014780e01007387 */ /* 0x0003e80000100a00 */
[----:B------:R1:W-:Y:S01]  /*170f0*/  STL.64 [R1+0x1470], R12 ;  /* 0x0014700c01007387 */ /* 0x0003e20000100a00 */
[C---:B------:R-:W-:Y:S03]  /*17100*/  HMMA.1688.F32.TF32 R224, R100.reuse, R60, R224 ;  /* 0x0000003c64e0723c */ /* 0x040fe600000810e0 */
[----:B------:R-:W-:Y:S04]  /*17110*/  STL.64 [R1+0x1488], R18 ;  /* 0x0014881201007387 */ /* 0x000fe80000100a00 */
[----:B------:R-:W-:Y:S01]  /*17120*/  STL.64 [R1+0x1480], R16 ;  /* 0x0014801001007387 */ /* 0x000fe20000100a00 */
[C---:B------:R-:W-:Y:S03]  /*17130*/  HMMA.1688.F32.TF32 R220, R100.reuse, R56, R220 ;  /* 0x0000003864dc723c */ /* 0x040fe600000810dc */
[----:B------:R1:W-:Y:S04]  /*17140*/  STL.64 [R1+0x1498], R22 ;  /* 0x0014981601007387 */ /* 0x0003e80000100a00 */
[----:B------:R1:W-:Y:S01]  /*17150*/  STL.64 [R1+0x1490], R20 ;  /* 0x0014901401007387 */ /* 0x0003e20000100a00 */
[C---:B------:R-:W-:Y:S03]  /*17160*/  HMMA.1688.F32.TF32 R32, R100.reuse, R64, R32 ;  /* 0x000000406420723c */ /* 0x040fe60000081020 */
[----:B------:R1:W-:Y:S05]  /*17170*/  STL.64 [R1+0x14a8], R90 ;  /* 0x0014a85a01007387 */ /* 0x0003ea0000100a00 */
[C---:B------:R-:W-:Y:S01]  /*17180*/  HMMA.1688.F32.TF32 R212, R100.reuse, R52, R212 ;  /* 0x0000003464d4723c */ /* 0x040fe200000810d4 */
[----:B------:R1:W-:Y:S07]  /*17190*/  STL.64 [R1+0x14a0], R88 ;  /* 0x0014a05801007387 */ /* 0x0003ee0000100a00 */
[C---:B------:R-:W-:Y:S08]  /*171a0*/  HMMA.1688.F32.TF32 R68, R100.reuse, R48, R68 ;  /* 0x000000306444723c */ /* 0x040ff00000081044 */
[C---:B------:R-:W-:Y:S08]  /*171b0*/  HMMA.1688.F32.TF32 R208, R100.reuse, R44, R208 ;  /* 0x0000002c64d0723c */ /* 0x040ff000000810d0 */
[C---:B------:R-:W-:Y:S08]  /*171c0*/  HMMA.1688.F32.TF32 R72, R100.reuse, R40, R72 ;  /* 0x000000286448723c */ /* 0x040ff00000081048 */
[----:B------:R-:W-:Y:S08]  /*171d0*/  HMMA.1688.F32.TF32 R216, R100, R36, R216 ;  /* 0x0000002464d8723c */ /* 0x000ff000000810d8 */
[----:B------:R-:W-:Y:S01]  /*171e0*/  HMMA.1688.F32.TF32 R92, R124, R40, R28 ;  /* 0x000000287c5c723c */ /* 0x000fe2000008101c */
[----:B-1----:R-:W-:-:S02]  /*171f0*/  IMAD.MOV.U32 R232, RZ, RZ, R42 ;  /* 0x000000ffffe87224 */ /* 0x002fc400078e002a */
[----:B------:R-:W-:Y:S01]  /*17200*/  IMAD.MOV.U32 R233, RZ, RZ, R39 ;  /* 0x000000ffffe97224 */ /* 0x000fe200078e0027 */
[----:B------:R-:W-:Y:S01]  /*17210*/  MOV R235, R51 ;  /* 0x0000003300eb7202 */ /* 0x000fe20000000f00 */
[----:B------:R-:W-:Y:S02]  /*17220*/  IMAD.MOV.U32 R234, RZ, RZ, R38 ;  /* 0x000000ffffea7224 */ /* 0x000fe400078e0026 */
[----:B------:R-:W-:Y:S02]  /*17230*/  IMAD.MOV.U32 R176, RZ, RZ, R50 ;  /* 0x000000ffffb07224 */ /* 0x000fe400078e0032 */
[----:B------:R-:W-:Y:S01]  /*17240*/  IMAD.MOV.U32 R177, RZ, RZ, R47 ;  /* 0x000000ffffb17224 */ /* 0x000fe200078e002f */
[----:B------:R-:W-:Y:S01]  /*17250*/  MOV R179, R67 ;  /* 0x0000004300b37202 */ /* 0x000fe20000000f00 */
[----:B------:R-:W-:Y:S02]  /*17260*/  IMAD.MOV.U32 R178, RZ, RZ, R46 ;  /* 0x000000ffffb27224 */ /* 0x000fe400078e002e */
[----:B------:R-:W-:-:S02]  /*17270*/  IMAD.MOV.U32 R180, RZ, RZ, R66 ;  /* 0x000000ffffb47224 */ /* 0x000fc400078e0042 */
[----:B------:R-:W-:Y:S01]  /*17280*/  IMAD.MOV.U32 R181, RZ, RZ, R55 ;  /* 0x000000ffffb57224 */ /* 0x000fe200078e0037 */
[----:B------:R-:W-:Y:S01]  /*17290*/  MOV R183, R63 ;  /* 0x0000003f00b77202 */ /* 0x000fe20000000f00 */
[----:B------:R-:W-:Y:S02]  /*172a0*/  IMAD.MOV.U32 R182, RZ, RZ, R54 ;  /* 0x000000ffffb67224 */ /* 0x000fe400078e0036 */
[----:B------:R-:W-:Y:S02]  /*172b0*/  IMAD.MOV.U32 R184, RZ, RZ, R231 ;  /* 0x000000ffffb87224 */ /* 0x000fe400078e00e7 */
[----:B------:R-:W-:Y:S01]  /*172c0*/  IMAD.MOV.U32 R185, RZ, RZ, R230 ;  /* 0x000000ffffb97224 */ /* 0x000fe200078e00e6 */
[----:B------:R-:W-:Y:S01]  /*172d0*/  MOV R187, R228 ;  /* 0x000000e400bb7202 */ /* 0x000fe20000000f00 */
[----:B------:R-:W-:Y:S01]  /*172e0*/  IMAD.MOV.U32 R186, RZ, RZ, R229 ;  /* 0x000000ffffba7224 */ /* 0x000fe200078e00e5 */
[----:B------:R-:W-:Y:S01]  /*172f0*/  MOV R191, R248 ;  /* 0x000000f800bf7202 */ /* 0x000fe20000000f00 */
[C---:B------:R-:W-:Y:S01]  /*17300*/  HMMA.1688.F32.TF32 R204, R24.reuse, R60, R204 ;  /* 0x0000003c18cc723c */ /* 0x040fe200000810cc */
[----:B------:R-:W-:Y:S04]  /*17310*/  LDS R28, [R245+0x100] ;  /* 0x00010000f51c7984 */ /* 0x000fe80000000800 */
[----:B------:R-:W-:Y:S03]  /*17320*/  LDS R30, [R245+0x900] ;  /* 0x00090000f51e7984 */ /* 0x000fe60000000800 */
[----:B--2---:R-:W-:Y:S01]  /*17330*/  HMMA.1688.F32.TF32 R104, R24, R56, R104 ;  /* 0x000000381868723c */ /* 0x004fe20000081068 */
[----:B------:R-:W-:Y:S04]  /*17340*/  LDS R29, [R3+0x100] ;  /* 0x00010000031d7984 */ /* 0x000fe80000000800 */
[----:B------:R-:W1:Y:S03]  /*17350*/  LDS R31, [R3+0x900] ;  /* 0x00090000031f7984 */ /* 0x000e660000000800 */
[----:B---3--:R-:W-:Y:S07]  /*17360*/  HMMA.1688.F32.TF32 R100, R8, R48, R240 ;  /* 0x000000300864723c */ /* 0x008fee00000810f0 */
[----:B------:R-:W-:-:S02]  /*17370*/  IMAD.MOV.U32 R240, RZ, RZ, R249 ;  /* 0x000000fffff07224 */ /* 0x000fc400078e00f9 */
[----:B------:R-:W2:Y:S01]  /*17380*/  LDL.LU R249, [R1+0x158c] ;  /* 0x00158c0001f97983 */ /* 0x000ea20000300800 */
[----:B------:R-:W-:Y:S01]  /*17390*/  IMAD.MOV.U32 R241, RZ, RZ, R250 ;  /* 0x000000fffff17224 */ /* 0x000fe200078e00fa */
[----:B------:R-:W-:Y:S01]  /*173a0*/  MOV R243, R246 ;  /* 0x000000f600f37202 */ /* 0x000fe20000000f00 */
[----:B------:R-:W-:Y:S01]  /*173b0*/  IMAD.MOV.U32 R242, RZ, RZ, R251 ;  /* 0x000000fffff27224 */ /* 0x000fe200078e00fb */
[----:B------:R-:W3:Y:S04]  /*173c0*/  LDL.LU R250, [R1+0x1588] ;  /* 0x0015880001fa7983 */ /* 0x000ee80000300800 */
[----:B------:R-:W3:Y:S04]  /*173d0*/  LDL.LU R251, [R1+0x1584] ;  /* 0x0015840001fb7983 */ /* 0x000ee80000300800 */
[----:B------:R-:W3:Y:S01]  /*173e0*/  LDL.LU R246, [R1+0x1580] ;  /* 0x0015800001f67983 */ /* 0x000ee20000300800 */
[----:B----4-:R-:W-:Y:S07]  /*173f0*/  HMMA.1688.F32.TF32 R124, R24, R44, R236 ;  /* 0x0000002c187c723c */ /* 0x010fee00000810ec */
[----:B------:R-:W-:-:S02]  /*17400*/  IMAD.MOV.U32 R236, RZ, RZ, R58 ;  /* 0x000000ffffec7224 */ /* 0x000fc400078e003a */
[----:B------:R-:W4:Y:S01]  /*17410*/  LDL.LU R58, [R1+0x157c] ;  /* 0x00157c00013a7983 */ /* 0x000f220000300800 */
[----:B------:R-:W-:Y:S02]  /*17420*/  IMAD.MOV.U32 R237, RZ, RZ, R59 ;  /* 0x000000ffffed7224 */ /* 0x000fe400078e003b */
[----:B------:R-:W-:Y:S01]  /*17430*/  IMAD.MOV.U32 R238, RZ, RZ, R62 ;  /* 0x000000ffffee7224 */ /* 0x000fe200078e003e */
[----:B------:R-:W4:Y:S04]  /*17440*/  LDL.LU R59, [R1+0x1578] ;  /* 0x00157800013b7983 */ /* 0x000f280000300800 */
[----:B------:R-:W4:Y:S01]  /*17450*/  LDL.LU R62, [R1+0x1574] ;  /* 0x00157400013e7983 */ /* 0x000f220000300800 */
[----:B------:R-:W-:-:S03]  /*17460*/  MOV R239, R43 ;  /* 0x0000002b00ef7202 */ /* 0x000fc60000000f00 */
[----:B------:R-:W4:Y:S04]  /*17470*/  LDL.LU R43, [R1+0x1570] ;  /* 0x00157000012b7983 */ /* 0x000f280000300800 */
        /* <DEDUP_REMOVED lines=15> */
[----:B------:R-:W4:Y:S01]  /*17570*/  LDL.LU R228, [R1+0x1530] ;  /* 0x0015300001e47983 */ /* 0x000f220000300800 */
[----:B--2---:R-:W-:-:S02]  /*17580*/  IMAD.MOV.U32 R190, RZ, RZ, R249 ;  /* 0x000000ffffbe7224 */ /* 0x004fc400078e00f9 */
[----:B---3--:R-:W-:Y:S02]  /*17590*/  IMAD.MOV.U32 R189, RZ, RZ, R250 ;  /* 0x000000ffffbd7224 */ /* 0x008fe400078e00fa */
[----:B------:R-:W-:Y:S02]  /*175a0*/  IMAD.MOV.U32 R188, RZ, RZ, R251 ;  /* 0x000000ffffbc7224 */ /* 0x000fe400078e00fb */
[----:B------:R-:W2:Y:S04]  /*175b0*/  LDL.LU R251, [R1+0x152c] ;  /* 0x00152c0001fb7983 */ /* 0x000ea80000300800 */
[----:B------:R-:W3:Y:S04]  /*175c0*/  LDL.LU R250, [R1+0x1528] ;  /* 0x0015280001fa7983 */ /* 0x000ee80000300800 */
[----:B------:R-:W3:Y:S04]  /*175d0*/  LDL.LU R249, [R1+0x1524] ;  /* 0x0015240001f97983 */ /* 0x000ee80000300800 */
[----:B------:R-:W3:Y:S01]  /*175e0*/  LDL.LU R248, [R1+0x1520] ;  /* 0x0015200001f87983 */ /* 0x000ee20000300800 */
[----:B----4-:R-:W-:-:S02]  /*175f0*/  IMAD.MOV.U32 R6, RZ, RZ, R58 ;  /* 0x000000ffff067224 */ /* 0x010fc400078e003a */
[----:B------:R-:W-:Y:S02]  /*17600*/  IMAD.MOV.U32 R5, RZ, RZ, R59 ;  /* 0x000000ffff057224 */ /* 0x000fe400078e003b */
[----:B------:R-:W-:Y:S02]  /*17610*/  IMAD.MOV.U32 R4, RZ, RZ, R62 ;  /* 0x000000ffff047224 */ /* 0x000fe400078e003e */
[----:B------:R-:W4:Y:S04]  /*17620*/  LDL.LU R62, [R1+0x151c] ;  /* 0x00151c00013e7983 */ /* 0x000f280000300800 */
[----:B------:R-:W4:Y:S04]  /*17630*/  LDL.LU R59, [R1+0x1518] ;  /* 0x00151800013b7983 */ /* 0x000f280000300800 */
[----:B------:R-:W4:Y:S01]  /*17640*/  LDL.LU R58, [R1+0x1514] ;  /* 0x00151400013a7983 */ /* 0x000f220000300800 */
[----:B------:R-:W-:Y:S01]  /*17650*/  MOV R7, R246 ;  /* 0x000000f600077202 */ /* 0x000fe20000000f00 */
[----:B------:R-:W-:-:S02]  /*17660*/  IMAD.MOV.U32 R197, RZ, RZ, R39 ;  /* 0x000000ffffc57224 */ /* 0x000fc400078e0027 */
[----:B------:R-:W4:Y:S01]  /*17670*/  LDL.LU R246, [R1+0x1510] ;  /* 0x0015100001f67983 */ /* 0x000f220000300800 */
[----:B------:R-:W-:-:S03]  /*17680*/  IMAD.MOV.U32 R196, RZ, RZ, R38 ;  /* 0x000000ffffc47224 */ /* 0x000fc600078e0026 */
[----:B------:R-:W4:Y:S01]  /*17690*/  LDL.LU R38, [R1+0x150c] ;  /* 0x00150c0001267983 */ /* 0x000f220000300800 */
[----:B------:R-:W-:Y:S01]  /*176a0*/  IMAD.MOV.U32 R198, RZ, RZ, R42 ;  /* 0x000000ffffc67224 */ /* 0x000fe200078e002a */
[----:B------:R-:W-:Y:S02]  /*176b0*/  MOV R199, R43 ;  /* 0x0000002b00c77202 */ /* 0x000fe40000000f00 */
[----:B------:R-:W4:Y:S04]  /*176c0*/  LDL.LU R39, [R1+0x1508] ;  /* 0x0015080001277983 */ /* 0x000f280000300800 */
[----:B------:R-:W4:Y:S01]  /*176d0*/  LDL.LU R42, [R1+0x1504] ;  /* 0x00150400012a7983 */ /* 0x000f220000300800 */
[----:B------:R-:W-:Y:S02]  /*176e0*/  IMAD.MOV.U32 R202, RZ, RZ, R50 ;  /* 0x000000ffffca7224 */ /* 0x000fe400078e0032 */
[----:B------:R-:W-:Y:S01]  /*176f0*/  IMAD.MOV.U32 R201, RZ, RZ, R47 ;  /* 0x000000ffffc97224 */ /* 0x000fe200078e002f */
[----:B------:R-:W4:Y:S01]  /*17700*/  LDL.LU R43, [R1+0x1500] ;  /* 0x00150000012b7983 */ /* 0x000f220000300800 */
[----:B------:R-:W-:-:S03]  /*17710*/  IMAD.MOV.U32 R200, RZ, RZ, R46 ;  /* 0x000000ffffc87224 */ /* 0x000fc600078e002e */
[----:B------:R-:W4:Y:S01]  /*17720*/  LDL.LU R46, [R1+0x14fc] ;  /* 0x0014fc00012e7983 */ /* 0x000f220000300800 */
[----:B------:R-:W-:-:S03]  /*17730*/  MOV R203, R51 ;  /* 0x0000003300cb7202 */ /* 0x000fc60000000f00 */
        /* <DEDUP_REMOVED lines=9> */
[----:B------:R-:W4:Y:S04]  /*177d0*/  LDL.LU R66, [R1+0x14e4] ;  /* 0x0014e40001427983 */ /* 0x000f280000300800 */
[----:B------:R-:W4:Y:S01]  /*177e0*/  LDL.LU R67, [R1+0x14e0] ;  /* 0x0014e00001437983 */ /* 0x000f220000300800 */
[----:B--2---:R-:W-:Y:S02]  /*177f0*/  IMAD.MOV.U32 R22, RZ, RZ, R251 ;  /* 0x000000ffff167224 */ /* 0x004fe400078e00fb */
[----:B---3--:R-:W-:-:S02]  /*17800*/  IMAD.MOV.U32 R21, RZ, RZ, R250 ;  /* 0x000000ffff157224 */ /* 0x008fc400078e00fa */
[----:B------:R-:W-:Y:S01]  /*17810*/  IMAD.MOV.U32 R20, RZ, RZ, R249 ;  /* 0x000000ffff147224 */ /* 0x000fe200078e00f9 */
[----:B------:R-:W-:Y:S01]  /*17820*/  MOV R91, R248 ;  /* 0x000000f8005b7202 */ /* 0x000fe20000000f00 */
[----:B----4-:R-:W-:Y:S02]  /*17830*/  IMAD.MOV.U32 R90, RZ, RZ, R62 ;  /* 0x000000ffff5a7224 */ /* 0x010fe400078e003e */
[----:B------:R-:W-:Y:S02]  /*17840*/  IMAD.MOV.U32 R89, RZ, RZ, R59 ;  /* 0x000000ffff597224 */ /* 0x000fe400078e003b */
[----:B------:R-:W-:Y:S02]  /*17850*/  IMAD.MOV.U32 R88, RZ, RZ, R58 ;  /* 0x000000ffff587224 */ /* 0x000fe400078e003a */
[----:B------:R-:W2:Y:S04]  /*17860*/  LDL.LU R58, [R1+0x14dc] ;  /* 0x0014dc00013a7983 */ /* 0x000ea80000300800 */
[----:B------:R-:W2:Y:S04]  /*17870*/  LDL.LU R59, [R1+0x14d8] ;  /* 0x0014d800013b7983 */ /* 0x000ea80000300800 */
[----:B------:R-:W3:Y:S04]  /*17880*/  LDL.LU R62, [R1+0x14d4] ;  /* 0x0014d400013e7983 */ /* 0x000ee80000300800 */
[----:B------:R-:W4:Y:S04]  /*17890*/  LDL.LU R248, [R1+0x14d0] ;  /* 0x0014d00001f87983 */ /* 0x000f280000300800 */
[----:B------:R-:W4:Y:S04]  /*178a0*/  LDL.LU R249, [R1+0x14cc] ;  /* 0x0014cc0001f97983 */ /* 0x000f280000300800 */
[----:B------:R-:W4:Y:S04]  /*178b0*/  LDL.LU R250, [R1+0x14c8] ;  /* 0x0014c80001fa7983 */ /* 0x000f280000300800 */
[----:B------:R-:W4:Y:S01]  /*178c0*/  LDL.LU R251, [R1+0x14c4] ;  /* 0x0014c40001fb7983 */ /* 0x000f220000300800 */
[----:B------:R-:W-:Y:S01]  /*178d0*/  MOV R23, R228 ;  /* 0x000000e400177202 */ /* 0x000fe20000000f00 */
[----:B------:R-:W-:-:S02]  /*178e0*/  IMAD.MOV.U32 R16, RZ, RZ, R229 ;  /* 0x000000ffff107224 */ /* 0x000fc400078e00e5 */
[----:B------:R-:W2:Y:S01]  /*178f0*/  LDL.LU R228, [R1+0x14c0] ;  /* 0x0014c00001e47983 */ /* 0x000ea20000300800 */
[----:B------:R-:W-:Y:S01]  /*17900*/  IMAD.MOV.U32 R17, RZ, RZ, R230 ;  /* 0x000000ffff117224 */ /* 0x000fe200078e00e6 */
[----:B------:R-:W-:Y:S01]  /*17910*/  HMMA.1688.F32.TF32 R108, R24, R64, R108 ;  /* 0x00000040186c723c */ /* 0x000fe2000008106c */
[----:B------:R-:W-:Y:S01]  /*17920*/  IMAD.MOV.U32 R18, RZ, RZ, R231 ;  /* 0x000000ffff127224 */ /* 0x000fe200078e00e7 */
[----:B------:R-:W2:Y:S01]  /*17930*/  LDL.LU R229, [R1+0x14bc] ;  /* 0x0014bc0001e57983 */ /* 0x000ea20000300800 */
[----:B------:R-:W-:-:S03]  /*17940*/  MOV R19, R63 ;  /* 0x0000003f00137202 */ /* 0x000fc60000000f00 */
[----:B------:R-:W2:Y:S02]  /*17950*/  LDL.LU R230, [R1+0x14b8] ;  /* 0x0014b80001e67983 */ /* 0x000ea40000300800 */
[C---:B------:R-:W-:Y:S02]  /*17960*/  HMMA.1688.F32.TF32 R112, R24.reuse, R52, R112 ;  /* 0x000000341870723c */ /* 0x040fe40000081070 */
[----:B------:R-:W2:Y:S04]  /*17970*/  LDL.LU R231, [R1+0x14b4] ;  /* 0x0014b40001e77983 */ /* 0x000ea80000300800 */
[----:B------:R-:W3:Y:S02]  /*17980*/  LDL.LU R63, [R1+0x14b0] ;  /* 0x0014b000013f7983 */ /* 0x000ee40000300800 */
[C---:B------:R-:W-:Y:S08]  /*17990*/  HMMA.1688.F32.TF32 R116, R24.reuse, R48, R116 ;  /* 0x000000301874723c */ /* 0x040ff00000081074 */
[C---:B------:R-:W-:Y:S01]  /*179a0*/  HMMA.1688.F32.TF32 R128, R24.reuse, R40, R168 ;  /* 0x000000281880723c */ /* 0x040fe200000810a8 */
[----:B------:R-:W-:Y:S04]  /*179b0*/  LDS R168, [R245+0x1080] ;  /* 0x00108000f5a87984 */ /* 0x000fe80000000800 */
[----:B------:R-:W-:Y:S03]  /*179c0*/  LDS R170, [R245+0x1880] ;  /* 0x00188000f5aa7984 */ /* 0x000fe60000000800 */
[----:B------:R-:W-:Y:S01]  /*179d0*/  HMMA.1688.F32.TF32 R136, R24, R36, R136 ;  /* 0x000000241888723c */ /* 0x000fe20000081088 */
[----:B------:R-:W-:Y:S04]  /*179e0*/  LDS R169, [R3+0x1080] ;  /* 0x0010800003a97984 */ /* 0x000fe80000000800 */
[----:B------:R-:W-:Y:S03]  /*179f0*/  LDS R171, [R3+0x1880] ;  /* 0x0018800003ab7984 */ /* 0x000fe60000000800 */
[----:B----4-:R-:W-:Y:S01]  /*17a00*/  HMMA.1688.F32.TF32 R24, R8, R40, R248 ;  /* 0x000000280818723c */ /* 0x010fe200000810f8 */
[----:B------:R-:W4:Y:S04]  /*17a10*/  LDL.LU R248, [R1+0x1c0] ;  /* 0x0001c00001f87983 */ /* 0x000f280000300800 */
[----:B------:R-:W4:Y:S04]  /*17a20*/  LDL.LU R249, [R1+0x1c4] ;  /* 0x0001c40001f97983 */ /* 0x000f280000300800 */
[----:B------:R-:W4:Y:S01]  /*17a30*/  LDL.LU R250, [R1+0x1c8] ;  /* 0x0001c80001fa7983 */ /* 0x000f220000300800 */
[C---:B-1----:R-:W-:Y:S08]  /*17a40*/  HMMA.1688.F32.TF32 R76, R28.reuse, R60, R76 ;  /* 0x0000003c1c4c723c */ /* 0x042ff0000008104c */
[C---:B------:R-:W-:Y:S08]  /*17a50*/  HMMA.1688.F32.TF32 R80, R28.reuse, R56, R80 ;  /* 0x000000381c50723c */ /* 0x040ff00000081050 */
[C---:B------:R-:W-:Y:S08]  /*17a60*/  HMMA.1688.F32.TF32 R84, R28.reuse, R64, R84 ;  /* 0x000000401c54723c */ /* 0x040ff00000081054 */
[C---:B------:R-:W-:Y:S08]  /*17a70*/  HMMA.1688.F32.TF32 R120, R28.reuse, R52, R120 ;  /* 0x000000341c78723c */ /* 0x040ff00000081078 */
[C---:B------:R-:W-:Y:S08]  /*17a80*/  HMMA.1688.F32.TF32 R140, R28.reuse, R48, R140 ;  /* 0x000000301c8c723c */ /* 0x040ff0000008108c */
[C---:B------:R-:W-:Y:S08]  /*17a90*/  HMMA.1688.F32.TF32 R144, R28.reuse, R44, R144 ;  /* 0x0000002c1c90723c */ /* 0x040ff00000081090 */
[C---:B------:R-:W-:Y:S08]  /*17aa0*/  HMMA.1688.F32.TF32 R148, R28.reuse, R40, R148 ;  /* 0x000000281c94723c */ /* 0x040ff00000081094 */
[----:B------:R-:W-:Y:S08]  /*17ab0*/  HMMA.1688.F32.TF32 R192, R28, R36, R192 ;  /* 0x000000241cc0723c */ /* 0x000ff000000810c0 */
[C---:B------:R-:W-:Y:S01]  /*17ac0*/  HMMA.1688.F32.TF32 R28, R8.reuse, R44, R164 ;  /* 0x0000002c081c723c */ /* 0x040fe200000810a4 */
[----:B------:R-:W-:Y:S04]  /*17ad0*/  LDS R164, [R2+0x1000] ;  /* 0x0010000002a47984 */ /* 0x000fe80000000800 */
[----:B------:R-:W-:Y:S04]  /*17ae0*/  LDS R166, [R2+0x1800] ;  /* 0x0018000002a67984 */ /* 0x000fe80000000800 */
[----:B------:R-:W-:Y:S04]  /*17af0*/  LDS R165, [R0+0x1000] ;  /* 0x0010000000a57984 */ /* 0x000fe80000000800 */
[----:B------:R-:W2:Y:S01]  /*17b00*/  LDS R167, [R0+0x1800] ;  /* 0x0018000000a77984 */ /* 0x000ea20000000800 */
[----:B------:R-:W-:Y:S01]  /*17b10*/  IMAD.MOV.U32 R251, RZ, RZ, R246 ;  /* 0x000000fffffb7224 */ /* 0x000fe200078e00f6 */
[C---:B------:R-:W-:Y:S08]  /*17b20*/  HMMA.1688.F32.TF32 R152, R8.reuse, R60, R152 ;  /* 0x0000003c0898723c */ /* 0x040ff00000081098 */
[C---:B------:R-:W-:Y:S08]  /*17b30*/  HMMA.1688.F32.TF32 R156, R8.reuse, R56, R156 ;  /* 0x00000038089c723c */ /* 0x040ff0000008109c */
[----:B------:R-:W-:Y:S08]  /*17b40*/  HMMA.1688.F32.TF32 R160, R8, R64, R160 ;  /* 0x0000004008a0723c */ /* 0x000ff000000810a0 */
[C---:B--2---:R-:W-:Y:S08]  /*17b50*/  HMMA.1688.F32.TF32 R88, R164.reuse, R58, R88 ;  /* 0x0000003aa458723c */ /* 0x044ff00000081058 */
[C---:B------:R-:W-:Y:S08]  /*17b60*/  HMMA.1688.F32.TF32 R20, R164.reuse, R66, R20 ;  /* 0x00000042a414723c */ /* 0x040ff00000081014 */
[C---:B------:R-:W-:Y:S08]  /*17b70*/  HMMA.1688.F32.TF32 R16, R164.reuse, R54, R16 ;  /* 0x00000036a410723c */ /* 0x040ff00000081010 */
[C---:B------:R-:W-:Y:S08]  /*17b80*/  HMMA.1688.F32.TF32 R12, R164.reuse, R50, R12 ;  /* 0x00000032a40c723c */ /* 0x040ff0000008100c */
[C---:B------:R-:W-:Y:S08]  /*17b90*/  HMMA.1688.F32.TF32 R200, R164.reuse, R46, R200 ;  /* 0x0000002ea4c8723c */ /* 0x040ff000000810c8 */
[----:B------:R-:W-:Y:S01]  /*17ba0*/  HMMA.1688.F32.TF32 R196, R164, R42, R196 ;  /* 0x0000002aa4c4723c */ /* 0x000fe200000810c4 */
[----:B------:R-:W-:-:S07]  /*17bb0*/  IMAD.MOV.U32 R246, RZ, RZ, R23 ;  /* 0x000000fffff67224 */ /* 0x000fce00078e0017 */
[C---:B------:R-:W-:Y:S08]  /*17bc0*/  HMMA.1688.F32.TF32 R132, R8.reuse, R52, R132 ;  /* 0x000000340884723c */ /* 0x040ff00000081084 */
[----:B------:R-:W-:Y:S01]  /*17bd0*/  HMMA.1688.F32.TF32 R8, R8, R36, R228 ;  /* 0x000000240808723c */ /* 0x000fe200000810e4 */
[----:B------:R-:W-:Y:S04]  /*17be0*/  LDS R228, [R2+0x1080] ;  /* 0x0010800002e47984 */ /* 0x000fe80000000800 */
[----:B------:R-:W-:Y:S03]  /*17bf0*/  LDS R230, [R2+0x1880] ;  /* 0x0018800002e67984 */ /* 0x000fe60000000800 */
[C---:B---3--:R-:W-:Y:S01]  /*17c00*/  HMMA.1688.F32.TF32 R188, R172.reuse, R62, R188 ;  /* 0x0000003eacbc723c */ /* 0x048fe200000810bc */
[----:B------:R-:W-:Y:S04]  /*17c10*/  LDS R229, [R0+0x1080] ;  /* 0x0010800000e57984 */ /* 0x000fe80000000800 */
[----:B------:R-:W1:Y:S03]  /*17c20*/  LDS R231, [R0+0x1880] ;  /* 0x0018800000e77984 */ /* 0x000e660000000800 */
[C---:B------:R-:W-:Y:S08]  /*17c30*/  HMMA.1688.F32.TF32 R184, R172.reuse, R58, R184 ;  /* 0x0000003aacb8723c */ /* 0x040ff000000810b8 */
[C---:B------:R-:W-:Y:S08]  /*17c40*/  HMMA.1688.F32.TF32 R180, R172.reuse, R66, R180 ;  /* 0x00000042acb4723c */ /* 0x040ff000000810b4 */
[C---:B------:R-:W-:Y:S08]  /*17c50*/  HMMA.1688.F32.TF32 R176, R172.reuse, R54, R176 ;  /* 0x00000036acb0723c */ /* 0x040ff000000810b0 */
[C---:B------:R-:W-:Y:S08]  /*17c60*/  HMMA.1688.F32.TF32 R232, R172.reuse, R50, R232 ;  /* 0x00000032ace8723c */ /* 0x040ff000000810e8 */
[C---:B------:R-:W-:Y:S08]  /*17c70*/  HMMA.1688.F32.TF32 R236, R172.reuse, R46, R236 ;  /* 0x0000002eacec723c */ /* 0x040ff000000810ec */
[----:B------:R-:W-:Y:S01]  /*17c80*/  HMMA.1688.F32.TF32 R240, R172, R42, R240 ;  /* 0x0000002aacf0723c */ /* 0x000fe200000810f0 */
[----:B------:R-:W-:-:S02]  /*17c90*/  IMAD.MOV.U32 R40, RZ, RZ, R176 ;  /* 0x000000ffff287224 */ /* 0x000fc400078e00b0 */
[----:B------:R-:W-:-:S05]  /*17ca0*/  IMAD.MOV.U32 R41, RZ, RZ, R177 ;  /* 0x000000ffff297224 */ /* 0x000fca00078e00b1 */
[C---:B----4-:R-:W-:Y:S08]  /*17cb0*/  HMMA.1688.F32.TF32 R248, R164.reuse, R62, R248 ;  /* 0x0000003ea4f8723c */ /* 0x050ff000000810f8 */
[----:B------:R-:W-:Y:S11]  /*17cc0*/  HMMA.1688.F32.TF32 R164, R164, R38, R4 ;  /* 0x00000026a4a4723c */ /* 0x000ff60000081004 */
[----:B------:R-:W-:Y:S05]  /*17cd0*/  @!UPT UIADD3 URZ, URZ, URZ, URZ ;  /* 0x0000003f3f3ff290 */ /* 0x000fea000fffe03f */
[----:B------:R-:W-:Y:S01]  /*17ce0*/  IMAD.MOV.U32 R65, RZ, RZ, R248 ;  /* 0x000000ffff417224 */ /* 0x000fe200078e00f8 */
[----:B------:R-:W-:Y:S01]  /*17cf0*/  MOV R37, R250 ;  /* 0x000000fa00257202 */ /* 0x000fe20000000f00 */
[----:B------:R-:W-:Y:S01]  /*17d00*/  IMAD.MOV.U32 R64, RZ, RZ, R249 ;  /* 0x000000ffff407224 */ /* 0x000fe200078e00f9 */
[----:B------:R-:W-:Y:S01]  /*17d10*/  MOV R249, R90 ;  /* 0x0000005a00f97202 */ /* 0x000fe20000000f00 */
[----:B------:R-:W-:Y:S02]  /*17d20*/  IMAD.MOV.U32 R36, RZ, RZ, R251 ;  /* 0x000000ffff247224 */ /* 0x000fe400078e00fb */
[----:B------:R-:W-:Y:S02]  /*17d30*/  IMAD.MOV.U32 R248, RZ, RZ, R91 ;  /* 0x000000fffff87224 */ /* 0x000fe400078e005b */
[----:B------:R-:W-:Y:S01]  /*17d40*/  IMAD.MOV.U32 R251, RZ, RZ, R88 ;  /* 0x000000fffffb7224 */ /* 0x000fe200078e0058 */
[----:B------:R-:W2:Y:S01]  /*17d50*/  LDL.LU.64 R90, [R1+0x14a8] ;  /* 0x0014a800015a7983 */ /* 0x000ea20000300a00 */
[----:B------:R-:W-:-:S03]  /*17d60*/  IMAD.MOV.U32 R250, RZ, RZ, R89 ;  /* 0x000000fffffa7224 */ /* 0x000fc600078e0059 */
[----:B------:R-:W2:Y:S04]  /*17d70*/  LDL.LU.64 R88, [R1+0x14a0] ;  /* 0x0014a00001587983 */ /* 0x000ea80000300a00 */
[----:B------:R-:W-:Y:S04]  /*17d80*/  STL.64 [R1+0xc0], R20 ;  /* 0x0000c01401007387 */ /* 0x000fe80000100a00 */
[----:B------:R3:W-:Y:S04]  /*17d90*/  STL [R1+0xc8], R22 ;  /* 0x0000c81601007387 */ /* 0x0007e80000100800 */
[----:B---3--:R-:W3:Y:S04]  /*17da0*/  LDL.LU.64 R22, [R1+0x1498] ;  /* 0x0014980001167983 */ /* 0x008ee80000300a00 */
[----:B------:R-:W3:Y:S04]  /*17db0*/  LDL.LU.64 R20, [R1+0x1490] ;  /* 0x0014900001147983 */ /* 0x000ee80000300a00 */
[----:B------:R-:W-:Y:S04]  /*17dc0*/  STL.64 [R1+0x2d0], R16 ;  /* 0x0002d01001007387 */ /* 0x000fe80000100a00 */
[----:B------:R4:W-:Y:S04]  /*17dd0*/  STL.64 [R1+0x2d8], R18 ;  /* 0x0002d81201007387 */ /* 0x0009e80000100a00 */
[----:B----4-:R-:W4:Y:S04]  /*17de0*/  LDL.LU.64 R18, [R1+0x1488] ;  /* 0x0014880001127983 */ /* 0x010f280000300a00 */
[----:B------:R-:W4:Y:S04]  /*17df0*/  LDL.LU.64 R16, [R1+0x1480] ;  /* 0x0014800001107983 */ /* 0x000f280000300a00 */
[----:B------:R-:W-:Y:S04]  /*17e00*/  STL.64 [R1+0xa0], R12 ;  /* 0x0000a00c01007387 */ /* 0x000fe80000100a00 */
[----:B------:R1:W-:Y:S04]  /*17e10*/  STL.64 [R1+0xa8], R14 ;  /* 0x0000a80e01007387 */ /* 0x0003e80000100a00 */
[----:B-1----:R-:W2:Y:S04]  /*17e20*/  LDL.LU.64 R14, [R1+0x1478] ;  /* 0x00147800010e7983 */ /* 0x002ea80000300a00 */
[----:B------:R-:W2:Y:S04]  /*17e30*/  LDL.LU.64 R12, [R1+0x1470] ;  /* 0x00147000010c7983 */ /* 0x000ea80000300a00 */
        /* <DEDUP_REMOVED lines=8> */
[----:B------:R-:W2:Y:S04]  /*17ec0*/  LDL.LU.64 R6, [R1+0x1448] ;  /* 0x0014480001067983 */ /* 0x000ea80000300a00 */
[----:B------:R-:W2:Y:S04]  /*17ed0*/  LDL.LU.64 R4, [R1+0x1440] ;  /* 0x0014400001047983 */ /* 0x000ea80000300a00 */
[----:B------:R1:W-:Y:S04]  /*17ee0*/  STL.64 [R1+0x70], R164 ;  /* 0x000070a401007387 */ /* 0x0003e80000100a00 */
[----:B------:R-:W-:Y:S04]  /*17ef0*/  STL.64 [R1+0x78], R166 ;  /* 0x000078a601007387 */ /* 0x000fe80000100a00 */
[----:B-1----:R-:W2:Y:S04]  /*17f00*/  LDL.LU R164, [R1+0x20] ;  /* 0x0000200001a47983 */ /* 0x002ea80000300800 */
[----:B------:R-:W-:Y:S04]  /*17f10*/  STL.64 [R1+0x60], R188 ;  /* 0x000060bc01007387 */ /* 0x000fe80000100a00 */
[----:B------:R1:W-:Y:S04]  /*17f20*/  STL.64 [R1+0x68], R190 ;  /* 0x000068be01007387 */ /* 0x0003e80000100a00 */
[----:B-1----:R-:W3:Y:S04]  /*17f30*/  LDL.LU.64 R190, [R1+0x1438] ;  /* 0x0014380001be7983 */ /* 0x002ee80000300a00 */
[----:B------:R-:W3:Y:S04]  /*17f40*/  LDL.LU.64 R188, [R1+0x1430] ;  /* 0x0014300001bc7983 */ /* 0x000ee80000300a00 */
[----:B------:R-:W-:Y:S04]  /*17f50*/  STL.64 [R1+0x240], R184 ;  /* 0x000240b801007387 */ /* 0x000fe80000100a00 */
[----:B------:R1:W-:Y:S01]  /*17f60*/  STL.64 [R1+0x248], R186 ;  /* 0x000248ba01007387 */ /* 0x0003e20000100a00 */
[----:B------:R-:W-:Y:S01]  /*17f70*/  MOV R44, R232 ;  /* 0x000000e8002c7202 */ /* 0x000fe20000000f00 */
[----:B------:R-:W-:-:S02]  /*17f80*/  IMAD.MOV.U32 R45, RZ, RZ, R233 ;  /* 0x000000ffff2d7224 */ /* 0x000fc400078e00e9 */
[----:B-1----:R-:W4:Y:S04]  /*17f90*/  LDL.LU.64 R186, [R1+0x1428] ;  /* 0x0014280001ba7983 */ /* 0x002f280000300a00 */
[----:B------:R-:W4:Y:S04]  /*17fa0*/  LDL.LU.64 R184, [R1+0x1420] ;  /* 0x0014200001b87983 */ /* 0x000f280000300a00 */
[----:B------:R-:W-:Y:S04]  /*17fb0*/  STL.64 [R1+0x40], R180 ;  /* 0x000040b401007387 */ /* 0x000fe80000100a00 */
[----:B------:R1:W-:Y:S04]  /*17fc0*/  STL.64 [R1+0x48], R182 ;  /* 0x000048b601007387 */ /* 0x0003e80000100a00 */
[----:B-1----:R-:W4:Y:S04]  /*17fd0*/  LDL.LU.64 R182, [R1+0x1418] ;  /* 0x0014180001b67983 */ /* 0x002f280000300a00 */
[----:B------:R-:W4:Y:S04]  /*17fe0*/  LDL.LU.64 R180, [R1+0x1410] ;  /* 0x0014100001b47983 */ /* 0x000f280000300a00 */
[----:B------:R1:W-:Y:S04]  /*17ff0*/  STL.64 [R1+0x38], R178 ;  /* 0x000038b201007387 */ /* 0x0003e80000100a00 */
[----:B-1----:R-:W4:Y:S04]  /*18000*/  LDL.LU.64 R178, [R1+0x1408] ;  /* 0x0014080001b27983 */ /* 0x002f280000300a00 */
[----:B------:R-:W4:Y:S04]  /*18010*/  LDL.LU.64 R176, [R1+0x1400] ;  /* 0x0014000001b07983 */ /* 0x000f280000300a00 */
[----:B------:R1:W-:Y:S04]  /*18020*/  STL.64 [R1+0x238], R234 ;  /* 0x000238ea01007387 */ /* 0x0003e80000100a00 */
[----:B-1----:R-:W4:Y:S04]  /*18030*/  LDL.LU.64 R234, [R1+0x13f8] ;  /* 0x0013f80001ea7983 */ /* 0x002f280000300a00 */
[----:B------:R-:W4:Y:S04]  /*18040*/  LDL.LU.64 R232, [R1+0x13f0] ;  /* 0x0013f00001e87983 */ /* 0x000f280000300a00 */
[----:B------:R-:W-:Y:S04]  /*18050*/  STL.64 [R1+0x10], R236 ;  /* 0x000010ec01007387 */ /* 0x000fe80000100a00 */
[----:B------:R1:W-:Y:S04]  /*18060*/  STL.64 [R1+0x18], R238 ;  /* 0x000018ee01007387 */ /* 0x0003e80000100a00 */
[----:B-1----:R-:W4:Y:S04]  /*18070*/  LDL.LU.64 R238, [R1+0x13e8] ;  /* 0x0013e80001ee7983 */ /* 0x002f280000300a00 */
[----:B------:R-:W4:Y:S04]  /*18080*/  LDL.LU.64 R236, [R1+0x13e0] ;  /* 0x0013e00001ec7983 */ /* 0x000f280000300a00 */
[----:B------:R-:W-:Y:S04]  /*18090*/  STL.64 [R1], R240 ;  /* 0x000000f001007387 */ /* 0x000fe80000100a00 */
[----:B------:R1:W-:Y:S04]  /*180a0*/  STL.64 [R1+0x8], R242 ;  /* 0x000008f201007387 */ /* 0x0003e80000100a00 */
[----:B-1----:R-:W4:Y:S04]  /*180b0*/  LDL.LU.64 R242, [R1+0x13d8] ;  /* 0x0013d80001f27983 */ /* 0x002f280000300a00 */
[----:B------:R-:W4:Y:S01]  /*180c0*/  LDL.LU.64 R240, [R1+0x13d0] ;  /* 0x0013d00001f07983 */ /* 0x000f220000300a00 */
[----:B------:R-:W-:Y:S01]  /*180d0*/  IMAD.MOV.U32 R165, RZ, RZ, R252 ;  /* 0x000000ffffa57224 */ /* 0x000fe200078e00fc */
[----:B------:R-:W-:Y:S01]  /*180e0*/  MOV R166, R247 ;  /* 0x000000f700a67202 */ /* 0x000fe20000000f00 */
[----:B------:R-:W-:-:S07]  /*180f0*/  IMAD.MOV.U32 R167, RZ, RZ, R244 ;  /* 0x000000ffffa77224 */ /* 0x000fce00078e00f4 */
[----:B--2---:R-:W-:Y:S11]  /*18100*/  HMMA.1688.F32.TF32 R164, R172, R38, R164 ;  /* 0x00000026aca4723c */ /* 0x004ff600000810a4 */
[----:B------:R-:W-:Y:S11]  /*18110*/  @!UPT UIADD3 URZ, URZ, URZ, URZ ;  /* 0x0000003f3f3ff290 */ /* 0x000ff6000fffe03f */
[----:B------:R-:W-:Y:S01]  /*18120*/  @!UPT UIADD3 URZ, URZ, URZ, URZ ;  /* 0x0000003f3f3ff290 */ /* 0x000fe2000fffe03f */
[----:B------:R-:W-:Y:S04]  /*18130*/  STL.64 [R1+0x1a0], R164 ;  /* 0x0001a0a401007387 */ /* 0x000fe80000100a00 */
[----:B------:R1:W-:Y:S01]  /*18140*/  STL.64 [R1+0x1a8], R166 ;  /* 0x0001a8a601007387 */ /* 0x0003e20000100a00 */
[C---:B---3--:R-:W-:Y:S08]  /*18150*/  HMMA.1688.F32.TF32 R188, R228.reuse, R42, R188 ;  /* 0x0000002ae4bc723c */ /* 0x048ff000000810bc */
[C---:B----4-:R-:W-:Y:S08]  /*18160*/  HMMA.1688.F32.TF32 R184, R228.reuse, R46, R184 ;  /* 0x0000002ee4b8723c */ /* 0x050ff000000810b8 */
[C---:B------:R-:W-:Y:S08]  /*18170*/  HMMA.1688.F32.TF32 R180, R228.reuse, R50, R180 ;  /* 0x00000032e4b4723c */ /* 0x040ff000000810b4 */
[C---:B------:R-:W-:Y:S08]  /*18180*/  HMMA.1688.F32.TF32 R172, R228.reuse, R62, R240 ;  /* 0x0000003ee4ac723c */ /* 0x040ff000000810f0 */
[----:B-1----:R-:W-:Y:S11]  /*18190*/  HMMA.1688.F32.TF32 R164, R228, R58, R236 ;  /* 0x0000003ae4a4723c */ /* 0x002ff600000810ec */
[----:B------:R-:W-:Y:S04]  /*181a0*/  @!UPT UIADD3 URZ, URZ, URZ, URZ ;  /* 0x0000003f3f3ff290 */ /* 0x000fe8000fffe03f */
[----:B------:R-:W-:Y:S04]  /*181b0*/  STL.64 [R1+0x190], R172 ;  /* 0x000190ac01007387 */ /* 0x000fe80000100a00 */
[----:B------:R1:W-:Y:S02]  /*181c0*/  STL.64 [R1+0x198], R174 ;  /* 0x000198ae01007387 */ /* 0x0003e40000100a00 */
[----:B-1----:R-:W-:Y:S02]  /*181d0*/  HMMA.1688.F32.TF32 R172, R168, R54, R16 ;  /* 0x00000036a8ac723c */ /* 0x002fe40000081010 */
[----:B------:R-:W-:Y:S04]  /*181e0*/  LDS R16, [R2+0x1100] ;  /* 0x0011000002107984 */ /* 0x000fe80000000800 */
[----:B------:R-:W-:Y:S04]  /*181f0*/  LDS R18, [R2+0x1900] ;  /* 0x0019000002127984 */ /* 0x000fe80000000800 */
[----:B------:R-:W-:Y:S04]  /*18200*/  LDS R17, [R0+0x1100] ;  /* 0x0011000000117984 */ /* 0x000fe80000000800 */
[----:B------:R-:W1:Y:S01]  /*18210*/  LDS R19, [R0+0x1900] ;  /* 0x0019000000137984 */ /* 0x000e620000000800 */
[----:B------:R-:W-:-:S02]  /*18220*/  IMAD.MOV.U32 R252, RZ, RZ, R166 ;  /* 0x000000fffffc7224 */ /* 0x000fc400078e00a6 */
[----:B------:R-:W-:Y:S01]  /*18230*/  IMAD.MOV.U32 R244, RZ, RZ, R167 ;  /* 0x000000fffff47224 */ /* 0x000fe200078e00a7 */
[----:B------:R2:W-:Y:S01]  /*18240*/  STL.64 [R1+0x180], R164 ;  /* 0x000180a401007387 */ /* 0x0005e20000100a00 */
[C---:B------:R-:W-:Y:S08]  /*18250*/  HMMA.1688.F32.TF32 R236, R228.reuse, R54, R176 ;  /* 0x00000036e4ec723c */ /* 0x040ff000000810b0 */
[C---:B--2---:R-:W-:Y:S08]  /*18260*/  HMMA.1688.F32.TF32 R164, R228.reuse, R66, R232 ;  /* 0x00000042e4a4723c */ /* 0x044ff000000810e8 */
[----:B------:R-:W-:Y:S01]  /*18270*/  HMMA.1688.F32.TF32 R228, R228, R38, R4 ;  /* 0x00000026e4e4723c */ /* 0x000fe20000081004 */
[----:B------:R-:W-:Y:S04]  /*18280*/  LDS R4, [R245+0x1180] ;  /* 0x00118000f5047984 */ /* 0x000fe80000000800 */
[----:B------:R-:W-:Y:S03]  /*18290*/  LDS R6, [R245+0x1980] ;  /* 0x00198000f5067984 */ /* 0x000fe60000000800 */
[----:B-1----:R-:W-:Y:S07]  /*182a0*/  HMMA.1688.F32.TF32 R32, R16, R66, R32 ;  /* 0x000000421020723c */ /* 0x002fee0000081020 */
[----:B------:R-:W-:Y:S04]  /*182b0*/  STL.64 [R1+0x170], R164 ;  /* 0x000170a401007387 */ /* 0x000fe80000100a00 */
[----:B------:R-:W-:Y:S04]  /*182c0*/  STL.64 [R1+0x178], R166 ;  /* 0x000178a601007387 */ /* 0x000fe80000100a00 */
[----:B------:R-:W-:Y:S04]  /*182d0*/  STL [R1+0x13c8], R186 ;  /* 0x0013c8ba01007387 */ /* 0x000fe80000100800 */
[----:B------:R-:W-:Y:S04]  /*182e0*/  STL [R1+0x13c4], R187 ;  /* 0x0013c4bb01007387 */ /* 0x000fe80000100800 */
[----:B------:R1:W-:Y:S04]  /*182f0*/  STL [R1+0x1384], R188 ;  /* 0x001384bc01007387 */ /* 0x0003e80000100800 */
[----:B------:R-:W-:Y:S01]  /*18300*/  STL [R1+0x1380], R189 ;  /* 0x001380bd01007387 */ /* 0x000fe20000100800 */
[----:B------:R-:W-:Y:S03]  /*18310*/  HMMA.1688.F32.TF32 R196, R168, R62, R196 ;  /* 0x0000003ea8c4723c */ /* 0x000fe600000810c4 */
[----:B------:R-:W-:Y:S04]  /*18320*/  STL [R1+0x137c], R190 ;  /* 0x00137cbe01007387 */ /* 0x000fe80000100800 */
[----:B------:R-:W-:Y:S01]  /*18330*/  STL [R1+0x1378], R191 ;  /* 0x001378bf01007387 */ /* 0x000fe20000100800 */
[----:B-1----:R-:W-:-:S03]  /*18340*/  IMAD.MOV.U32 R188, RZ, RZ, R35 ;  /* 0x000000ffffbc7224 */ /* 0x002fc600078e0023 */
[----:B------:R1:W-:Y:S04]  /*18350*/  STL [R1+0x1390], R228 ;  /* 0x001390e401007387 */ /* 0x0003e80000100800 */
[----:B------:R2:W-:Y:S04]  /*18360*/  STL [R1+0x138c], R229 ;  /* 0x00138ce501007387 */ /* 0x0005e80000100800 */
[----:B------:R3:W-:Y:S01]  /*18370*/  STL [R1+0x1388], R230 ;  /* 0x001388e601007387 */ /* 0x0007e20000100800 */
[----:B-1----:R-:W-:Y:S01]  /*18380*/  IMAD.MOV.U32 R228, RZ, RZ, R32 ;  /* 0x000000ffffe47224 */ /* 0x002fe200078e0020 */
[----:B------:R-:W-:Y:S02]  /*18390*/  HMMA.1688.F32.TF32 R200, R168, R58, R200 ;  /* 0x0000003aa8c8723c */ /* 0x000fe400000810c8 */
[----:B------:R-:W-:Y:S01]  /*183a0*/  LDS R5, [R3+0x1180] ;  /* 0x0011800003057984 */ /* 0x000fe20000000800 */
[----:B--2---:R-:W-:-:S03]  /*183b0*/  IMAD.MOV.U32 R229, RZ, RZ, R33 ;  /* 0x000000ffffe57224 */ /* 0x004fc600078e0021 */
[----:B------:R-:W-:Y:S01]  /*183c0*/  LDS R7, [R3+0x1980] ;  /* 0x0019800003077984 */ /* 0x000fe20000000800 */
[----:B---3--:R-:W-:Y:S02]  /*183d0*/  MOV R230, R34 ;  /* 0x0000002200e67202 */ /* 0x008fe40000000f00 */
[----:B------:R-:W-:Y:S01]  /*183e0*/  HMMA.1688.F32.TF32 R32, R16, R54, R212 ;  /* 0x000000361020723c */ /* 0x000fe200000810d4 */
[----:B------:R-:W-:Y:S04]  /*183f0*/  STL [R1+0x1374], R231 ;  /* 0x001374e701007387 */ /* 0x000fe80000100800 */
[----:B------:R1:W-:Y:S04]  /*18400*/  STL [R1+0x13a0], R196 ;  /* 0x0013a0c401007387 */ /* 0x0003e80000100800 */
[----:B------:R-:W-:Y:S04]  /*18410*/  STL [R1+0x139c], R197 ;  /* 0x00139cc501007387 */ /* 0x000fe80000100800 */
[----:B------:R2:W-:Y:S04]  /*18420*/  STL [R1+0x1398], R198 ;  /* 0x001398c601007387 */ /* 0x0005e80000100800 */
[----:B------:R3:W-:Y:S07]  /*18430*/  STL [R1+0x1394], R199 ;  /* 0x001394c701007387 */ /* 0x0007ee0000100800 */
[----:B-1----:R-:W-:Y:S01]  /*18440*/  IMAD.MOV.U32 R196, RZ, RZ, R32 ;  /* 0x000000ffffc47224 */ /* 0x002fe200078e0020 */
[----:B--2---:R-:W-:Y:S01]  /*18450*/  MOV R198, R34 ;  /* 0x0000002200c67202 */ /* 0x004fe20000000f00 */
[----:B------:R-:W-:-:S02]  /*18460*/  IMAD.MOV.U32 R197, RZ, RZ, R33 ;  /* 0x000000ffffc57224 */ /* 0x000fc400078e0021 */
[----:B---3--:R-:W-:Y:S02]  /*18470*/  IMAD.MOV.U32 R199, RZ, RZ, R35 ;  /* 0x000000ffffc77224 */ /* 0x008fe400078e0023 */
[-C--:B------:R-:W-:Y:S08]  /*18480*/  HMMA.1688.F32.TF32 R32, R16, R50.reuse, R68 ;  /* 0x000000321020723c */ /* 0x080ff00000081044 */
[----:B------:R-:W-:Y:S01]  /*18490*/  HMMA.1688.F32.TF32 R164, R168, R50, R20 ;  /* 0x00000032a8a4723c */ /* 0x000fe20000081014 */
[----:B------:R-:W-:Y:S04]  /*184a0*/  LDS R20, [R245+0x1100] ;  /* 0x00110000f5147984 */ /* 0x000fe80000000800 */
[----:B------:R-:W-:Y:S04]  /*184b0*/  LDS R22, [R245+0x1900] ;  /* 0x00190000f5167984 */ /* 0x000fe80000000800 */
[----:B------:R-:W-:Y:S04]  /*184c0*/  LDS R21, [R3+0x1100] ;  /* 0x0011000003157984 */ /* 0x000fe80000000800 */
[----:B------:R-:W1:Y:S03]  /*184d0*/  LDS R23, [R3+0x1900] ;  /* 0x0019000003177984 */ /* 0x000e660000000800 */
[----:B------:R-:W-:Y:S01]  /*184e0*/  IMAD.MOV.U32 R71, RZ, RZ, R32 ;  /* 0x000000ffff477224 */ /* 0x000fe200078e0020 */
[----:B------:R-:W-:Y:S01]  /*184f0*/  MOV R69, R34 ;  /* 0x0000002200457202 */ /* 0x000fe20000000f00 */
[----:B------:R-:W-:-:S02]  /*18500*/  IMAD.MOV.U32 R70, RZ, RZ, R33 ;  /* 0x000000ffff467224 */ /* 0x000fc400078e0021 */
[----:B------:R-:W-:Y:S02]  /*18510*/  IMAD.MOV.U32 R68, RZ, RZ, R35 ;  /* 0x000000ffff447224 */ /* 0x000fe400078e0023 */
[----:B------:R-:W-:Y:S01]  /*18520*/  HMMA.1688.F32.TF32 R32, R16, R46, R208 ;  /* 0x0000002e1020723c */ /* 0x000fe200000810d0 */
[----:B------:R2:W-:Y:S04]  /*18530*/  STL [R1+0x13b0], R200 ;  /* 0x0013b0c801007387 */ /* 0x0005e80000100800 */
[----:B------:R-:W-:Y:S03]  /*18540*/  STL [R1+0x13ac], R201 ;  /* 0x0013acc901007387 */ /* 0x000fe60000100800 */
[C---:B------:R-:W-:Y:S01]  /*18550*/  HMMA.1688.F32.TF32 R176, R168.reuse, R66, R12 ;  /* 0x00000042a8b0723c */ /* 0x040fe2000008100c */
[----:B------:R3:W-:Y:S04]  /*18560*/  STL [R1+0x13a8], R202 ;  /* 0x0013a8ca01007387 */ /* 0x0007e80000100800 */
[----:B------:R4:W-:Y:S03]  /*18570*/  STL [R1+0x13a4], R203 ;  /* 0x0013a4cb01007387 */ /* 0x0009e60000100800 */
[C---:B------:R-:W-:Y:S01]  /*18580*/  HMMA.1688.F32.TF32 R88, R168.reuse, R46, R88 ;  /* 0x0000002ea858723c */ /* 0x040fe20000081058 */
[----:B------:R-:W-:Y:S04]  /*18590*/  LDS R12, [R2+0x1180] ;  /* 0x00118000020c7984 */ /* 0x000fe80000000800 */
[----:B------:R-:W-:Y:S03]  /*185a0*/  LDS R14, [R2+0x1980] ;  /* 0x00198000020e7984 */ /* 0x000fe60000000800 */
[----:B------:R-:W-:Y:S01]  /*185b0*/  HMMA.1688.F32.TF32 R92, R168, R42, R92 ;  /* 0x0000002aa85c723c */ /* 0x000fe2000008105c */
[----:B--2---:R-:W-:Y:S01]  /*185c0*/  IMAD.MOV.U32 R200, RZ, RZ, R32 ;  /* 0x000000ffffc87224 */ /* 0x004fe200078e0020 */
[----:B---3--:R-:W-:Y:S01]  /*185d0*/  MOV R202, R34 ;  /* 0x0000002200ca7202 */ /* 0x008fe20000000f00 */
[----:B------:R-:W-:Y:S01]  /*185e0*/  IMAD.MOV.U32 R201, RZ, RZ, R33 ;  /* 0x000000ffffc97224 */ /* 0x000fe200078e0021 */
[----:B------:R-:W-:Y:S01]  /*185f0*/  LDS R13, [R0+0x1180] ;  /* 0x00118000000d7984 */ /* 0x000fe20000000800 */
[----:B----4-:R-:W-:-:S03]  /*18600*/  IMAD.MOV.U32 R203, RZ, RZ, R35 ;  /* 0x000000ffffcb7224 */ /* 0x010fc600078e0023 */
[----:B------:R-:W-:Y:S01]  /*18610*/  HMMA.1688.F32.TF32 R96, R168, R38, R96 ;  /* 0x00000026a860723c */ /* 0x000fe20000081060 */
[----:B------:R-:W2:Y:S07]  /*18620*/  LDS R15, [R0+0x1980] ;  /* 0x00198000000f7984 */ /* 0x000eae0000000800 */
[C---:B------:R-:W-:Y:S08]  /*18630*/  HMMA.1688.F32.TF32 R224, R16.reuse, R62, R224 ;  /* 0x0000003e10e0723c */ /* 0x040ff000000810e0 */
[C---:B------:R-:W-:Y:S08]  /*18640*/  HMMA.1688.F32.TF32 R168, R16.reuse, R58, R220 ;  /* 0x0000003a10a8723c */ /* 0x040ff000000810dc */
[C---:B------:R-:W-:Y:S08]  /*18650*/  HMMA.1688.F32.TF32 R32, R16.reuse, R42, R72 ;  /* 0x0000002a1020723c */ /* 0x040ff00000081048 */
[----:B------:R-:W-:Y:S01]  /*18660*/  HMMA.1688.F32.TF32 R16, R16, R38, R216 ;  /* 0x000000261010723c */ /* 0x000fe200000810d8 */
[----:B------:R3:W-:Y:S04]  /*18670*/  STL [R1+0x13c0], R176 ;  /* 0x0013c0b001007387 */ /* 0x0007e80000100800 */
[----:B------:R-:W-:Y:S04]  /*18680*/  STL [R1+0x13bc], R177 ;  /* 0x0013bcb101007387 */ /* 0x000fe80000100800 */
[----:B------:R4:W-:Y:S04]  /*18690*/  STL [R1+0x13b8], R178 ;  /* 0x0013b8b201007387 */ /* 0x0009e80000100800 */
[----:B------:R1:W-:Y:S11]  /*186a0*/  STL [R1+0x13b4], R179 ;  /* 0x0013b4b301007387 */ /* 0x0003f60000100800 */
[----:B---3--:R-:W-:Y:S01]  /*186b0*/  IMAD.MOV.U32 R176, RZ, RZ, R16 ;  /* 0x000000ffffb07224 */ /* 0x008fe200078e0010 */
[----:B----4-:R-:W-:Y:S01]  /*186c0*/  MOV R178, R18 ;  /* 0x0000001200b27202 */ /* 0x010fe20000000f00 */
[----:B------:R-:W-:-:S02]  /*186d0*/  IMAD.MOV.U32 R177, RZ, RZ, R17 ;  /* 0x000000ffffb17224 */ /* 0x000fc400078e0011 */
[----:B-1----:R-:W-:Y:S02]  /*186e0*/  IMAD.MOV.U32 R179, RZ, RZ, R19 ;  /* 0x000000ffffb37224 */ /* 0x002fe400078e0013 */
[C---:B------:R-:W-:Y:S11]  /*186f0*/  HMMA.1688.F32.TF32 R16, R20.reuse, R62, R76 ;  /* 0x0000003e1410723c */ /* 0x040ff6000008104c */
[----:B------:R-:W-:Y:S11]  /*18700*/  @!UPT UIADD3 URZ, URZ, URZ, URZ ;  /* 0x0000003f3f3ff290 */ /* 0x000ff6000fffe03f */
[----:B------:R-:W-:Y:S02]  /*18710*/  @!UPT UIADD3 URZ, URZ, URZ, URZ ;  /* 0x0000003f3f3ff290 */ /* 0x000fe4000fffe03f */
[----:B------:R-:W-:Y:S01]  /*18720*/  IMAD.MOV.U32 R77, RZ, RZ, R16 ;  /* 0x000000ffff4d7224 */ /* 0x000fe200078e0010 */
[----:B------:R-:W-:Y:S01]  /*18730*/  MOV R57, R18 ;  /* 0x0000001200397202 */ /* 0x000fe20000000f00 */
[----:B------:R-:W-:Y:S02]  /*18740*/  IMAD.MOV.U32 R76, RZ, RZ, R17 ;  /* 0x000000ffff4c7224 */ /* 0x000fe400078e0011 */
[----:B------:R-:W-:Y:S02]  /*18750*/  IMAD.MOV.U32 R56, RZ, RZ, R19 ;  /* 0x000000ffff387224 */ /* 0x000fe400078e0013 */
        /* <DEDUP_REMOVED lines=42> */
[----:B------:R-:W-:Y:S11]  /*18a00*/  HMMA.1688.F32.TF32 R16, R20, R38, R192 ;  /* 0x000000261410723c */ /* 0x000ff600000810c0 */
[----:B------:R-:W-:Y:S11]  /*18a10*/  @!UPT UIADD3 URZ, URZ, URZ, URZ ;  /* 0x0000003f3f3ff290 */ /* 0x000ff6000fffe03f */
[----:B------:R-:W-:Y:S02]  /*18a20*/  @!UPT UIADD3 URZ, URZ, URZ, URZ ;  /* 0x0000003f3f3ff290 */ /* 0x000fe4000fffe03f */
[----:B------:R-:W-:Y:S01]  /*18a30*/  IMAD.MOV.U32 R193, RZ, RZ, R16 ;  /* 0x000000ffffc17224 */ /* 0x000fe200078e0010 */
[----:B------:R-:W-:Y:S01]  /*18a40*/  MOV R151, R18 ;  /* 0x0000001200977202 */ /* 0x000fe20000000f00 */
[----:B------:R-:W-:Y:S02]  /*18a50*/  IMAD.MOV.U32 R192, RZ, RZ, R17 ;  /* 0x000000ffffc07224 */ /* 0x000fe400078e0011 */
[----:B------:R-:W-:Y:S02]  /*18a60*/  IMAD.MOV.U32 R150, RZ, RZ, R19 ;  /* 0x000000ffff967224 */ /* 0x000fe400078e0013 */
[C---:B--2---:R-:W-:Y:S01]  /*18a70*/  HMMA.1688.F32.TF32 R16, R12.reuse, R62, R204 ;  /* 0x0000003e0c10723c */ /* 0x044fe200000810cc */
[----:B------:R-:W-:Y:S11]  /*18a80*/  IMAD.MOV.U32 R189, RZ, RZ, R168 ;  /* 0x000000ffffbd7224 */ /* 0x000ff600078e00a8 */
[----:B------:R-:W-:Y:S11]  /*18a90*/  @!UPT UIADD3 URZ, URZ, URZ, URZ ;  /* 0x0000003f3f3ff290 */ /* 0x000ff6000fffe03f */
[----:B------:R-:W-:Y:S01]  /*18aa0*/  @!UPT UIADD3 URZ, URZ, URZ, URZ ;  /* 0x0000003f3f3ff290 */ /* 0x000fe2000fffe03f */
[----:B------:R-:W-:Y:S01]  /*18ab0*/  IMAD.MOV.U32 R186, RZ, RZ, R16 ;  /* 0x000000ffffba7224 */ /* 0x000fe200078e0010 */
[----:B------:R-:W-:Y:S01]  /*18ac0*/  MOV R195, R18 ;  /* 0x0000001200c37202 */ /* 0x000fe20000000f00 */
[----:B------:R-:W-:Y:S02]  /*18ad0*/  IMAD.MOV.U32 R187, RZ, RZ, R17 ;  /* 0x000000ffffbb7224 */ /* 0x000fe400078e0011 */
[----:B------:R-:W-:Y:S02]  /*18ae0*/  IMAD.MOV.U32 R194, RZ, RZ, R19 ;  /* 0x000000ffffc27224 */ /* 0x000fe400078e0013 */
[----:B------:R-:W-:Y:S01]  /*18af0*/  HMMA.1688.F32.TF32 R16, R12, R66, R108 ;  /* 0x000000420c10723c */ /* 0x000fe2000008106c */
[----:B------:R-:W-:Y:S01]  /*18b00*/  IMAD.MOV.U32 R190, RZ, RZ, R169 ;  /* 0x000000ffffbe7224 */ /* 0x000fe200078e00a9 */
[----:B------:R-:W-:Y:S01]  /*18b10*/  MOV R191, R170 ;  /* 0x000000aa00bf7202 */ /* 0x000fe20000000f00 */
[----:B------:R-:W-:-:S05]  /*18b20*/  IMAD.MOV.U32 R231, RZ, RZ, R171 ;  /* 0x000000ffffe77224 */ /* 0x000fca00078e00ab */
[C---:B------:R-:W-:Y:S11]  /*18b30*/  HMMA.1688.F32.TF32 R168, R12.reuse, R58, R104 ;  /* 0x0000003a0ca8723c */ /* 0x040ff60000081068 */
[----:B------:R-:W-:Y:S05]  /*18b40*/  @!UPT UIADD3 URZ, URZ, URZ, URZ ;  /* 0x0000003f3f3ff290 */ /* 0x000fea000fffe03f */
        /* <DEDUP_REMOVED lines=25> */
[C---:B------:R-:W-:Y:S08]  /*18ce0*/  HMMA.1688.F32.TF32 R16, R12.reuse, R42, R128 ;  /* 0x0000002a0c10723c */ /* 0x040ff00000081080 */
[----:B------:R-:W-:Y:S01]  /*18cf0*/  HMMA.1688.F32.TF32 R12, R12, R38, R136 ;  /* 0x000000260c0c723c */ /* 0x000fe20000081088 */
[----:B------:R1:W-:Y:S11]  /*18d00*/  STL.64 [R1+0x2b0], R224 ;  /* 0x0002b0e001007387 */ /* 0x0003f60000100a00 */
[----:B------:R-:W-:Y:S11]  /*18d10*/  @!UPT UIADD3 URZ, URZ, URZ, URZ ;  /* 0x0000003f3f3ff290 */ /* 0x000ff6000fffe03f */
[----:B------:R-:W-:Y:S01]  /*18d20*/  @!UPT UIADD3 URZ, URZ, URZ, URZ ;  /* 0x0000003f3f3ff290 */ /* 0x000fe2000fffe03f */
[----:B------:R-:W-:Y:S02]  /*18d30*/  IMAD.MOV.U32 R127, RZ, RZ, R12 ;  /* 0x000000ffff7f7224 */ /* 0x000fe400078e000c */
[----:B------:R-:W2:Y:S01]  /*18d40*/  LDL R12, [R1+0xdf8] ;  /* 0x000df800010c7983 */ /* 0x000ea20000100800 */
[----:B------:R-:W-:Y:S01]  /*18d50*/  IMAD.U32 R247, RZ, RZ, UR4 ;  /* 0x00000004fff77e24 */ /* 0x000fe2000f8e00ff */
[C---:B------:R-:W-:Y:S01]  /*18d60*/  HMMA.1688.F32.TF32 R240, R4.reuse, R62, R152 ;  /* 0x0000003e04f0723c */ /* 0x040fe20000081098 */
[----:B------:R-:W-:Y:S01]  /*18d70*/  MOV R61, R226 ;  /* 0x000000e2003d7202 */ /* 0x000fe20000000f00 */
[----:B------:R-:W-:Y:S02]  /*18d80*/  IMAD.MOV.U32 R60, RZ, RZ, R227 ;  /* 0x000000ffff3c7224 */ /* 0x000fe400078e00e3 */
[----:B------:R-:W-:Y:S02]  /*18d90*/  IMAD.MOV.U32 R130, RZ, RZ, R37 ;  /* 0x000000ffff827224 */ /* 0x000fe400078e0025 */
[----:B------:R-:W-:Y:S01]  /*18da0*/  IMAD.MOV.U32 R131, RZ, RZ, R36 ;  /* 0x000000ffff837224 */ /* 0x000fe200078e0024 */
[----:B------:R-:W-:Y:S01]  /*18db0*/  LDS R37, [R0+0x2000] ;  /* 0x0020000000257984 */ /* 0x000fe20000000800 */
[C---:B------:R-:W-:Y:S03]  /*18dc0*/  HMMA.1688.F32.TF32 R232, R4.reuse, R58, R156 ;  /* 0x0000003a04e8723c */ /* 0x040fe6000008109c */
[----:B------:R-:W-:Y:S05]  /*18dd0*/  LDS R36, [R2+0x2000] ;  /* 0x0020000002247984 */ /* 0x000fea0000000800 */
[C---:B------:R-:W-:Y:S08]  /*18de0*/  HMMA.1688.F32.TF32 R204, R4.reuse, R66, R160 ;  /* 0x0000004204cc723c */ /* 0x040ff000000810a0 */
[C---:B------:R-:W-:Y:S08]  /*18df0*/  HMMA.1688.F32.TF32 R208, R4.reuse, R54, R132 ;  /* 0x0000003604d0723c */ /* 0x040ff00000081084 */
[C---:B------:R-:W-:Y:S08]  /*18e00*/  HMMA.1688.F32.TF32 R212, R4.reuse, R50, R100 ;  /* 0x0000003204d4723c */ /* 0x040ff00000081064 */
[C---:B------:R-:W-:Y:S08]  /*18e10*/  HMMA.1688.F32.TF32 R216, R4.reuse, R46, R28 ;  /* 0x0000002e04d8723c */ /* 0x040ff0000008101c */
[----:B------:R-:W-:Y:S01]  /*18e20*/  HMMA.1688.F32.TF32 R220, R4, R42, R24 ;  /* 0x0000002a04dc723c */ /* 0x000fe20000081018 */
[----:B------:R-:W-:Y:S01]  /*18e30*/  IMAD.MOV.U32 R126, RZ, RZ, R13 ;  /* 0x000000ffff7e7224 */ /* 0x000fe200078e000d */
[----:B------:R-:W-:Y:S01]  /*18e40*/  MOV R125, R14 ;  /* 0x0000000e007d7202 */ /* 0x000fe20000000f00 */
[----:B------:R-:W-:Y:S01]  /*18e50*/  IMAD.MOV.U32 R124, RZ, RZ, R15 ;  /* 0x000000ffff7c7224 */ /* 0x000fe200078e000f */
[----:B------:R-:W-:Y:S01]  /*18e60*/  MOV R117, R18 ;  /* 0x0000001200757202 */ /* 0x000fe20000000f00 */
[----:B------:R-:W-:-:S02]  /*18e70*/  IMAD.MOV.U32 R119, RZ, RZ, R16 ;  /* 0x000000ffff777224 */ /* 0x000fc400078e0010 */
[----:B------:R-:W-:Y:S01]  /*18e80*/  IMAD.MOV.U32 R118, RZ, RZ, R17 ;  /* 0x000000ffff767224 */ /* 0x000fe200078e0011 */
[----:B-1----:R-:W-:Y:S01]  /*18e90*/  HMMA.1688.F32.TF32 R224, R4, R38, R8 ;  /* 0x0000002604e0723c */ /* 0x002fe20000081008 */
[----:B------:R-:W-:Y:S04]  /*18ea0*/  LDS R38, [R2+0x2800] ;  /* 0x0028000002267984 */ /* 0x000fe80000000800 */
[----:B------:R-:W-:Y:S01]  /*18eb0*/  LDS R39, [R0+0x2800] ;  /* 0x0028000000277984 */ /* 0x000fe20000000800 */
[----:B------:R-:W-:-:S03]  /*18ec0*/  IMAD.MOV.U32 R116, RZ, RZ, R19 ;  /* 0x000000ffff747224 */ /* 0x000fc600078e0013 */
[----:B------:R-:W-:Y:S04]  /*18ed0*/  STL [R1+0x12b8], R240 ;  /* 0x0012b8f001007387 */ /* 0x000fe80000100800 */
        /* <DEDUP_REMOVED lines=16> */
[----:B------:R-:W-:Y:S01]  /*18fe0*/  STL [R1+0x12dc], R209 ;  /* 0x0012dcd101007387 */ /* 0x000fe20000100800 */
[----:B------:R-:W-:-:S03]  /*18ff0*/  MOV R128, R65 ;  /* 0x0000004100807202 */ /* 0x000fc60000000f00 */
        /* <DEDUP_REMOVED lines=19> */
[----:B------:R-:W-:Y:S01]  /*19130*/  MOV R136, R251 ;  /* 0x000000fb00887202 */ /* 0x000fe20000000f00 */
[----:B------:R-:W-:-:S02]  /*19140*/  IMAD.MOV.U32 R137, RZ, RZ, R250 ;  /* 0x000000ffff897224 */ /* 0x000fc400078e00fa */
[----:B------:R-:W-:Y:S01]  /*19150*/  IMAD.MOV.U32 R138, RZ, RZ, R249 ;  /* 0x000000ffff8a7224 */ /* 0x000fe200078e00f9 */
[----:B------:R-:W-:Y:S01]  /*19160*/  LDS R250, [R245+0x2800] ;  /* 0x00280000f5fa7984 */ /* 0x000fe20000000800 */
[----:B------:R-:W-:-:S03]  /*19170*/  IMAD.MOV.U32 R139, RZ, RZ, R248 ;  /* 0x000000ffff8b7224 */ /* 0x000fc600078e00f8 */
        /* <DEDUP_REMOVED lines=12> */
[----:B------:R-:W1:Y:S04]  /*19240*/  LDSM.16.M88.4 R4, [R247+0x10000] ;  /* 0x01000000f704783b */ /* 0x000e680000000200 */
[----:B------:R-:W2:Y:S04]  /*19250*/  LDSM.16.M88.4 R8, [R247+0x11000] ;  /* 0x01100000f708783b */ /* 0x000ea80000000200 */
[----:B------:R-:W3:Y:S04]  /*19260*/  LDSM.16.M88.4 R12, [R247+0x12000] ;  /* 0x01200000f70c783b */ /* 0x000ee80000000200 */
[----:B------:R-:W4:Y:S04]  /*19270*/  LDSM.16.M88.4 R16, [R247+0x13000] ;  /* 0x01300000f710783b */ /* 0x000f280000000200 */
[----:B------:R-:W3:Y:S04]  /*19280*/  LDSM.16.M88.4 R20, [R247+0x14000] ;  /* 0x01400000f714783b */ /* 0x000ee80000000200 */
[----:B------:R-:W4:Y:S04]  /*19290*/  LDSM.16.M88.4 R24, [R247+0x15000] ;  /* 0x01500000f718783b */ /* 0x000f280000000200 */
[----:B------:R-:W4:Y:S04]  /*192a0*/  LDSM.16.M88.4 R28, [R247+0x16000] ;  /* 0x01600000f71c783b */ /* 0x000f280000000200 */
[----:B------:R-:W4:Y:S01]  /*192b0*/  LDSM.16.M88.4 R32, [R247+0x17000] ;  /* 0x01700000f720783b */ /* 0x000f220000000200 */
[----:B-1----:R-:W-:Y:S03]  /*192c0*/  HMMA.1688.F32.TF32 R128, R36, R4, R128 ;  /* 0x000000042480723c */ /* 0x002fe60000081080 */
[----:B------:R-:W-:Y:S04]  /*192d0*/  STL [R1+0x131c], R6 ;  /* 0x00131c0601007387 */ /* 0x000fe80000100800 */
[----:B------:R-:W-:Y:S04]  /*192e0*/  STL [R1+0x1318], R7 ;  /* 0x0013180701007387 */ /* 0x000fe80000100800 */
[----:B--2---:R-:W-:Y:S04]  /*192f0*/  STL [R1+0x1324], R10 ;  /* 0x0013240a01007387 */ /* 0x004fe80000100800 */
[----:B------:R-:W-:Y:S04]  /*19300*/  STL [R1+0x1320], R11 ;  /* 0x0013200b01007387 */ /* 0x000fe80000100800 */
[----:B---3--:R-:W-:Y:S04]  /*19310*/  STL [R1+0x132c], R14 ;  /* 0x00132c0e01007387 */ /* 0x008fe80000100800 */
[----:B------:R-:W-:Y:S04]  /*19320*/  STL [R1+0x1328], R15 ;  /* 0x0013280f01007387 */ /* 0x000fe80000100800 */
[----:B----4-:R-:W-:Y:S04]  /*19330*/  STL [R1+0x1334], R18 ;  /* 0x0013341201007387 */ /* 0x010fe80000100800 */
        /* <DEDUP_REMOVED lines=9> */
[----:B------:R-:W-:Y:S01]  /*193d0*/  STL [R1+0x1354], R34 ;  /* 0x0013542201007387 */ /* 0x000fe20000100800 */
[----:B------:R-:W-:-:S03]  /*193e0*/  IMAD.MOV.U32 R235, RZ, RZ, R130 ;  /* 0x000000ffffeb7224 */ /* 0x000fc600078e0082 */
[----:B------:R-:W-:Y:S04]  /*193f0*/  STL [R1+0x1350], R35 ;  /* 0x0013502301007387 */ /* 0x000fe80000100800 */
[----:B------:R-:W-:Y:S04]  /*19400*/  STL [R1+0x1050], R247 ;  /* 0x001050f701007387 */ /* 0x000fe80000100800 */
[----:B------:R-:W2:Y:S04]  /*19410*/  LDL.LU R128, [R1+0xc0] ;  /* 0x0000c00001807983 */ /* 0x000ea80000300800 */
[----:B------:R-:W2:Y:S04]  /*19420*/  LDL.LU R129, [R1+0xc4] ;  /* 0x0000c40001817983 */ /* 0x000ea80000300800 */
[----:B------:R-:W2:Y:S01]  /*19430*/  LDL.LU R130, [R1+0xc8] ;  /* 0x0000c80001827983 */ /* 0x000ea20000300800 */
[----:B------:R-:W-:Y:S01]  /*19440*/  HMMA.1688.F32.TF32 R132, R36, R8, R136 ;  /* 0x000000082484723c */ /* 0x000fe20000081088 */
[----:B------:R-:W-:-:S05]  /*19450*/  IMAD.MOV.U32 R211, RZ, RZ, R131 ;  /* 0x000000ffffd37224 */ /* 0x000fca00078e0083 */
[----:B------:R1:W-:Y:S04]  /*19460*/  STL [R1+0x1364], R211 ;  /* 0x001364d301007387 */ /* 0x0003e80000100800 */
[----:B------:R3:W-:Y:S04]  /*19470*/  STL [R1+0x1360], R235 ;  /* 0x001360eb01007387 */ /* 0x0007e80000100800 */
[----:B------:R4:W-:Y:S04]  /*19480*/  STL [R1+0x135c], R243 ;  /* 0x00135cf301007387 */ /* 0x0009e80000100800 */
[----:B------:R1:W-:Y:S04]  /*19490*/  STL [R1+0x1358], R242 ;  /* 0x001358f201007387 */ /* 0x0003e80000100800 */
[----:B------:R-:W1:Y:S02]  /*194a0*/  LDL.LU R204, [R1+0x2d0] ;  /* 0x0002d00001cc7983 */ /* 0x000e640000300800 */
[----:B------:R-:W-:-:S02]  /*194b0*/  IMAD.MOV.U32 R219, RZ, RZ, R132 ;  /* 0x000000ffffdb7224 */ /* 0x000fc400078e0084 */
[----:B------:R-:W1:Y:S01]  /*194c0*/  LDL.LU R205, [R1+0x2d4] ;  /* 0x0002d40001cd7983 */ /* 0x000e620000300800 */
[----:B------:R-:W-:-:S03]  /*194d0*/  IMAD.MOV.U32 R223, RZ, RZ, R133 ;  /* 0x000000ffffdf7224 */ /* 0x000fc600078e0085 */
[----:B------:R-:W1:Y:S01]  /*194e0*/  LDL.LU R206, [R1+0x2d8] ;  /* 0x0002d80001ce7983 */ /* 0x000e620000300800 */
[----:B------:R-:W-:Y:S01]  /*194f0*/  MOV R131, R246 ;  /* 0x000000f600837202 */ /* 0x000fe20000000f00 */
[----:B------:R-:W-:Y:S02]  /*19500*/  IMAD.MOV.U32 R227, RZ, RZ, R134 ;  /* 0x000000ffffe37224 */ /* 0x000fe400078e0086 */
[----:B------:R-:W1:Y:S01]  /*19510*/  LDL.LU R207, [R1+0x2dc] ;  /* 0x0002dc0001cf7983 */ /* 0x000e620000300800 */
[----:B------:R-:W-:-:S03]  /*19520*/  MOV R246, R135 ;  /* 0x0000008700f67202 */ /* 0x000fc60000000f00 */
[----:B------:R-:W3:Y:S04]  /*19530*/  LDL.LU R132, [R1+0xa0] ;  /* 0x0000a00001847983 */ /* 0x000ee80000300800 */
[----:B------:R-:W3:Y:S04]  /*19540*/  LDL.LU R133, [R1+0xa4] ;  /* 0x0000a40001857983 */ /* 0x000ee80000300800 */
[----:B------:R-:W3:Y:S04]  /*19550*/  LDL.LU R134, [R1+0xa8] ;  /* 0x0000a80001867983 */ /* 0x000ee80000300800 */
[----:B------:R-:W3:Y:S04]  /*19560*/  LDL.LU R135, [R1+0xac] ;  /* 0x0000ac0001877983 */ /* 0x000ee80000300800 */
        /* <DEDUP_REMOVED lines=16> */
[----:B------:R1:W-:Y:S04]  /*19670*/  STL [R1+0x1370], R227 ;  /* 0x001370e301007387 */ /* 0x0003e80000100800 */
[----:B------:R1:W-:Y:S04]  /*19680*/  STL [R1+0x136c], R223 ;  /* 0x00136cdf01007387 */ /* 0x0003e80000100800 */
[----:B------:R1:W-:Y:S01]  /*19690*/  STL [R1+0x1368], R219 ;  /* 0x001368db01007387 */ /* 0x0003e20000100800 */
[C---:B--2---:R-:W-:Y:S11]  /*196a0*/  HMMA.1688.F32.TF32 R128, R36.reuse, R12, R128 ;  /* 0x0000000c2480723c */ /* 0x044ff60000081080 */
[----:B------:R-:W-:Y:S11]  /*196b0*/  @!UPT UIADD3 URZ, URZ, URZ, URZ ;  /* 0x0000003f3f3ff290 */ /* 0x000ff6000fffe03f */
[----:B------:R-:W-:Y:S02]  /*196c0*/  @!UPT UIADD3 URZ, URZ, URZ, URZ ;  /* 0x0000003f3f3ff290 */ /* 0x000fe4000fffe03f */
[----:B------:R-:W-:Y:S02]  /*196d0*/  IMAD.MOV.U32 R233, RZ, RZ, R128 ;  /* 0x000000ffffe97224 */ /* 0x000fe400078e0080 */
[----:B------:R-:W-:Y:S01]  /*196e0*/  IMAD.MOV.U32 R234, RZ, RZ, R129 ;  /* 0x000000ffffea7224 */ /* 0x000fe200078e0081 */
[----:B------:R-:W2:Y:S01]  /*196f0*/  LDL.LU R128, [R1+0x240] ;  /* 0x0002400001807983 */ /* 0x000ea20000300800 */
[----:B------:R-:W-:Y:S01]  /*19700*/  IMAD.MOV.U32 R240, RZ, RZ, R130 ;  /* 0x000000fffff07224 */ /* 0x000fe200078e0082 */
[----:B------:R-:W-:Y:S02]  /*19710*/  MOV R241, R131 ;  /* 0x0000008300f17202 */ /* 0x000fe40000000f00 */
[----:B------:R-:W2:Y:S04]  /*19720*/  LDL.LU R129, [R1+0x244] ;  /* 0x0002440001817983 */ /* 0x000ea80000300800 */
[----:B------:R-:W2:Y:S04]  /*19730*/  LDL.LU R130, [R1+0x248] ;  /* 0x0002480001827983 */ /* 0x000ea80000300800 */
[----:B------:R-:W2:Y:S01]  /*19740*/  LDL.LU R131, [R1+0x24c] ;  /* 0x00024c0001837983 */ /* 0x000ea20000300800 */
[C---:B-1----:R-:W-:Y:S08]  /*19750*/  HMMA.1688.F32.TF32 R208, R36.reuse, R16, R204 ;  /* 0x0000001024d0723c */ /* 0x042ff000000810cc */
[----:B---3--:R-:W-:Y:S11]  /*19760*/  HMMA.1688.F32.TF32 R132, R36, R20, R132 ;  /* 0x000000142484723c */ /* 0x008ff60000081084 */
[----:B------:R-:W-:Y:S05]  /*19770*/  @!UPT UIADD3 URZ, URZ, URZ, URZ ;  /* 0x0000003f3f3ff290 */ /* 0x000fea000fffe03f */
[----:B------:R-:W-:Y:S02]  /*19780*/  IMAD.MOV.U32 R205, RZ, RZ, R208 ;  /* 0x000000ffffcd7224 */ /* 0x000fe400078e00d0 */
[----:B------:R-:W-:Y:S02]  /*19790*/  IMAD.MOV.U32 R206, RZ, RZ, R209 ;  /* 0x000000ffffce7224 */ /* 0x000fe400078e00d1 */
[----:B------:R-:W-:-:S04]  /*197a0*/  IMAD.MOV.U32 R207, RZ, RZ, R210 ;  /* 0x000000ffffcf7224 */ /* 0x000fc800078e00d2 */
[----:B------:R-:W-:Y:S01]  /*197b0*/  IMAD.MOV.U32 R208, RZ, RZ, R132 ;  /* 0x000000ffffd07224 */ /* 0x000fe200078e0084 */
[----:B------:R-:W-:Y:S01]  /*197c0*/  MOV R204, R135 ;  /* 0x0000008700cc7202 */ /* 0x000fe20000000f00 */
[----:B------:R-:W-:Y:S02]  /*197d0*/  IMAD.MOV.U32 R209, RZ, RZ, R133 ;  /* 0x000000ffffd17224 */ /* 0x000fe400078e0085 */
[----:B------:R-:W-:Y:S02]  /*197e0*/  IMAD.MOV.U32 R210, RZ, RZ, R134 ;  /* 0x000000ffffd27224 */ /* 0x000fe400078e0086 */
[C---:B----4-:R-:W-:Y:S11]  /*197f0*/  HMMA.1688.F32.TF32 R132, R36.reuse, R24, R160 ;  /* 0x000000182484723c */ /* 0x050ff600000810a0 */
[----:B------:R-:W-:Y:S11]  /*19800*/  @!UPT UIADD3 URZ, URZ, URZ, URZ ;  /* 0x0000003f3f3ff290 */ /* 0x000ff6000fffe03f */
[----:B------:R-:W-:Y:S02]  /*19810*/  @!UPT UIADD3 URZ, URZ, URZ, URZ ;  /* 0x0000003f3f3ff290 */ /* 0x000fe4000fffe03f */
[----:B------:R-:W-:Y:S01]  /*19820*/  IMAD.MOV.U32 R212, RZ, RZ, R132 ;  /* 0x000000ffffd47224 */ /* 0x000fe200078e0084 */
[----:B------:R-:W-:Y:S01]  /*19830*/  MOV R215, R135 ;  /* 0x0000008700d77202 */ /* 0x000fe20000000f00 */
[----:B------:R-:W-:Y:S02]  /*19840*/  IMAD.MOV.U32 R213, RZ, RZ, R133 ;  /* 0x000000ffffd57224 */ /* 0x000fe400078e0085 */
[----:B------:R-:W-:Y:S02]  /*19850*/  IMAD.MOV.U32 R214, RZ, RZ, R134 ;  /* 0x000000ffffd67224 */ /* 0x000fe400078e0086 */
[C---:B------:R-:W-:Y:S08]  /*19860*/  HMMA.1688.F32.TF32 R132, R36.reuse, R28, R156 ;  /* 0x0000001c2484723c */ /* 0x040ff0000008109c */
[----:B------:R-:W-:Y:S11]  /*19870*/  HMMA.1688.F32.TF32 R36, R36, R32, R152 ;  /* 0x000000202424723c */ /* 0x000ff60000081098 */
        /* <DEDUP_REMOVED lines=13> */
[----:B------:R-:W-:Y:S02]  /*19950*/  IMAD.MOV.U32 R222, RZ, RZ, R132 ;  /* 0x000000ffffde7224 */ /* 0x000fe400078e0084 */
[----:B------:R-:W-:Y:S01]  /*19960*/  IMAD.MOV.U32 R216, RZ, RZ, R133 ;  /* 0x000000ffffd87224 */ /* 0x000fe200078e0085 */
[----:B------:R-:W-:Y:S01]  /*19970*/  MOV R218, R135 ;  /* 0x0000008700da7202 */ /* 0x000fe20000000f00 */
[----:B------:R-:W-:Y:S01]  /*19980*/  IMAD.MOV.U32 R217, RZ, RZ, R134 ;  /* 0x000000ffffd97224 */ /* 0x000fe200078e0086 */
[----:B--2---:R-:W-:Y:S11]  /*19990*/  HMMA.1688.F32.TF32 R36, R248, R8, R128 ;  /* 0x00000008f824723c */ /* 0x004ff60000081080 */
        /* <DEDUP_REMOVED lines=9> */
[----:B------:R-:W2:Y:S04]  /*19a30*/  LDL.LU R39, [R1+0x4c] ;  /* 0x00004c0001277983 */ /* 0x000ea80000300800 */
[----:B------:R-:W3:Y:S04]  /*19a40*/  LDL.LU R42, [R1+0x38] ;  /* 0x00003800012a7983 */ /* 0x000ee80000300800 */
[----:B------:R-:W3:Y:S04]  /*19a50*/  LDL.LU R43, [R1+0x3c] ;  /* 0x00003c00012b7983 */ /* 0x000ee80000300800 */
[----:B------:R-:W4:Y:S04]  /*19a60*/  LDL.LU R128, [R1+0x170] ;  /* 0x0001700001807983 */ /* 0x000f280000300800 */
[----:B------:R-:W4:Y:S04]  /*19a70*/  LDL.LU R129, [R1+0x174] ;  /* 0x0001740001817983 */ /* 0x000f280000300800 */
[----:B------:R-:W4:Y:S04]  /*19a80*/  LDL.LU R130, [R1+0x178] ;  /* 0x0001780001827983 */ /* 0x000f280000300800 */
[----:B------:R-:W4:Y:S04]  /*19a90*/  LDL.LU R131, [R1+0x17c] ;  /* 0x00017c0001837983 */ /* 0x000f280000300800 */
[----:B------:R-:W3:Y:S04]  /*19aa0*/  LDL.LU R46, [R1+0x238] ;  /* 0x00023800012e7983 */ /* 0x000ee80000300800 */
[----:B------:R-:W4:Y:S04]  /*19ab0*/  LDL.LU R47, [R1+0x23c] ;  /* 0x00023c00012f7983 */ /* 0x000f280000300800 */
[----:B------:R-:W4:Y:S04]  /*19ac0*/  LDL.LU R132, [R1+0x10] ;  /* 0x0000100001847983 */ /* 0x000f280000300800 */
[----:B------:R-:W4:Y:S04]  /*19ad0*/  LDL.LU R133, [R1+0x14] ;  /* 0x0000140001857983 */ /* 0x000f280000300800 */
[----:B------:R-:W4:Y:S04]  /*19ae0*/  LDL.LU R134, [R1+0x18] ;  /* 0x0000180001867983 */ /* 0x000f280000300800 */
[----:B------:R-:W4:Y:S04]  /*19af0*/  LDL.LU R135, [R1+0x1c] ;  /* 0x00001c0001877983 */ /* 0x000f280000300800 */
[----:B------:R-:W4:Y:S04]  /*19b00*/  LDL.LU R160, [R1] ;  /* 0x0000000001a07983 */ /* 0x000f280000300800 */
        /* <DEDUP_REMOVED lines=13> */
[----:B------:R-:W-:Y:S01]  /*19be0*/  MOV R232, R211 ;  /* 0x000000d300e87202 */ /* 0x000fe20000000f00 */
[----:B------:R-:W-:-:S02]  /*19bf0*/  IMAD.MOV.U32 R138, RZ, RZ, R252 ;  /* 0x000000ffff8a7224 */ /* 0x000fc400078e00fc */
[----:B------:R-:W-:Y:S01]  /*19c00*/  IMAD.MOV.U32 R139, RZ, RZ, R244 ;  /* 0x000000ffff8b7224 */ /* 0x000fe200078e00f4 */
[C---:B--2---:R-:W-:Y:S11]  /*19c10*/  HMMA.1688.F32.TF32 R36, R248.reuse, R12, R36 ;  /* 0x0000000cf824723c */ /* 0x044ff60000081024 */
[----:B------:R-:W-:Y:S11]  /*19c20*/  @!UPT UIADD3 URZ, URZ, URZ, URZ ;  /* 0x0000003f3f3ff290 */ /* 0x000ff6000fffe03f */
[----:B------:R-:W-:Y:S02]  /*19c30*/  @!UPT UIADD3 URZ, URZ, URZ, URZ ;  /* 0x0000003f3f3ff290 */ /* 0x000fe4000fffe03f */
[----:B------:R-:W-:Y:S01]  /*19c40*/  IMAD.MOV.U32 R27, RZ, RZ, R36 ;  /* 0x000000ffff1b7224 */ /* 0x000fe200078e0024 */
[----:B------:R-:W-:Y:S01]  /*19c50*/  MOV R22, R37 ;  /* 0x0000002500167202 */ /* 0x000fe20000000f00 */
[----:B------:R-:W-:Y:S02]  /*19c60*/  IMAD.MOV.U32 R23, RZ, RZ, R38 ;  /* 0x000000ffff177224 */ /* 0x000fe400078e0026 */
[----:B------:R-:W-:Y:S02]  /*19c70*/  IMAD.MOV.U32 R18, RZ, RZ, R39 ;  /* 0x000000ffff127224 */ /* 0x000fe400078e0027 */
[C---:B---3--:R-:W-:Y:S11]  /*19c80*/  HMMA.1688.F32.TF32 R36, R248.reuse, R16, R40 ;  /* 0x00000010f824723c */ /* 0x048ff60000081028 */
[----:B------:R-:W-:Y:S11]  /*19c90*/  @!UPT UIADD3 URZ, URZ, URZ, URZ ;  /* 0x0000003f3f3ff290 */ /* 0x000ff6000fffe03f */
[----:B------:R-:W-:Y:S02]  /*19ca0*/  @!UPT UIADD3 URZ, URZ, URZ, URZ ;  /* 0x0000003f3f3ff290 */ /* 0x000fe4000fffe03f */
        /* <DEDUP_REMOVED lines=18> */
[----:B------:R-:W-:Y:S08]  /*19dd0*/  HMMA.1688.F32.TF32 R36, R248, R28, R160 ;  /* 0x0000001cf824723c */ /* 0x000ff000000810a0 */
[C---:B------:R-:W-:Y:S08]  /*19de0*/  HMMA.1688.F32.TF32 R40, R64.reuse, R8, R136 ;  /* 0x000000084028723c */ /* 0x040ff00000081088 */
[----:B------:R-:W-:Y:S01]  /*19df0*/  HMMA.1688.F32.TF32 R44, R64, R12, R128 ;  /* 0x0000000c402c723c */ /* 0x000fe20000081080 */
[----:B------:R-:W-:Y:S01]  /*19e00*/  MOV R134, R57 ;  /* 0x0000003900867202 */ /* 0x000fe20000000f00 */
[----:B------:R-:W-:Y:S01]  /*19e10*/  IMAD.MOV.U32 R135, RZ, RZ, R56 ;  /* 0x000000ffff877224 */ /* 0x000fe200078e0038 */
[----:B------:R-:W-:Y:S04]  /*19e20*/  LDS R128, [R2+0x2100] ;  /* 0x0021000002807984 */ /* 0x000fe80000000800 */
[----:B------:R1:W-:Y:S01]  /*19e30*/  STL [R1], R36 ;  /* 0x0000002401007387 */ /* 0x0003e20000100800 */
[----:B------:R-:W-:Y:S01]  /*19e40*/  HMMA.1688.F32.TF32 R248, R248, R32, R156 ;  /* 0x00000020f8f8723c */ /* 0x000fe2000008109c */
[----:B------:R-:W-:Y:S01]  /*19e50*/  IMAD.MOV.U32 R252, RZ, RZ, R37 ;  /* 0x000000fffffc7224 */ /* 0x000fe200078e0025 */
[----:B------:R-:W-:Y:S01]  /*19e60*/  MOV R247, R38 ;  /* 0x0000002600f77202 */ /* 0x000fe20000000f00 */
[----:B------:R-:W-:Y:S01]  /*19e70*/  IMAD.MOV.U32 R244, RZ, RZ, R39 ;  /* 0x000000fffff47224 */ /* 0x000fe200078e0027 */
[----:B------:R-:W-:Y:S04]  /*19e80*/  LDS R130, [R2+0x2900] ;  /* 0x0029000002827984 */ /* 0x000fe80000000800 */
[----:B------:R-:W-:Y:S01]  /*19e90*/  LDS R129, [R0+0x2100] ;  /* 0x0021000000817984 */ /* 0x000fe20000000800 */
[----:B-1----:R-:W-:Y:S03]  /*19ea0*/  HMMA.1688.F32.TF32 R36, R64, R4, R152 ;  /* 0x000000044024723c */ /* 0x002fe60000081098 */
[----:B------:R-:W1:Y:S01]  /*19eb0*/  LDS R131, [R0+0x2900] ;  /* 0x0029000000837984 */ /* 0x000e620000000800 */
[----:B------:R-:W-:-:S02]  /*19ec0*/  IMAD.MOV.U32 R132, RZ, RZ, R77 ;  /* 0x000000ffff847224 */ /* 0x000fc400078e004d */
[----:B------:R-:W-:Y:S01]  /*19ed0*/  IMAD.MOV.U32 R133, RZ, RZ, R76 ;  /* 0x000000ffff857224 */ /* 0x000fe200078e004c */
[----:B------:R-:W-:Y:S01]  /*19ee0*/  LDS R160, [R245+0x2100] ;  /* 0x00210000f5a07984 */ /* 0x000fe20000000800 */
[C---:B------:R-:W-:Y:S03]  /*19ef0*/  HMMA.1688.F32.TF32 R88, R100.reuse, R24, R88 ;  /* 0x000000186458723c */ /* 0x040fe60000081058 */
[----:B------:R-:W-:Y:S04]  /*19f00*/  LDS R162, [R245+0x2900] ;  /* 0x00290000f5a27984 */ /* 0x000fe80000000800 */
[----:B------:R-:W-:Y:S04]  /*19f10*/  STL.64 [R1+0x11c0], R250 ;  /* 0x0011c0fa01007387 */ /* 0x000fe80000100a00 */
[----:B------:R-:W-:Y:S04]  /*19f20*/  STL.64 [R1+0x11b8], R248 ;  /* 0x0011b8f801007387 */ /* 0x000fe80000100a00 */
[----:B------:R-:W-:Y:S04]  /*19f30*/  STL.64 [R1+0x11d0], R38 ;  /* 0x0011d02601007387 */ /* 0x000fe80000100a00 */
[----:B------:R-:W-:Y:S04]  /*19f40*/  STL.64 [R1+0x11c8], R36 ;  /* 0x0011c82401007387 */ /* 0x000fe80000100a00 */
[----:B------:R-:W-:Y:S04]  /*19f50*/  STL.64 [R1+0x11e0], R42 ;  /* 0x0011e02a01007387 */ /* 0x000fe80000100a00 */
[----:B------:R-:W-:Y:S04]  /*19f60*/  STL.64 [R1+0x11d8], R40 ;  /* 0x0011d82801007387 */ /* 0x000fe80000100a00 */
[----:B------:R2:W-:Y:S01]  /*19f70*/  STL.64 [R1+0x11f0], R46 ;  /* 0x0011f02e01007387 */ /* 0x0005e20000100a00 */
[----:B------:R-:W-:Y:S03]  /*19f80*/  HMMA.1688.F32.TF32 R92, R100, R28, R92 ;  /* 0x0000001c645c723c */ /* 0x000fe6000008105c */
[----:B------:R-:W-:Y:S04]  /*19f90*/  LDS R161, [R3+0x2100] ;  /* 0x0021000003a17984 */ /* 0x000fe80000000800 */
[----:B------:R-:W-:Y:S01]  /*19fa0*/  LDS R163, [R3+0x2900] ;  /* 0x0029000003a37984 */ /* 0x000fe20000000800 */
[----:B--2---:R-:W-:Y:S01]  /*19fb0*/  MOV R46, R49 ;  /* 0x00000031002e7202 */ /* 0x004fe20000000f00 */
[----:B------:R-:W-:-:S02]  /*19fc0*/  IMAD.MOV.U32 R47, RZ, RZ, R48 ;  /* 0x000000ffff2f7224 */ /* 0x000fc400078e0030 */
[C---:B------:R-:W-:Y:S01]  /*19fd0*/  HMMA.1688.F32.TF32 R48, R64.reuse, R16, R236 ;  /* 0x000000104030723c */ /* 0x040fe200000810ec */
[----:B------:R-:W-:Y:S11]  /*19fe0*/  STL.64 [R1+0x11e8], R44 ;  /* 0x0011e82c01007387 */ /* 0x000ff60000100a00 */
[----:B------:R-:W-:Y:S11]  /*19ff0*/  @!UPT UIADD3 URZ, URZ, URZ, URZ ;  /* 0x0000003f3f3ff290 */ /* 0x000ff6000fffe03f */
[----:B------:R2:W-:Y:S04]  /*1a000*/  STL.64 [R1+0x1200], R50 ;  /* 0x0012003201007387 */ /* 0x0005e80000100a00 */
[----:B------:R-:W-:Y:S01]  /*1a010*/  STL.64 [R1+0x11f8], R48 ;  /* 0x0011f83001007387 */ /* 0x000fe20000100a00 */
[----:B--2---:R-:W-:Y:S01]  /*1a020*/  MOV R50, R53 ;  /* 0x0000003500327202 */ /* 0x004fe20000000f00 */
[----:B------:R-:W-:Y:S02]  /*1a030*/  IMAD.MOV.U32 R51, RZ, RZ, R52 ;  /* 0x000000ffff337224 */ /* 0x000fe400078e0034 */
[----:B------:R-:W-:Y:S07]  /*1a040*/  HMMA.1688.F32.TF32 R52, R64, R20, R180 ;  /* 0x000000144034723c */ /* 0x000fee00000810b4 */
[----:B------:R-:W-:-:S02]  /*1a050*/  IMAD.MOV.U32 R180, RZ, RZ, R186 ;  /* 0x000000ffffb47224 */ /* 0x000fc400078e00ba */
[----:B------:R-:W2:Y:S01]  /*1a060*/  LDL.LU R186, [R1+0x13c8] ;  /* 0x0013c80001ba7983 */ /* 0x000ea20000300800 */
[----:B------:R-:W-:-:S03]  /*1a070*/  IMAD.MOV.U32 R181, RZ, RZ, R187 ;  /* 0x000000ffffb57224 */ /* 0x000fc600078e00bb */
[----:B------:R-:W2:Y:S01]  /*1a080*/  LDL.LU R187, [R1+0x13c4] ;  /* 0x0013c40001bb7983 */ /* 0x000ea20000300800 */
[----:B------:R-:W-:Y:S02]  /*1a090*/  IMAD.MOV.U32 R152, RZ, RZ, R145 ;  /* 0x000000ffff987224 */ /* 0x000fe400078e0091 */
[----:B------:R-:W-:Y:S02]  /*1a0a0*/  IMAD.MOV.U32 R153, RZ, RZ, R144 ;  /* 0x000000ffff997224 */ /* 0x000fe400078e0090 */
[----:B------:R-:W-:-:S05]  /*1a0b0*/  IMAD.MOV.U32 R145, RZ, RZ, R120 ;  /* 0x000000ffff917224 */ /* 0x000fca00078e0078 */
[----:B------:R3:W-:Y:S04]  /*1a0c0*/  STL.64 [R1+0x1210], R54 ;  /* 0x0012103601007387 */ /* 0x0007e80000100a00 */
[----:B------:R-:W-:Y:S01]  /*1a0d0*/  STL.64 [R1+0x1208], R52 ;  /* 0x0012083401007387 */ /* 0x000fe20000100a00 */
[----:B------:R-:W-:Y:S02]  /*1a0e0*/  IMAD.MOV.U32 R144, RZ, RZ, R121 ;  /* 0x000000ffff907224 */ /* 0x000fe400078e0079 */
[----:B------:R-:W-:Y:S02]  /*1a0f0*/  IMAD.MOV.U32 R120, RZ, RZ, R200 ;  /* 0x000000ffff787224 */ /* 0x000fe400078e00c8 */
[----:B------:R-:W-:Y:S01]  /*1a100*/  IMAD.MOV.U32 R121, RZ, RZ, R201 ;  /* 0x000000ffff797224 */ /* 0x000fe200078e00c9 */
[----:B---3--:R-:W-:Y:S01]  /*1a110*/  MOV R54, R151 ;  /* 0x0000009700367202 */ /* 0x008fe20000000f00 */
[----:B------:R-:W-:Y:S01]  /*1a120*/  IMAD.MOV.U32 R55, RZ, RZ, R150 ;  /* 0x000000ffff377224 */ /* 0x000fe200078e0096 */
[----:B------:R-:W-:Y:S01]  /*1a130*/  MOV R150, R123 ;  /* 0x0000007b00967202 */ /* 0x000fe20000000f00 */
[----:B------:R-:W-:Y:S01]  /*1a140*/  IMAD.MOV.U32 R151, RZ, RZ, R122 ;  /* 0x000000ffff977224 */ /* 0x000fe200078e007a */
[----:B------:R-:W-:Y:S01]  /*1a150*/  MOV R122, R202 ;  /* 0x000000ca007a7202 */ /* 0x000fe20000000f00 */
[----:B------:R-:W-:Y:S01]  /*1a160*/  IMAD.MOV.U32 R43, RZ, RZ, R112 ;  /* 0x000000ffff2b7224 */ /* 0x000fe200078e0070 */
[----:B------:R-:W-:Y:S01]  /*1a170*/  MOV R42, R113 ;  /* 0x00000071002a7202 */ /* 0x000fe20000000f00 */
[----:B------:R-:W-:-:S02]  /*1a180*/  IMAD.MOV.U32 R123, RZ, RZ, R203 ;  /* 0x000000ffff7b7224 */ /* 0x000fc400078e00cb */
[----:B------:R-:W-:Y:S02]  /*1a190*/  IMAD.MOV.U32 R112, RZ, RZ, R196 ;  /* 0x000000ffff707224 */ /* 0x000fe400078e00c4 */
[----:B------:R-:W-:Y:S01]  /*1a1a0*/  IMAD.MOV.U32 R41, RZ, RZ, R114 ;  /* 0x000000ffff297224 */ /* 0x000fe200078e0072 */
[----:B------:R-:W-:Y:S01]  /*1a1b0*/  MOV R114, R198 ;  /* 0x000000c600727202 */ /* 0x000fe20000000f00 */
[----:B------:R-:W-:Y:S02]  /*1a1c0*/  IMAD.MOV.U32 R113, RZ, RZ, R197 ;  /* 0x000000ffff717224 */ /* 0x000fe400078e00c5 */
[----:B------:R-:W-:Y:S02]  /*1a1d0*/  IMAD.MOV.U32 R40, RZ, RZ, R115 ;  /* 0x000000ffff287224 */ /* 0x000fe400078e0073 */
[----:B------:R-:W-:Y:S02]  /*1a1e0*/  IMAD.MOV.U32 R237, RZ, RZ, R108 ;  /* 0x000000ffffed7224 */ /* 0x000fe400078e006c */
[----:B------:R-:W-:-:S02]  /*1a1f0*/  IMAD.MOV.U32 R115, RZ, RZ, R199 ;  /* 0x000000ffff737224 */ /* 0x000fc400078e00c7 */
[----:B------:R-:W-:Y:S02]  /*1a200*/  IMAD.MOV.U32 R236, RZ, RZ, R109 ;  /* 0x000000ffffec7224 */ /* 0x000fe400078e006d */
[----:B------:R-:W-:Y:S02]  /*1a210*/  IMAD.MOV.U32 R108, RZ, RZ, R228 ;  /* 0x000000ffff6c7224 */ /* 0x000fe400078e00e4 */
[----:B------:R-:W-:Y:S01]  /*1a220*/  IMAD.MOV.U32 R45, RZ, RZ, R110 ;  /* 0x000000ffff2d7224 */ /* 0x000fe200078e006e */
[----:B------:R-:W-:Y:S01]  /*1a230*/  MOV R110, R230 ;  /* 0x000000e6006e7202 */ /* 0x000fe20000000f00 */
[----:B------:R-:W-:Y:S02]  /*1a240*/  IMAD.MOV.U32 R109, RZ, RZ, R229 ;  /* 0x000000ffff6d7224 */ /* 0x000fe400078e00e5 */
[----:B------:R-:W-:Y:S02]  /*1a250*/  IMAD.MOV.U32 R44, RZ, RZ, R111 ;  /* 0x000000ffff2c7224 */ /* 0x000fe400078e006f */
[----:B------:R-:W-:-:S02]  /*1a260*/  IMAD.MOV.U32 R49, RZ, RZ, R104 ;  /* 0x000000ffff317224 */ /* 0x000fc400078e0068 */
[----:B------:R-:W-:Y:S02]  /*1a270*/  IMAD.MOV.U32 R111, RZ, RZ, R188 ;  /* 0x000000ffff6f7224 */ /* 0x000fe400078e00bc */
[----:B------:R-:W-:Y:S02]  /*1a280*/  IMAD.MOV.U32 R48, RZ, RZ, R105 ;  /* 0x000000ffff307224 */ /* 0x000fe400078e0069 */
[----:B------:R-:W-:Y:S02]  /*1a290*/  IMAD.MOV.U32 R104, RZ, RZ, R189 ;  /* 0x000000ffff687224 */ /* 0x000fe400078e00bd */
[----:B------:R-:W-:Y:S01]  /*1a2a0*/  IMAD.MOV.U32 R239, RZ, RZ, R106 ;  /* 0x000000ffffef7224 */ /* 0x000fe200078e006a */
[----:B------:R-:W-:Y:S01]  /*1a2b0*/  MOV R106, R191 ;  /* 0x000000bf006a7202 */ /* 0x000fe20000000f00 */
[----:B------:R-:W-:Y:S01]  /*1a2c0*/  IMAD.MOV.U32 R105, RZ, RZ, R190 ;  /* 0x000000ffff697224 */ /* 0x000fe200078e00be */
[----:B------:R-:W-:Y:S01]  /*1a2d0*/  MOV R238, R107 ;  /* 0x0000006b00ee7202 */ /* 0x000fe20000000f00 */
[----:B------:R-:W-:Y:S01]  /*1a2e0*/  IMAD.MOV.U32 R107, RZ, RZ, R231 ;  /* 0x000000ffff6b7224 */ /* 0x000fe200078e00e7 */
[----:B--2---:R-:W-:Y:S07]  /*1a2f0*/  HMMA.1688.F32.TF32 R56, R64, R24, R184 ;  /* 0x000000184038723c */ /* 0x004fee00000810b8 */
[----:B------:R-:W-:Y:S01]  /*1a300*/  IMAD.MOV.U32 R184, RZ, RZ, R176 ;  /* 0x000000ffffb87224 */ /* 0x000fe200078e00b0 */
[----:B------:R-:W-:Y:S01]  /*1a310*/  MOV R186, R178 ;  /* 0x000000b200ba7202 */ /* 0x000fe20000000f00 */
[----:B------:R-:W2:Y:S01]  /*1a320*/  LDL.LU R176, [R1+0x13c0] ;  /* 0x0013c00001b07983 */ /* 0x000ea20000300800 */
[----:B------:R-:W-:-:S02]  /*1a330*/  IMAD.MOV.U32 R185, RZ, RZ, R177 ;  /* 0x000000ffffb97224 */ /* 0x000fc400078e00b1 */
[----:B------:R-:W-:Y:S01]  /*1a340*/  IMAD.MOV.U32 R187, RZ, RZ, R179 ;  /* 0x000000ffffbb7224 */ /* 0x000fe200078e00b3 */
[----:B------:R-:W2:Y:S04]  /*1a350*/  LDL.LU R177, [R1+0x13bc] ;  /* 0x0013bc0001b17983 */ /* 0x000ea80000300800 */
[----:B------:R-:W2:Y:S04]  /*1a360*/  LDL.LU R178, [R1+0x13b8] ;  /* 0x0013b80001b27983 */ /* 0x000ea80000300800 */
[----:B------:R-:W2:Y:S04]  /*1a370*/  LDL.LU R179, [R1+0x13b4] ;  /* 0x0013b40001b37983 */ /* 0x000ea80000300800 */
        /* <DEDUP_REMOVED lines=16> */
[----:B------:R-:W-:Y:S04]  /*1a480*/  STL.64 [R1+0x1220], R58 ;  /* 0x0012203a01007387 */ /* 0x000fe80000100a00 */
[----:B------:R1:W-:Y:S04]  /*1a490*/  STL.64 [R1+0x1218], R56 ;  /* 0x0012183801007387 */ /* 0x0003e80000100a00 */
[----:B-1----:R-:W4:Y:S04]  /*1a4a0*/  LDL.LU R56, [R1+0x2b0] ;  /* 0x0002b00001387983 */ /* 0x002f280000300800 */
[----:B------:R-:W4:Y:S01]  /*1a4b0*/  LDL.LU R57, [R1+0x2b4] ;  /* 0x0002b40001397983 */ /* 0x000f220000300800 */
[----:B------:R-:W-:Y:S01]  /*1a4c0*/  MOV R182, R195 ;  /* 0x000000c300b67202 */ /* 0x000fe20000000f00 */
[----:B------:R-:W-:-:S02]  /*1a4d0*/  IMAD.MOV.U32 R183, RZ, RZ, R194 ;  /* 0x000000ffffb77224 */ /* 0x000fc400078e00c2 */
[----:B------:R-:W-:Y:S01]  /*1a4e0*/  IMAD.MOV.U32 R52, RZ, RZ, R193 ;  /* 0x000000ffff347224 */ /* 0x000fe200078e00c1 */
[----:B------:R-:W-:Y:S01]  /*1a4f0*/  LDS R194, [R2+0x2980] ;  /* 0x0029800002c27984 */ /* 0x000fe20000000800 */
[----:B------:R-:W-:-:S03]  /*1a500*/  IMAD.MOV.U32 R53, RZ, RZ, R192 ;  /* 0x000000ffff357224 */ /* 0x000fc600078e00c0 */
[----:B------:R-:W-:Y:S04]  /*1a510*/  LDS R192, [R2+0x2180] ;  /* 0x0021800002c07984 */ /* 0x000fe80000000800 */
[----:B------:R-:W-:Y:S04]  /*1a520*/  LDS R193, [R0+0x2180] ;  /* 0x0021800000c17984 */ /* 0x000fe80000000800 */
[----:B------:R-:W1:Y:S01]  /*1a530*/  LDS R195, [R0+0x2980] ;  /* 0x0029800000c37984 */ /* 0x000e620000000800 */
[----:B------:R-:W-:Y:S02]  /*1a540*/  IMAD.MOV.U32 R58, RZ, RZ, R61 ;  /* 0x000000ffff3a7224 */ /* 0x000fe400078e003d */
[----:B------:R-:W-:Y:S01]  /*1a550*/  IMAD.MOV.U32 R59, RZ, RZ, R60 ;  /* 0x000000ffff3b7224 */ /* 0x000fe200078e003c */
[----:B------:R-:W-:Y:S01]  /*1a560*/  MOV R38, R117 ;  /* 0x0000007500267202 */ /* 0x000fe20000000f00 */
[----:B------:R-:W-:-:S02]  /*1a570*/  IMAD.MOV.U32 R36, RZ, RZ, R119 ;  /* 0x000000ffff247224 */ /* 0x000fc400078e0077 */
[----:B------:R-:W-:Y:S01]  /*1a580*/  IMAD.MOV.U32 R37, RZ, RZ, R118 ;  /* 0x000000ffff257224 */ /* 0x000fe200078e0076 */
[----:B------:R-:W-:Y:S01]  /*1a590*/  MOV R118, R69 ;  /* 0x0000004500767202 */ /* 0x000fe20000000f00 */
[----:B------:R-:W-:Y:S01]  /*1a5a0*/  IMAD.MOV.U32 R39, RZ, RZ, R116 ;  /* 0x000000ffff277224 */ /* 0x000fe200078e0074 */
[----:B------:R-:W-:Y:S01]  /*1a5b0*/  MOV R250, R125 ;  /* 0x0000007d00fa7202 */ /* 0x000fe20000000f00 */
[----:B------:R-:W-:Y:S02]  /*1a5c0*/  IMAD.MOV.U32 R116, RZ, RZ, R71 ;  /* 0x000000ffff747224 */ /* 0x000fe400078e0047 */
[----:B------:R-:W-:Y:S02]  /*1a5d0*/  IMAD.MOV.U32 R117, RZ, RZ, R70 ;  /* 0x000000ffff757224 */ /* 0x000fe400078e0046 */
[----:B------:R-:W-:Y:S02]  /*1a5e0*/  IMAD.MOV.U32 R119, RZ, RZ, R68 ;  /* 0x000000ffff777224 */ /* 0x000fe400078e0044 */
[----:B------:R-:W-:-:S02]  /*1a5f0*/  IMAD.MOV.U32 R248, RZ, RZ, R127 ;  /* 0x000000fffff87224 */ /* 0x000fc400078e007f */
        /* <DEDUP_REMOVED lines=17> */
[----:B------:R-:W-:Y:S01]  /*1a710*/  IMAD.MOV.U32 R159, RZ, RZ, R146 ;  /* 0x000000ffff9f7224 */ /* 0x000fe200078e0092 */
[----:B------:R-:W-:Y:S01]  /*1a720*/  HMMA.1688.F32.TF32 R80, R100, R16, R172 ;  /* 0x000000106450723c */ /* 0x000fe200000810ac */
[----:B------:R-:W-:Y:S01]  /*1a730*/  IMAD.MOV.U32 R148, RZ, RZ, R141 ;  /* 0x000000ffff947224 */ /* 0x000fe200078e008d */
[----:B------:R-:W-:Y:S01]  /*1a740*/  MOV R146, R87 ;  /* 0x0000005700927202 */ /* 0x000fe20000000f00 */
[----:B------:R-:W-:-:S02]  /*1a750*/  IMAD.MOV.U32 R149, RZ, RZ, R140 ;  /* 0x000000ffff957224 */ /* 0x000fc400078e008c */
[----:B------:R-:W-:Y:S02]  /*1a760*/  IMAD.MOV.U32 R147, RZ, RZ, R86 ;  /* 0x000000ffff937224 */ /* 0x000fe400078e0056 */
[----:B------:R-:W-:Y:S02]  /*1a770*/  IMAD.MOV.U32 R140, RZ, RZ, R85 ;  /* 0x000000ffff8c7224 */ /* 0x000fe400078e0055 */
[----:B------:R-:W-:Y:S02]  /*1a780*/  IMAD.MOV.U32 R141, RZ, RZ, R84 ;  /* 0x000000ffff8d7224 */ /* 0x000fe400078e0054 */
[C---:B------:R-:W-:Y:S08]  /*1a790*/  HMMA.1688.F32.TF32 R84, R100.reuse, R20, R164 ;  /* 0x000000146454723c */ /* 0x040ff000000810a4 */
[----:B------:R-:W-:Y:S08]  /*1a7a0*/  HMMA.1688.F32.TF32 R96, R100, R32, R96 ;  /* 0x000000206460723c */ /* 0x000ff00000081060 */
[C---:B------:R-:W-:Y:S08]  /*1a7b0*/  HMMA.1688.F32.TF32 R104, R128.reuse, R8, R104 ;  /* 0x000000088068723c */ /* 0x040ff00000081068 */
[C---:B------:R-:W-:Y:S08]  /*1a7c0*/  HMMA.1688.F32.TF32 R108, R128.reuse, R12, R108 ;  /* 0x0000000c806c723c */ /* 0x040ff0000008106c */
[C---:B------:R-:W-:Y:S08]  /*1a7d0*/  HMMA.1688.F32.TF32 R112, R128.reuse, R16, R112 ;  /* 0x000000108070723c */ /* 0x040ff00000081070 */
[C---:B------:R-:W-:Y:S08]  /*1a7e0*/  HMMA.1688.F32.TF32 R116, R128.reuse, R20, R116 ;  /* 0x000000148074723c */ /* 0x040ff00000081074 */
[C---:B------:R-:W-:Y:S08]  /*1a7f0*/  HMMA.1688.F32.TF32 R120, R128.reuse, R24, R120 ;  /* 0x000000188078723c */ /* 0x040ff00000081078 */
[----:B------:R-:W-:Y:S08]  /*1a800*/  HMMA.1688.F32.TF32 R124, R128, R28, R124 ;  /* 0x0000001c807c723c */ /* 0x000ff0000008107c */
[C---:B-1----:R-:W-:Y:S08]  /*1a810*/  HMMA.1688.F32.TF32 R164, R192.reuse, R4, R180 ;  /* 0x00000004c0a4723c */ /* 0x042ff000000810b4 */
[C---:B------:R-:W-:Y:S08]  /*1a820*/  HMMA.1688.F32.TF32 R168, R192.reuse, R8, R168 ;  /* 0x00000008c0a8723c */ /* 0x040ff000000810a8 */
[C---:B------:R-:W-:Y:S08]  /*1a830*/  HMMA.1688.F32.TF32 R172, R192.reuse, R12, R48 ;  /* 0x0000000cc0ac723c */ /* 0x040ff00000081030 */
[----:B------:R-:W-:Y:S08]  /*1a840*/  HMMA.1688.F32.TF32 R180, R192, R20, R44 ;  /* 0x00000014c0b4723c */ /* 0x000ff0000008102c */
[C---:B--2---:R-:W-:Y:S08]  /*1a850*/  HMMA.1688.F32.TF32 R76, R100.reuse, R12, R176 ;  /* 0x0000000c644c723c */ /* 0x044ff000000810b0 */
[C---:B---3--:R-:W-:Y:S08]  /*1a860*/  HMMA.1688.F32.TF32 R72, R100.reuse, R8, R200 ;  /* 0x000000086448723c */ /* 0x048ff000000810c8 */
[----:B----4-:R-:W-:Y:S08]  /*1a870*/  HMMA.1688.F32.TF32 R68, R100, R4, R196 ;  /* 0x000000046444723c */ /* 0x010ff000000810c4 */
[C---:B------:R-:W-:Y:S08]  /*1a880*/  HMMA.1688.F32.TF32 R60, R64.reuse, R28, R188 ;  /* 0x0000001c403c723c */ /* 0x040ff000000810bc */
[----:B------:R-:W-:Y:S01]  /*1a890*/  HMMA.1688.F32.TF32 R64, R64, R32, R228 ;  /* 0x000000204040723c */ /* 0x000fe200000810e4 */
[----:B------:R-:W-:Y:S01]  /*1a8a0*/  MOV R44, R27 ;  /* 0x0000001b002c7202 */ /* 0x000fe20000000f00 */
[----:B------:R-:W-:Y:S01]  /*1a8b0*/  IMAD.MOV.U32 R45, RZ, RZ, R22 ;  /* 0x000000ffff2d7224 */ /* 0x000fe200078e0016 */
[----:B------:R-:W-:Y:S01]  /*1a8c0*/  MOV R48, R19 ;  /* 0x0000001300307202 */ /* 0x000fe20000000f00 */
[----:B------:R-:W-:Y:S01]  /*1a8d0*/  IMAD.MOV.U32 R46, RZ, RZ, R23 ;  /* 0x000000ffff2e7224 */ /* 0x000fe200078e0017 */
[----:B------:R-:W-:Y:S03]  /*1a8e0*/  LDS R228, [R245+0x2180] ;  /* 0x00218000f5e47984 */ /* 0x000fe60000000800 */
[----:B------:R-:W-:Y:S01]  /*1a8f0*/  HMMA.1688.F32.TF32 R176, R192, R16, R236 ;  /* 0x00000010c0b0723c */ /* 0x000fe200000810ec */
[----:B------:R-:W-:Y:S01]  /*1a900*/  IMAD.MOV.U32 R47, RZ, RZ, R18 ;  /* 0x000000ffff2f7224 */ /* 0x000fe200078e0012 */
[----:B------:R-:W-:Y:S01]  /*1a910*/  LDS R230, [R245+0x2980] ;  /* 0x00298000f5e67984 */ /* 0x000fe20000000800 */
[----:B------:R-:W-:-:S02]  /*1a920*/  IMAD.MOV.U32 R49, RZ, RZ, R14 ;  /* 0x000000ffff317224 */ /* 0x000fc400078e000e */
[----:B------:R-:W-:Y:S01]  /*1a930*/  IMAD.MOV.U32 R50, RZ, RZ, R15 ;  /* 0x000000ffff327224 */ /* 0x000fe200078e000f */
[----:B------:R-:W-:Y:S04]  /*1a940*/  LDS R229, [R3+0x2180] ;  /* 0x0021800003e57984 */ /* 0x000fe80000000800 */
[----:B------:R-:W-:Y:S04]  /*1a950*/  STL.64 [R1+0x1230], R62 ;  /* 0x0012303e01007387 */ /* 0x000fe80000100a00 */
[----:B------:R1:W-:Y:S04]  /*1a960*/  STL.64 [R1+0x1228], R60 ;  /* 0x0012283c01007387 */ /* 0x0003e80000100a00 */
[----:B------:R-:W-:Y:S04]  /*1a970*/  STL.64 [R1+0x1240], R66 ;  /* 0x0012404201007387 */ /* 0x000fe80000100a00 */
[----:B------:R2:W-:Y:S04]  /*1a980*/  STL.64 [R1+0x1238], R64 ;  /* 0x0012384001007387 */ /* 0x0005e80000100a00 */
[----:B------:R-:W-:Y:S04]  /*1a990*/  STL.64 [R1+0x1250], R70 ;  /* 0x0012504601007387 */ /* 0x000fe80000100a00 */
[----:B------:R3:W-:Y:S01]  /*1a9a0*/  STL.64 [R1+0x1248], R68 ;  /* 0x0012484401007387 */ /* 0x0007e20000100a00 */
[C---:B------:R-:W-:Y:S03]  /*1a9b0*/  HMMA.1688.F32.TF32 R100, R128.reuse, R4, R56 ;  /* 0x000000048064723c */ /* 0x040fe60000081038 */
[----:B------:R-:W-:Y:S04]  /*1a9c0*/  STL.64 [R1+0x1260], R74 ;  /* 0x0012604a01007387 */ /* 0x000fe80000100a00 */
[----:B------:R2:W-:Y:S01]  /*1a9d0*/  STL.64 [R1+0x1258], R72 ;  /* 0x0012584801007387 */ /* 0x0005e20000100a00 */
[----:B------:R-:W-:Y:S03]  /*1a9e0*/  HMMA.1688.F32.TF32 R128, R128, R32, R184 ;  /* 0x000000208080723c */ /* 0x000fe600000810b8 */
[----:B------:R-:W-:Y:S04]  /*1a9f0*/  STL.64 [R1+0x1270], R78 ;  /* 0x0012704e01007387 */ /* 0x000fe80000100a00 */
[----:B------:R1:W-:Y:S01]  /*1aa00*/  STL.64 [R1+0x1268], R76 ;  /* 0x0012684c01007387 */ /* 0x0003e20000100a00 */
[C---:B------:R-:W-:Y:S03]  /*1aa10*/  HMMA.1688.F32.TF32 R184, R192.reuse, R24, R40 ;  /* 0x00000018c0b8723c */ /* 0x040fe60000081028 */
[----:B------:R1:W-:Y:S04]  /*1aa20*/  STL.64 [R1+0x1280], R82 ;  /* 0x0012805201007387 */ /* 0x0003e80000100a00 */
[----:B------:R1:W-:Y:S01]  /*1aa30*/  STL.64 [R1+0x1278], R80 ;  /* 0x0012785001007387 */ /* 0x0003e20000100a00 */
[C---:B------:R-:W-:Y:S03]  /*1aa40*/  HMMA.1688.F32.TF32 R188, R192.reuse, R28, R36 ;  /* 0x0000001cc0bc723c */ /* 0x040fe60000081024 */
[----:B------:R1:W-:Y:S04]  /*1aa50*/  STL.64 [R1+0x1290], R86 ;  /* 0x0012905601007387 */ /* 0x0003e80000100a00 */
[----:B------:R1:W-:Y:S01]  /*1aa60*/  STL.64 [R1+0x1288], R84 ;  /* 0x0012885401007387 */ /* 0x0003e20000100a00 */
[----:B------:R-:W-:Y:S01]  /*1aa70*/  HMMA.1688.F32.TF32 R192, R192, R32, R248 ;  /* 0x00000020c0c0723c */ /* 0x000fe200000810f8 */
[----:B------:R-:W-:Y:S01]  /*1aa80*/  MOV R36, R235 ;  /* 0x000000eb00247202 */ /* 0x000fe20000000f00 */
[----:B------:R-:W-:Y:S01]  /*1aa90*/  IMAD.MOV.U32 R37, RZ, RZ, R243 ;  /* 0x000000ffff257224 */ /* 0x000fe200078e00f3 */
[----:B------:R-:W1:Y:S04]  /*1aaa0*/  LDS R231, [R3+0x2980] ;  /* 0x0029800003e77984 */ /* 0x000e680000000800 */
[----:B------:R-:W-:Y:S01]  /*1aab0*/  MOV R248, R227 ;  /* 0x000000e300f87202 */ /* 0x000fe20000000f00 */
[----:B------:R-:W-:Y:S01]  /*1aac0*/  IMAD.MOV.U32 R249, RZ, RZ, R223 ;  /* 0x000000fffff97224 */ /* 0x000fe200078e00df */
[----:B------:R-:W4:Y:S01]  /*1aad0*/  LDL.LU R227, [R1+0x1370] ;  /* 0x0013700001e37983 */ /* 0x000f220000300800 */
[----:B------:R-:W-:-:S02]  /*1aae0*/  IMAD.MOV.U32 R250, RZ, RZ, R219 ;  /* 0x000000fffffa7224 */ /* 0x000fc400078e00db */
[----:B------:R-:W-:Y:S01]  /*1aaf0*/  IMAD.MOV.U32 R251, RZ, RZ, R211 ;  /* 0x000000fffffb7224 */ /* 0x000fe200078e00d3 */
[----:B------:R-:W4:Y:S01]  /*1ab00*/  LDL.LU R223, [R1+0x136c] ;  /* 0x00136c0001df7983 */ /* 0x000f220000300800 */
[----:B------:R-:W-:-:S03]  /*1ab10*/  IMAD.MOV.U32 R38, RZ, RZ, R242 ;  /* 0x000000ffff267224 */ /* 0x000fc600078e00f2 */
[----:B------:R-:W4:Y:S04]  /*1ab20*/  LDL.LU R219, [R1+0x1368] ;  /* 0x0013680001db7983 */ /* 0x000f280000300800 */
[----:B------:R-:W4:Y:S04]  /*1ab30*/  LDL.LU R211, [R1+0x1364] ;  /* 0x0013640001d37983 */ /* 0x000f280000300800 */
[----:B------:R-:W4:Y:S04]  /*1ab40*/  LDL.LU R235, [R1+0x1360] ;  /* 0x0013600001eb7983 */ /* 0x000f280000300800 */
[----:B------:R-:W4:Y:S04]  /*1ab50*/  LDL.LU R243, [R1+0x135c] ;  /* 0x00135c0001f37983 */ /* 0x000f280000300800 */
[----:B------:R-:W4:Y:S01]  /*1ab60*/  LDL.LU R242, [R1+0x1358] ;  /* 0x0013580001f27983 */ /* 0x000f220000300800 */
[----:B------:R-:W-:Y:S01]  /*1ab70*/  IMAD.MOV.U32 R39, RZ, RZ, R34 ;  /* 0x000000ffff277224 */ /* 0x000fe200078e0022 */
[----:B------:R-:W-:Y:S01]  /*1ab80*/  MOV R40, R35 ;  /* 0x0000002300287202 */ /* 0x000fe20000000f00 */
[----:B------:R-:W-:Y:S01]  /*1ab90*/  IMAD.MOV.U32 R41, RZ, RZ, R30 ;  /* 0x000000ffff297224 */ /* 0x000fe200078e001e */
[----:B------:R-:W4:Y:S01]  /*1aba0*/  LDL.LU R34, [R1+0x1354] ;  /* 0x0013540001227983 */ /* 0x000f220000300800 */
[----:B------:R-:W-:-:S03]  /*1abb0*/  IMAD.MOV.U32 R42, RZ, RZ, R31 ;  /* 0x000000ffff2a7224 */ /* 0x000fc600078e001f */
[----:B------:R-:W4:Y:S01]  /*1abc0*/  LDL.LU R35, [R1+0x1350] ;  /* 0x0013500001237983 */ /* 0x000f220000300800 */
[----:B------:R-:W-:-:S03]  /*1abd0*/  IMAD.MOV.U32 R43, RZ, RZ, R26 ;  /* 0x000000ffff2b7224 */ /* 0x000fc600078e001a */
[----:B------:R-:W4:Y:S04]  /*1abe0*/  LDL.LU R30, [R1+0x134c] ;  /* 0x00134c00011e7983 */ /* 0x000f280000300800 */
[----:B------:R-:W4:Y:S04]  /*1abf0*/  LDL.LU R31, [R1+0x1348] ;  /* 0x00134800011f7983 */ /* 0x000f280000300800 */
[----:B------:R-:W4:Y:S04]  /*1ac00*/  LDL.LU R26, [R1+0x1344] ;  /* 0x00134400011a7983 */ /* 0x000f280000300800 */
[----:B------:R-:W4:Y:S04]  /*1ac10*/  LDL.LU R27, [R1+0x1340] ;  /* 0x00134000011b7983 */ /* 0x000f280000300800 */
[----:B------:R-:W4:Y:S01]  /*1ac20*/  LDL.LU R22, [R1+0x133c] ;  /* 0x00133c0001167983 */ /* 0x000f220000300800 */
[----:B------:R-:W-:Y:S03]  /*1ac30*/  HMMA.1688.F32.TF32 R132, R160, R4, R132 ;  /* 0x00000004a084723c */ /* 0x000fe60000081084 */
[----:B------:R-:W4:Y:S01]  /*1ac40*/  LDL.LU R23, [R1+0x1338] ;  /* 0x0013380001177983 */ /* 0x000f220000300800 */
[----:B------:R-:W-:-:S03]  /*1ac50*/  IMAD.MOV.U32 R51, RZ, RZ, R10 ;  /* 0x000000ffff337224 */ /* 0x000fc600078e000a */
[----:B------:R-:W4:Y:S01]  /*1ac60*/  LDL.LU R18, [R1+0x1334] ;  /* 0x0013340001127983 */ /* 0x000f220000300800 */
[C---:B------:R-:W-:Y:S03]  /*1ac70*/  HMMA.1688.F32.TF32 R136, R160.reuse, R8, R136 ;  /* 0x00000008a088723c */ /* 0x040fe60000081088 */
[----:B------:R-:W4:Y:S04]  /*1ac80*/  LDL.LU R19, [R1+0x1330] ;  /* 0x0013300001137983 */ /* 0x000f280000300800 */
[----:B------:R-:W4:Y:S01]  /*1ac90*/  LDL.LU R14, [R1+0x132c] ;  /* 0x00132c00010e7983 */ /* 0x000f220000300800 */
[C---:B------:R-:W-:Y:S03]  /*1aca0*/  HMMA.1688.F32.TF32 R140, R160.reuse, R12, R140 ;  /* 0x0000000ca08c723c */ /* 0x040fe6000008108c */
[----:B------:R-:W4:Y:S04]  /*1acb0*/  LDL.LU R15, [R1+0x1328] ;  /* 0x00132800010f7983 */ /* 0x000f280000300800 */
[----:B------:R-:W4:Y:S01]  /*1acc0*/  LDL.LU R10, [R1+0x1324] ;  /* 0x00132400010a7983 */ /* 0x000f220000300800 */
[----:B------:R-:W-:Y:S01]  /*1acd0*/  HMMA.1688.F32.TF32 R144, R160, R16, R144 ;  /* 0x00000010a090723c */ /* 0x000fe20000081090 */
[----:B------:R-:W-:-:S07]  /*1ace0*/  MOV R56, R225 ;  /* 0x000000e100387202 */ /* 0x000fce0000000f00 */
[C---:B------:R-:W-:Y:S01]  /*1acf0*/  HMMA.1688.F32.TF32 R148, R160.reuse, R20, R148 ;  /* 0x00000014a094723c */ /* 0x040fe20000081094 */
[----:B------:R-:W-:Y:S01]  /*1ad00*/  IMAD.MOV.U32 R57, RZ, RZ, R226 ;  /* 0x000000ffff397224 */ /* 0x000fe200078e00e2 */
[----:B------:R-:W-:Y:S06]  /*1ad10*/  LDS R236, [R2+0x3080] ;  /* 0x0030800002ec7984 */ /* 0x000fec0000000800 */
[C---:B------:R-:W-:Y:S08]  /*1ad20*/  HMMA.1688.F32.TF32 R152, R160.reuse, R24, R152 ;  /* 0x00000018a098723c */ /* 0x040ff00000081098 */
[C---:B------:R-:W-:Y:S01]  /*1ad30*/  HMMA.1688.F32.TF32 R156, R160.reuse, R28, R156 ;  /* 0x0000001ca09c723c */ /* 0x040fe2000008109c */
[----:B------:R-:W-:Y:S01]  /*1ad40*/  IMAD.MOV.U32 R58, RZ, RZ, R220 ;  /* 0x000000ffff3a7224 */ /* 0x000fe200078e00dc */
[----:B------:R-:W-:Y:S04]  /*1ad50*/  LDS R238, [R2+0x3880] ;  /* 0x0038800002ee7984 */ /* 0x000fe80000000800 */
[----:B------:R-:W-:Y:S02]  /*1ad60*/  LDS R237, [R0+0x3080] ;  /* 0x0030800000ed7984 */ /* 0x000fe40000000800 */
[----:B------:R-:W-:Y:S02]  /*1ad70*/  HMMA.1688.F32.TF32 R160, R160, R32, R52 ;  /* 0x00000020a0a0723c */ /* 0x000fe40000081034 */
[----:B------:R-:W-:Y:S05]  /*1ad80*/  LDS R239, [R0+0x3880] ;  /* 0x0038800000ef7984 */ /* 0x000fea0000000800 */
[----:B------:R-:W-:Y:S01]  /*1ad90*/  MOV R52, R11 ;  /* 0x0000000b00347202 */ /* 0x000fe20000000f00 */
[----:B------:R-:W-:Y:S01]  /*1ada0*/  IMAD.MOV.U32 R53, RZ, RZ, R6 ;  /* 0x000000ffff357224 */ /* 0x000fe200078e0006 */
[----:B------:R-:W4:Y:S01]  /*1adb0*/  LDL.LU R11, [R1+0x1320] ;  /* 0x00132000010b7983 */ /* 0x000f220000300800 */
[----:B------:R-:W-:-:S02]  /*1adc0*/  IMAD.MOV.U32 R54, RZ, RZ, R7 ;  /* 0x000000ffff367224 */ /* 0x000fc400078e0007 */
[----:B------:R-:W-:Y:S01]  /*1add0*/  IMAD.MOV.U32 R55, RZ, RZ, R224 ;  /* 0x000000ffff377224 */ /* 0x000fe200078e00e0 */
[----:B------:R-:W4:Y:S04]  /*1ade0*/  LDL.LU R6, [R1+0x131c] ;  /* 0x00131c0001067983 */ /* 0x000f280000300800 */
[----:B------:R-:W4:Y:S01]  /*1adf0*/  LDL.LU R7, [R1+0x1318] ;  /* 0x0013180001077983 */ /* 0x000f220000300800 */
[----:B------:R-:W-:-:S03]  /*1ae00*/  IMAD.MOV.U32 R59, RZ, RZ, R221 ;  /* 0x000000ffff3b7224 */ /* 0x000fc600078e00dd */
[----:B------:R-:W4:Y:S01]  /*1ae10*/  LDL.LU R224, [R1+0x1314] ;  /* 0x0013140001e07983 */ /* 0x000f220000300800 */
[----:B-1----:R-:W-:-:S03]  /*1ae20*/  MOV R60, R222 ;  /* 0x000000de003c7202 */ /* 0x002fc60000000f00 */
[----:B------:R-:W4:Y:S01]  /*1ae30*/  LDL.LU R225, [R1+0x1310] ;  /* 0x0013100001e17983 */ /* 0x000f220000300800 */
[----:B------:R-:W-:-:S03]  /*1ae40*/  IMAD.MOV.U32 R61, RZ, RZ, R216 ;  /* 0x000000ffff3d7224 */ /* 0x000fc600078e00d8 */
[----:B------:R-:W4:Y:S01]  /*1ae50*/  LDL.LU R226, [R1+0x130c] ;  /* 0x00130c0001e27983 */ /* 0x000f220000300800 */
[----:B------:R-:W-:-:S03]  /*1ae60*/  IMAD.MOV.U32 R62, RZ, RZ, R217 ;  /* 0x000000ffff3e7224 */ /* 0x000fc600078e00d9 */
[----:B------:R-:W4:Y:S01]  /*1ae70*/  LDL.LU R220, [R1+0x1308] ;  /* 0x0013080001dc7983 */ /* 0x000f220000300800 */
[----:B------:R-:W-:-:S03]  /*1ae80*/  IMAD.MOV.U32 R63, RZ, RZ, R218 ;  /* 0x000000ffff3f7224 */ /* 0x000fc600078e00da */
[----:B------:R-:W4:Y:S01]  /*1ae90*/  LDL.LU R221, [R1+0x1304] ;  /* 0x0013040001dd7983 */ /* 0x000f220000300800 */
[----:B--2---:R-:W-:-:S03]  /*1aea0*/  MOV R64, R212 ;  /* 0x000000d400407202 */ /* 0x004fc60000000f00 */
[----:B------:R-:W2:Y:S01]  /*1aeb0*/  LDL.LU R222, [R1+0x1300] ;  /* 0x0013000001de7983 */ /* 0x000ea20000300800 */
[----:B------:R-:W-:-:S03]  /*1aec0*/  IMAD.MOV.U32 R65, RZ, RZ, R213 ;  /* 0x000000ffff417224 */ /* 0x000fc600078e00d5 */
[----:B------:R-:W2:Y:S01]  /*1aed0*/  LDL.LU R216, [R1+0x12fc] ;  /* 0x0012fc0001d87983 */ /* 0x000ea20000300800 */
[----:B------:R-:W-:-:S03]  /*1aee0*/  IMAD.MOV.U32 R66, RZ, RZ, R214 ;  /* 0x000000ffff427224 */ /* 0x000fc600078e00d6 */
[----:B------:R-:W2:Y:S01]  /*1aef0*/  LDL.LU R217, [R1+0x12f8] ;  /* 0x0012f80001d97983 */ /* 0x000ea20000300800 */
[----:B------:R-:W-:-:S03]  /*1af00*/  IMAD.MOV.U32 R67, RZ, RZ, R215 ;  /* 0x000000ffff437224 */ /* 0x000fc600078e00d7 */
[----:B------:R-:W2:Y:S01]  /*1af10*/  LDL.LU R218, [R1+0x12f4] ;  /* 0x0012f40001da7983 */ /* 0x000ea20000300800 */
[----:B---3--:R-:W-:-:S03]  /*1af20*/  MOV R68, R208 ;  /* 0x000000d000447202 */ /* 0x008fc60000000f00 */
[----:B------:R-:W3:Y:S01]  /*1af30*/  LDL.LU R212, [R1+0x12f0] ;  /* 0x0012f00001d47983 */ /* 0x000ee20000300800 */
[----:B------:R-:W-:-:S03]  /*1af40*/  IMAD.MOV.U32 R69, RZ, RZ, R209 ;  /* 0x000000ffff457224 */ /* 0x000fc600078e00d1 */
[----:B------:R-:W3:Y:S01]  /*1af50*/  LDL.LU R213, [R1+0x12ec] ;  /* 0x0012ec0001d57983 */ /* 0x000ee20000300800 */
[----:B------:R-:W-:-:S03]  /*1af60*/  IMAD.MOV.U32 R70, RZ, RZ, R210 ;  /* 0x000000ffff467224 */ /* 0x000fc600078e00d2 */
[----:B------:R-:W3:Y:S01]  /*1af70*/  LDL.LU R214, [R1+0x12e8] ;  /* 0x0012e80001d67983 */ /* 0x000ee20000300800 */
[----:B------:R-:W-:-:S03]  /*1af80*/  IMAD.MOV.U32 R71, RZ, RZ, R204 ;  /* 0x000000ffff477224 */ /* 0x000fc600078e00cc */
[----:B------:R-:W3:Y:S01]  /*1af90*/  LDL.LU R215, [R1+0x12e4] ;  /* 0x0012e40001d77983 */ /* 0x000ee20000300800 */
[----:B------:R-:W-:-:S03]  /*1afa0*/  MOV R72, R205 ;  /* 0x000000cd00487202 */ /* 0x000fc60000000f00 */
[----:B------:R-:W2:Y:S01]  /*1afb0*/  LDL.LU R208, [R1+0x12e0] ;  /* 0x0012e00001d07983 */ /* 0x000ea20000300800 */
[----:B------:R-:W-:-:S03]  /*1afc0*/  IMAD.MOV.U32 R73, RZ, RZ, R206 ;  /* 0x000000ffff497224 */ /* 0x000fc600078e00ce */
[----:B------:R-:W2:Y:S01]  /*1afd0*/  LDL.LU R209, [R1+0x12dc] ;  /* 0x0012dc0001d17983 */ /* 0x000ea20000300800 */
[----:B------:R-:W-:-:S03]  /*1afe0*/  IMAD.MOV.U32 R74, RZ, RZ, R207 ;  /* 0x000000ffff4a7224 */ /* 0x000fc600078e00cf */
[----:B------:R-:W2:Y:S01]  /*1aff0*/  LDL.LU R210, [R1+0x12d8] ;  /* 0x0012d80001d27983 */ /* 0x000ea20000300800 */
[----:B------:R-:W-:-:S03]  /*1b000*/  IMAD.MOV.U32 R75, RZ, RZ, R232 ;  /* 0x000000ffff4b7224 */ /* 0x000fc600078e00e8 */
[----:B------:R-:W2:Y:S01]  /*1b010*/  LDL.LU R204, [R1+0x12d4] ;  /* 0x0012d40001cc7983 */ /* 0x000ea20000300800 */
[----:B------:R-:W-:-:S03]  /*1b020*/  MOV R76, R233 ;  /* 0x000000e9004c7202 */ /* 0x000fc60000000f00 */
[----:B------:R-:W2:Y:S01]  /*1b030*/  LDL.LU R205, [R1+0x12d0] ;  /* 0x0012d00001cd7983 */ /* 0x000ea20000300800 */
[----:B------:R-:W-:-:S03]  /*1b040*/  IMAD.MOV.U32 R77, RZ, RZ, R234 ;  /* 0x000000ffff4d7224 */ /* 0x000fc600078e00ea */
[----:B------:R-:W2:Y:S01]  /*1b050*/  LDL.LU R206, [R1+0x12cc] ;  /* 0x0012cc0001ce7983 */ /* 0x000ea20000300800 */
[----:B------:R-:W-:-:S03]  /*1b060*/  IMAD.MOV.U32 R78, RZ, RZ, R240 ;  /* 0x000000ffff4e7224 */ /* 0x000fc600078e00f0 */
[----:B------:R-:W2:Y:S01]  /*1b070*/  LDL.LU R207, [R1+0x12c8] ;  /* 0x0012c80001cf7983 */ /* 0x000ea20000300800 */
[----:B------:R-:W-:-:S03]  /*1b080*/  IMAD.MOV.U32 R79, RZ, RZ, R241 ;  /* 0x000000ffff4f7224 */ /* 0x000fc600078e00f1 */
[----:B------:R-:W2:Y:S04]  /*1b090*/  LDL.LU R232, [R1+0x12c4] ;  /* 0x0012c40001e87983 */ /* 0x000ea80000300800 */
[----:B------:R-:W2:Y:S04]  /*1b0a0*/  LDL.LU R233, [R1+0x12c0] ;  /* 0x0012c00001e97983 */ /* 0x000ea80000300800 */
[----:B------:R-:W2:Y:S04]  /*1b0b0*/  LDL.LU R234, [R1+0x12bc] ;  /* 0x0012bc0001ea7983 */ /* 0x000ea80000300800 */
[----:B------:R-:W2:Y:S04]  /*1b0c0*/  LDL.LU R240, [R1+0x12b8] ;  /* 0x0012b80001f07983 */ /* 0x000ea80000300800 */
[----:B------:R-:W2:Y:S01]  /*1b0d0*/  LDL.LU R241, [R1+0x12b4] ;  /* 0x0012b40001f17983 */ /* 0x000ea20000300800 */
[----:B----4-:R-:W-:-:S02]  /*1b0e0*/  IMAD.MOV.U32 R82, RZ, RZ, R227 ;  /* 0x000000ffff527224 */ /* 0x010fc400078e00e3 */
[----:B------:R-:W-:Y:S01]  /*1b0f0*/  IMAD.MOV.U32 R81, RZ, RZ, R223 ;  /* 0x000000ffff517224 */ /* 0x000fe200078e00df */
[----:B------:R-:W-:Y:S01]  /*1b100*/  MOV R80, R219 ;  /* 0x000000db00507202 */ /* 0x000fe20000000f00 */
[----:B------:R-:W-:Y:S02]  /*1b110*/  IMAD.MOV.U32 R87, RZ, RZ, R211 ;  /* 0x000000ffff577224 */ /* 0x000fe400078e00d3 */
[----:B------:R-:W-:Y:S02]  /*1b120*/  IMAD.MOV.U32 R86, RZ, RZ, R235 ;  /* 0x000000ffff567224 */ /* 0x000fe400078e00eb */
[----:B------:R-:W-:Y:S01]  /*1b130*/  IMAD.MOV.U32 R85, RZ, RZ, R243 ;  /* 0x000000ffff557224 */ /* 0x000fe200078e00f3 */
[----:B------:R-:W-:Y:S02]  /*1b140*/  MOV R84, R242 ;  /* 0x000000f200547202 */ /* 0x000fe40000000f00 */
[----:B------:R-:W4:Y:S04]  /*1b150*/  LDL.LU R242, [R1+0x12b0] ;  /* 0x0012b00001f27983 */ /* 0x000f280000300800 */
[----:B------:R-:W4:Y:S04]  /*1b160*/  LDL.LU R243, [R1+0x12ac] ;  /* 0x0012ac0001f37983 */ /* 0x000f280000300800 */
[----:B------:R-:W4:Y:S04]  /*1b170*/  LDL.LU R235, [R1+0x12a8] ;  /* 0x0012a80001eb7983 */ /* 0x000f280000300800 */
[----:B------:R-:W4:Y:S04]  /*1b180*/  LDL.LU R211, [R1+0x12a4] ;  /* 0x0012a40001d37983 */ /* 0x000f280000300800 */
[----:B------:R-:W4:Y:S04]  /*1b190*/  LDL.LU R219, [R1+0x12a0] ;  /* 0x0012a00001db7983 */ /* 0x000f280000300800 */
[----:B------:R-:W4:Y:S04]  /*1b1a0*/  LDL.LU R223, [R1+0x129c] ;  /* 0x00129c0001df7983 */ /* 0x000f280000300800 */
[----:B------:R-:W4:Y:S01]  /*1b1b0*/  LDL.LU R227, [R1+0x1298] ;  /* 0x0012980001e37983 */ /* 0x000f220000300800 */
[----:B------:R-:W-:Y:S01]  /*1b1c0*/  IMAD.MOV.U32 R83, RZ, RZ, R246 ;  /* 0x000000ffff537224 */ /* 0x000fe200078e00f6 */
[C---:B---3--:R-:W-:Y:S08]  /*1b1d0*/  HMMA.1688.F32.TF32 R212, R228.reuse, R20, R212 ;  /* 0x00000014e4d4723c */ /* 0x048ff000000810d4 */
[C---:B--2---:R-:W-:Y:S08]  /*1b1e0*/  HMMA.1688.F32.TF32 R204, R228.reuse, R12, R204 ;  /* 0x0000000ce4cc723c */ /* 0x044ff000000810cc */
[C---:B----4-:R-:W-:Y:S01]  /*1b1f0*/  HMMA.1688.F32.TF32 R196, R228.reuse, R4, R240 ;  /* 0x00000004e4c4723c */ /* 0x050fe200000810f0 */
[----:B------:R-:W-:Y:S04]  /*1b200*/  LDS R240, [R245+0x3080] ;  /* 0x00308000f5f07984 */ /* 0x000fe80000000800 */
[----:B------:R-:W-:Y:S03]  /*1b210*/  LDS R242, [R245+0x3880] ;  /* 0x00388000f5f27984 */ /* 0x000fe60000000800 */
[C---:B------:R-:W-:Y:S01]  /*1b220*/  HMMA.1688.F32.TF32 R200, R228.reuse, R8, R232 ;  /* 0x00000008e4c8723c */ /* 0x040fe200000810e8 */
        /* <DEDUP_REMOVED lines=8> */
[C---:B------:R-:W-:Y:S08]  /*1b2b0*/  HMMA.1688.F32.TF32 R220, R228.reuse, R28, R220 ;  /* 0x0000001ce4dc723c */ /* 0x040ff000000810dc */
[----:B------:R-:W-:Y:S01]  /*1b2c0*/  HMMA.1688.F32.TF32 R224, R228, R32, R224 ;  /* 0x00000020e4e0723c */ /* 0x000fe200000810e0 */
[----:B------:R-:W-:Y:S04]  /*1b2d0*/  LDS R228, [R2+0x3000] ;  /* 0x0030000002e47984 */ /* 0x000fe80000000800 */
[----:B------:R-:W-:Y:S04]  /*1b2e0*/  LDS R230, [R2+0x3800] ;  /* 0x0038000002e67984 */ /* 0x000fe80000000800 */
[----:B------:R-:W-:Y:S04]  /*1b2f0*/  LDS R229, [R0+0x3000] ;  /* 0x0030000000e57984 */ /* 0x000fe80000000800 */
[----:B------:R-:W1:Y:S04]  /*1b300*/  LDS R231, [R0+0x3800] ;  /* 0x0038000000e77984 */ /* 0x000e680000000800 */
[----:B------:R-:W-:Y:S04]  /*1b310*/  STL [R1+0x11b0], R218 ;  /* 0x0011b0da01007387 */ /* 0x000fe80000100800 */
[----:B------:R-:W-:Y:S04]  /*1b320*/  STL [R1+0x11ac], R219 ;  /* 0x0011acdb01007387 */ /* 0x000fe80000100800 */
[----:B------:R2:W-:Y:S04]  /*1b330*/  STL [R1+0x11a8], R223 ;  /* 0x0011a8df01007387 */ /* 0x0005e80000100800 */
[----:B------:R-:W-:Y:S01]  /*1b340*/  STL [R1+0x11a4], R227 ;  /* 0x0011a4e301007387 */ /* 0x000fe20000100800 */
[C---:B-1----:R-:W-:Y:S08]  /*1b350*/  HMMA.1688.F32.TF32 R84, R228.reuse, R6, R84 ;  /* 0x00000006e454723c */ /* 0x042ff00000081054 */
[C---:B------:R-:W-:Y:S08]  /*1b360*/  HMMA.1688.F32.TF32 R80, R228.reuse, R10, R80 ;  /* 0x0000000ae450723c */ /* 0x040ff00000081050 */
[C---:B------:R-:W-:Y:S08]  /*1b370*/  HMMA.1688.F32.TF32 R76, R228.reuse, R14, R76 ;  /* 0x0000000ee44c723c */ /* 0x040ff0000008104c */
[C---:B------:R-:W-:Y:S08]  /*1b380*/  HMMA.1688.F32.TF32 R72, R228.reuse, R18, R72 ;  /* 0x00000012e448723c */ /* 0x040ff00000081048 */
[C---:B------:R-:W-:Y:S01]  /*1b390*/  HMMA.1688.F32.TF32 R68, R228.reuse, R22, R68 ;  /* 0x00000016e444723c */ /* 0x040fe20000081044 */
[----:B------:R-:W-:Y:S01]  /*1b3a0*/  IMAD.MOV.U32 R21, RZ, RZ, R86 ;  /* 0x000000ffff157224 */ /* 0x000fe200078e0056 */
[----:B------:R1:W-:Y:S06]  /*1b3b0*/  STL [R1+0x3b0], R84 ;  /* 0x0003b05401007387 */ /* 0x0003ec0000100800 */
[----:B------:R-:W-:Y:S01]  /*1b3c0*/  HMMA.1688.F32.TF32 R64, R228, R26, R64 ;  /* 0x0000001ae440723c */ /* 0x000fe20000081040 */
[----:B------:R-:W-:Y:S01]  /*1b3d0*/  IMAD.MOV.U32 R20, RZ, RZ, R87 ;  /* 0x000000ffff147224 */ /* 0x000fe200078e0057 */
[----:B------:R-:W-:Y:S01]  /*1b3e0*/  MOV R246, R85 ;  /* 0x0000005500f67202 */ /* 0x000fe20000000f00 */
[----:B------:R-:W3:Y:S01]  /*1b3f0*/  LDL.LU.64 R86, [R1+0x1290] ;  /* 0x0012900001567983 */ /* 0x000ee20000300a00 */
[----:B--2---:R-:W-:-:S04]  /*1b400*/  IMAD.MOV.U32 R223, RZ, RZ, R82 ;  /* 0x000000ffffdf7224 */ /* 0x004fc800078e0052 */
[C---:B------:R-:W-:Y:S01]  /*1b410*/  HMMA.1688.F32.TF32 R60, R228.reuse, R30, R60 ;  /* 0x0000001ee43c723c */ /* 0x040fe2000008103c */
[----:B-1----:R-:W3:Y:S01]  /*1b420*/  LDL.LU.64 R84, [R1+0x1288] ;  /* 0x0012880001547983 */ /* 0x002ee20000300a00 */
[----:B------:R-:W-:Y:S01]  /*1b430*/  IMAD.MOV.U32 R227, RZ, RZ, R83 ;  /* 0x000000ffffe37224 */ /* 0x000fe200078e0053 */
[----:B------:R-:W-:Y:S01]  /*1b440*/  MOV R219, R81 ;  /* 0x0000005100db7202 */ /* 0x000fe20000000f00 */
[----:B------:R-:W-:Y:S01]  /*1b450*/  IMAD.MOV.U32 R218, RZ, RZ, R80 ;  /* 0x000000ffffda7224 */ /* 0x000fe200078e0050 */
[----:B------:R-:W2:Y:S03]  /*1b460*/  LDL.LU.64 R82, [R1+0x1280] ;  /* 0x0012800001527983 */ /* 0x000ea60000300a00 */
[----:B------:R-:W-:Y:S01]  /*1b470*/  HMMA.1688.F32.TF32 R228, R228, R34, R56 ;  /* 0x00000022e4e4723c */ /* 0x000fe20000081038 */
[----:B------:R-:W2:Y:S04]  /*1b480*/  LDL.LU.64 R80, [R1+0x1278] ;  /* 0x0012780001507983 */ /* 0x000ea80000300a00 */
[----:B------:R-:W-:Y:S04]  /*1b490*/  STL.64 [R1+0x390], R76 ;  /* 0x0003904c01007387 */ /* 0x000fe80000100a00 */
[----:B------:R1:W-:Y:S01]  /*1b4a0*/  STL.64 [R1+0x398], R78 ;  /* 0x0003984e01007387 */ /* 0x0003e20000100a00 */
[C---:B------:R-:W-:Y:S03]  /*1b4b0*/  HMMA.1688.F32.TF32 R52, R232.reuse, R6, R52 ;  /* 0x00000006e834723c */ /* 0x040fe60000081034 */
[----:B-1----:R-:W4:Y:S04]  /*1b4c0*/  LDL.LU.64 R78, [R1+0x1270] ;  /* 0x00127000014e7983 */ /* 0x002f280000300a00 */
[----:B------:R-:W4:Y:S01]  /*1b4d0*/  LDL.LU.64 R76, [R1+0x1268] ;  /* 0x00126800014c7983 */ /* 0x000f220000300a00 */
[C---:B------:R-:W-:Y:S03]  /*1b4e0*/  HMMA.1688.F32.TF32 R48, R232.reuse, R10, R48 ;  /* 0x0000000ae830723c */ /* 0x040fe60000081030 */
[----:B------:R-:W-:Y:S04]  /*1b4f0*/  STL.64 [R1+0x380], R72 ;  /* 0x0003804801007387 */ /* 0x000fe80000100a00 */
[----:B------:R1:W-:Y:S01]  /*1b500*/  STL.64 [R1+0x388], R74 ;  /* 0x0003884a01007387 */ /* 0x0003e20000100a00 */
[C---:B------:R-:W-:Y:S03]  /*1b510*/  HMMA.1688.F32.TF32 R44, R232.reuse, R14, R44 ;  /* 0x0000000ee82c723c */ /* 0x040fe6000008102c */
[----:B-1----:R-:W2:Y:S04]  /*1b520*/  LDL.LU.64 R74, [R1+0x1260] ;  /* 0x00126000014a7983 */ /* 0x002ea80000300a00 */
[----:B------:R-:W2:Y:S04]  /*1b530*/  LDL.LU.64 R72, [R1+0x1258] ;  /* 0x0012580001487983 */ /* 0x000ea80000300a00 */
        /* <DEDUP_REMOVED lines=12> */
[----:B------:R-:W-:Y:S03]  /*1b600*/  HMMA.1688.F32.TF32 R248, R232, R26, R248 ;  /* 0x0000001ae8f8723c */ /* 0x000fe600000810f8 */
[----:B-1----:R-:W2:Y:S04]  /*1b610*/  LDL.LU.64 R62, [R1+0x1230] ;  /* 0x00123000013e7983 */ /* 0x002ea80000300a00 */
[----:B------:R-:W2:Y:S04]  /*1b620*/  LDL.LU.64 R60, [R1+0x1228] ;  /* 0x00122800013c7983 */ /* 0x000ea80000300a00 */
[----:B------:R-:W2:Y:S04]  /*1b630*/  LDL.LU.64 R58, [R1+0x1220] ;  /* 0x00122000013a7983 */ /* 0x000ea80000300a00 */
[----:B------:R-:W2:Y:S04]  /*1b640*/  LDL.LU.64 R56, [R1+0x1218] ;  /* 0x0012180001387983 */ /* 0x000ea80000300a00 */
[----:B------:R1:W-:Y:S04]  /*1b650*/  STL.64 [R1+0x2d0], R228 ;  /* 0x0002d0e401007387 */ /* 0x0003e80000100a00 */
[----:B------:R-:W-:Y:S04]  /*1b660*/  STL.64 [R1+0x2d8], R230 ;  /* 0x0002d8e601007387 */ /* 0x000fe80000100a00 */
[----:B-1----:R-:W2:Y:S04]  /*1b670*/  LDL.LU R228, [R1] ;  /* 0x0000000001e47983 */ /* 0x002ea80000300800 */
[----:B------:R-:W-:Y:S04]  /*1b680*/  STL.64 [R1+0x2c0], R52 ;  /* 0x0002c03401007387 */ /* 0x000fe80000100a00 */
[----:B------:R1:W-:Y:S04]  /*1b690*/  STL.64 [R1+0x2c8], R54 ;  /* 0x0002c83601007387 */ /* 0x0003e80000100a00 */
[----:B-1----:R-:W3:Y:S04]  /*1b6a0*/  LDL.LU.64 R54, [R1+0x1210] ;  /* 0x0012100001367983 */ /* 0x002ee80000300a00 */
[----:B------:R-:W3:Y:S04]  /*1b6b0*/  LDL.LU.64 R52, [R1+0x1208] ;  /* 0x0012080001347983 */ /* 0x000ee80000300a00 */
        /* <DEDUP_REMOVED lines=28> */
[----:B---3--:R-:W-:Y:S08]  /*1b880*/  HMMA.1688.F32.TF32 R36, R236, R6, R36 ;  /* 0x00000006ec24723c */ /* 0x008ff00000081024 */
[----:B----4-:R-:W-:Y:S11]  /*1b890*/  HMMA.1688.F32.TF32 R228, R232, R34, R248 ;  /* 0x00000022e8e4723c */ /* 0x010ff600000810f8 */
[----:B------:R-:W-:Y:S05]  /*1b8a0*/  @!UPT UIADD3 URZ, URZ, URZ, URZ ;  /* 0x0000003f3f3ff290 */ /* 0x000fea000fffe03f */
[----:B------:R-:W-:Y:S02]  /*1b8b0*/  IMAD.MOV.U32 R33, RZ, RZ, R38 ;  /* 0x000000ffff217224 */ /* 0x000fe400078e0026 */
[----:B------:R-:W-:-:S06]  /*1b8c0*/  IMAD.MOV.U32 R32, RZ, RZ, R39 ;  /* 0x000000ffff207224 */ /* 0x000fcc00078e0027 */
[----:B------:R-:W-:Y:S02]  /*1b8d0*/  IMAD.MOV.U32 R232, RZ, RZ, R231 ;  /* 0x000000ffffe87224 */ /* 0x000fe400078e00e7 */
[----:B------:R-:W-:Y:S01]  /*1b8e0*/  IMAD.MOV.U32 R234, RZ, RZ, R229 ;  /* 0x000000ffffea7224 */ /* 0x000fe200078e00e5 */
[----:B------:R-:W-:Y:S01]  /*1b8f0*/  MOV R233, R230 ;  /* 0x000000e600e97202 */ /* 0x000fe20000000f00 */
[----:B------:R-:W-:Y:S01]  /*1b900*/  IMAD.MOV.U32 R235, RZ, RZ, R228 ;  /* 0x000000ffffeb7224 */ /* 0x000fe200078e00e4 */
[----:B------:R-:W-:Y:S04]  /*1b910*/  STL [R1+0x1194], R232 ;  /* 0x001194e801007387 */ /* 0x000fe80000100800 */
[----:B------:R-:W-:Y:S04]  /*1b920*/  STL [R1+0x1190], R234 ;  /* 0x001190ea01007387 */ /* 0x000fe80000100800 */
[----:B------:R-:W-:Y:S04]  /*1b930*/  STL [R1+0x118c], R235 ;  /* 0x00118ceb01007387 */ /* 0x000fe80000100800 */
[----:B------:R-:W-:Y:S04]  /*1b940*/  STL [R1+0x1188], R233 ;  /* 0x001188e901007387 */ /* 0x000fe80000100800 */
[----:B------:R1:W-:Y:S02]  /*1b950*/  STL.64 [R1+0x1c0], R36 ;  /* 0x0001c02401007387 */ /* 0x0003e40000100a00 */
[C---:B-1----:R-:W-:Y:S08]  /*1b960*/  HMMA.1688.F32.TF32 R36, R236.reuse, R14, R44 ;  /* 0x0000000eec24723c */ /* 0x042ff0000008102c */
[----:B------:R-:W-:Y:S01]  /*1b970*/  HMMA.1688.F32.TF32 R40, R236, R10, R40 ;  /* 0x0000000aec28723c */ /* 0x000fe20000081028 */
[----:B------:R1:W-:Y:S04]  /*1b980*/  STL [R1+0x119c], R32 ;  /* 0x00119c2001007387 */ /* 0x0003e80000100800 */
[----:B------:R-:W-:Y:S04]  /*1b990*/  LDS R44, [R2+0x3100] ;  /* 0x00310000022c7984 */ /* 0x000fe80000000800 */
[----:B------:R-:W-:Y:S04]  /*1b9a0*/  LDS R46, [R2+0x3900] ;  /* 0x00390000022e7984 */ /* 0x000fe80000000800 */
[----:B------:R-:W-:Y:S03]  /*1b9b0*/  LDS R45, [R0+0x3100] ;  /* 0x00310000002d7984 */ /* 0x000fe60000000800 */
[----:B------:R-:W-:Y:S01]  /*1b9c0*/  MOV R232, R36 ;  /* 0x0000002400e87202 */ /* 0x000fe20000000f00 */
[----:B------:R-:W-:Y:S01]  /*1b9d0*/  IMAD.MOV.U32 R234, RZ, RZ, R37 ;  /* 0x000000ffffea7224 */ /* 0x000fe200078e0025 */
[----:B------:R-:W2:Y:S01]  /*1b9e0*/  LDS R47, [R0+0x3900] ;  /* 0x00390000002f7984 */ /* 0x000ea20000000800 */
[----:B------:R-:W-:-:S02]  /*1b9f0*/  IMAD.MOV.U32 R235, RZ, RZ, R38 ;  /* 0x000000ffffeb7224 */ /* 0x000fc400078e0026 */
[----:B------:R-:W-:Y:S02]  /*1ba00*/  IMAD.MOV.U32 R233, RZ, RZ, R39 ;  /* 0x000000ffffe97224 */ /* 0x000fe400078e0027 */
[----:B------:R-:W-:Y:S01]  /*1ba10*/  HMMA.1688.F32.TF32 R36, R236, R18, R48 ;  /* 0x00000012ec24723c */ /* 0x000fe20000081030 */
[----:B------:R3:W-:Y:S04]  /*1ba20*/  STL [R1+0x1198], R33 ;  /* 0x0011982101007387 */ /* 0x0007e80000100800 */
[----:B------:R-:W-:Y:S04]  /*1ba30*/  STL.64 [R1+0x1b0], R40 ;  /* 0x0001b02801007387 */ /* 0x000fe80000100a00 */
[----:B------:R-:W-:Y:S01]  /*1ba40*/  STL.64 [R1+0x1b8], R42 ;  /* 0x0001b82a01007387 */ /* 0x000fe20000100a00 */
[----:B------:R-:W-:Y:S03]  /*1ba50*/  HMMA.1688.F32.TF32 R228, R240, R34, R96 ;  /* 0x00000022f0e4723c */ /* 0x000fe60000081060 */
[----:B------:R-:W-:Y:S04]  /*1ba60*/  LDS R48, [R245+0x3100] ;  /* 0x00310000f5307984 */ /* 0x000fe80000000800 */
[----:B------:R-:W-:Y:S04]  /*1ba70*/  LDS R50, [R245+0x3900] ;  /* 0x00390000f5327984 */ /* 0x000fe80000000800 */
[----:B------:R-:W-:Y:S03]  /*1ba80*/  LDS R49, [R3+0x3100] ;  /* 0x0031000003317984 */ /* 0x000fe60000000800 */
[----:B-1----:R-:W-:Y:S01]  /*1ba90*/  MOV R32, R38 ;  /* 0x0000002600207202 */ /* 0x002fe20000000f00 */
[----:B------:R1:W-:Y:S01]  /*1baa0*/  STL.64 [R1+0xf0], R36 ;  /* 0x0000f02401007387 */ /* 0x0003e20000100a00 */
[----:B---3--:R-:W-:-:S03]  /*1bab0*/  IMAD.MOV.U32 R33, RZ, RZ, R39 ;  /* 0x000000ffff217224 */ /* 0x008fc600078e0027 */
[----:B------:R-:W3:Y:S04]  /*1bac0*/  LDS R51, [R3+0x3900] ;  /* 0x0039000003337984 */ /* 0x000ee80000000800 */
[----:B------:R-:W-:Y:S01]  /*1bad0*/  LDS R40, [R2+0x3180] ;  /* 0x0031800002287984 */ /* 0x000fe20000000800 */
[C---:B-1----:R-:W-:Y:S03]  /*1bae0*/  HMMA.1688.F32.TF32 R36, R236.reuse, R22, R52 ;  /* 0x00000016ec24723c */ /* 0x042fe60000081034 */
[----:B------:R-:W-:Y:S04]  /*1baf0*/  LDS R42, [R2+0x3980] ;  /* 0x00398000022a7984 */ /* 0x000fe80000000800 */
[----:B------:R-:W-:Y:S04]  /*1bb00*/  LDS R41, [R0+0x3180] ;  /* 0x0031800000297984 */ /* 0x000fe80000000800 */
[----:B------:R-:W1:Y:S11]  /*1bb10*/  LDS R43, [R0+0x3980] ;  /* 0x00398000002b7984 */ /* 0x000e760000000800 */
        /* <DEDUP_REMOVED lines=62> */
[C---:B--2---:R-:W-:Y:S08]  /*1bf00*/  HMMA.1688.F32.TF32 R52, R44.reuse, R14, R108 ;  /* 0x0000000e2c34723c */ /* 0x044ff0000008106c */
[----:B------:R-:W-:Y:S08]  /*1bf10*/  HMMA.1688.F32.TF32 R84, R44, R10, R104 ;  /* 0x0000000a2c54723c */ /* 0x000ff00000081068 */
[----:B------:R-:W-:Y:S01]  /*1bf20*/  IMAD.MOV.U32 R83, RZ, RZ, R36 ;  /* 0x000000ffff537224 */ /* 0x000fe200078e0024 */
[----:B------:R-:W-:Y:S01]  /*1bf30*/  MOV R81, R38 ;  /* 0x0000002600517202 */ /* 0x000fe20000000f00 */
[----:B------:R-:W-:-:S02]  /*1bf40*/  IMAD.MOV.U32 R82, RZ, RZ, R37 ;  /* 0x000000ffff527224 */ /* 0x000fc400078e0025 */
[----:B------:R-:W-:Y:S02]  /*1bf50*/  IMAD.MOV.U32 R80, RZ, RZ, R39 ;  /* 0x000000ffff507224 */ /* 0x000fe400078e0027 */
[----:B------:R-:W-:Y:S08]  /*1bf60*/  HMMA.1688.F32.TF32 R36, R240, R30, R92 ;  /* 0x0000001ef024723c */ /* 0x000ff0000008105c */
[----:B------:R-:W-:Y:S01]  /*1bf70*/  HMMA.1688.F32.TF32 R92, R44, R6, R100 ;  /* 0x000000062c5c723c */ /* 0x000fe20000081064 */
[----:B------:R2:W-:Y:S04]  /*1bf80*/  STL [R1+0x115c], R228 ;  /* 0x00115ce401007387 */ /* 0x0005e80000100800 */
[----:B------:R-:W-:Y:S04]  /*1bf90*/  STL [R1+0x1158], R229 ;  /* 0x001158e501007387 */ /* 0x000fe80000100800 */
[----:B------:R-:W-:Y:S04]  /*1bfa0*/  STL [R1+0x1154], R230 ;  /* 0x001154e601007387 */ /* 0x000fe80000100800 */
[----:B------:R-:W-:Y:S01]  /*1bfb0*/  STL [R1+0x1150], R231 ;  /* 0x001150e701007387 */ /* 0x000fe20000100800 */
[----:B--2---:R-:W-:-:S09]  /*1bfc0*/  IMAD.MOV.U32 R228, RZ, RZ, R55 ;  /* 0x000000ffffe47224 */ /* 0x004fd200078e0037 */
[----:B------:R-:W-:Y:S04]  /*1bfd0*/  STL.64 [R1+0x340], R92 ;  /* 0x0003405c01007387 */ /* 0x000fe80000100a00 */
[----:B------:R-:W-:Y:S04]  /*1bfe0*/  STL.64 [R1+0x348], R94 ;  /* 0x0003485e01007387 */ /* 0x000fe80000100a00 */
[----:B------:R-:W-:Y:S04]  /*1bff0*/  STL.64 [R1+0x320], R52 ;  /* 0x0003203401007387 */ /* 0x000fe80000100a00 */
[----:B------:R-:W-:Y:S04]  /*1c000*/  STL.64 [R1+0x330], R84 ;  /* 0x0003305401007387 */ /* 0x000fe80000100a00 */
[----:B------:R2:W-:Y:S04]  /*1c010*/  STL.64 [R1+0x338], R86 ;  /* 0x0003385601007387 */ /* 0x0005e80000100a00 */
[----:B------:R4:W-:Y:S01]  /*1c020*/  STL [R1+0x328], R54 ;  /* 0x0003283601007387 */ /* 0x0009e20000100800 */
[C---:B--2---:R-:W-:Y:S08]  /*1c030*/  HMMA.1688.F32.TF32 R84, R44.reuse, R18, R112 ;  /* 0x000000122c54723c */ /* 0x044ff00000081070 */
[----:B----4-:R-:W-:Y:S01]  /*1c040*/  HMMA.1688.F32.TF32 R52, R44, R22, R116 ;  /* 0x000000162c34723c */ /* 0x010fe20000081074 */
[----:B------:R2:W-:Y:S01]  /*1c050*/  STL [R1+0x1160], R228 ;  /* 0x001160e401007387 */ /* 0x0005e20000100800 */
[----:B------:R-:W-:Y:S01]  /*1c060*/  IMAD.MOV.U32 R91, RZ, RZ, R36 ;  /* 0x000000ffff5b7224 */ /* 0x000fe200078e0024 */
[----:B------:R-:W-:Y:S01]  /*1c070*/  MOV R89, R38 ;  /* 0x0000002600597202 */ /* 0x000fe20000000f00 */
[----:B------:R-:W-:Y:S01]  /*1c080*/  IMAD.MOV.U32 R90, RZ, RZ, R37 ;  /* 0x000000ffff5a7224 */ /* 0x000fe200078e0025 */
[----:B------:R-:W-:Y:S01]  /*1c090*/  LDS R36, [R245+0x3180] ;  /* 0x00318000f5247984 */ /* 0x000fe20000000800 */
[----:B------:R-:W-:-:S03]  /*1c0a0*/  IMAD.MOV.U32 R88, RZ, RZ, R39 ;  /* 0x000000ffff587224 */ /* 0x000fc600078e0027 */
[----:B------:R-:W-:Y:S04]  /*1c0b0*/  LDS R38, [R245+0x3980] ;  /* 0x00398000f5267984 */ /* 0x000fe80000000800 */
[----:B------:R-:W-:Y:S04]  /*1c0c0*/  LDS R37, [R3+0x3180] ;  /* 0x0031800003257984 */ /* 0x000fe80000000800 */
[----:B------:R-:W4:Y:S01]  /*1c0d0*/  LDS R39, [R3+0x3980] ;  /* 0x0039800003277984 */ /* 0x000f220000000800 */
[----:B------:R-:W-:Y:S01]  /*1c0e0*/  IMAD.MOV.U32 R236, RZ, RZ, R218 ;  /* 0x000000ffffec7224 */ /* 0x000fe200078e00da */
[----:B------:R-:W-:Y:S01]  /*1c0f0*/  MOV R237, R219 ;  /* 0x000000db00ed7202 */ /* 0x000fe20000000f00 */
[----:B------:R-:W-:-:S02]  /*1c100*/  IMAD.MOV.U32 R238, RZ, RZ, R223 ;  /* 0x000000ffffee7224 */ /* 0x000fc400078e00df */
[----:B------:R-:W-:Y:S01]  /*1c110*/  IMAD.MOV.U32 R239, RZ, RZ, R227 ;  /* 0x000000ffffef7224 */ /* 0x000fe200078e00e3 */
[----:B------:R-:W-:Y:S01]  /*1c120*/  STL.64 [R1+0x300], R52 ;  /* 0x0003003401007387 */ /* 0x000fe20000100a00 */
[----:B--2---:R-:W-:-:S03]  /*1c130*/  IMAD.MOV.U32 R228, RZ, RZ, R55 ;  /* 0x000000ffffe47224 */ /* 0x004fc600078e0037 */
[----:B------:R-:W-:Y:S04]  /*1c140*/  STL.64 [R1+0x310], R84 ;  /* 0x0003105401007387 */ /* 0x000fe80000100a00 */
[----:B------:R-:W-:Y:S04]  /*1c150*/  STL.64 [R1+0x318], R86 ;  /* 0x0003185601007387 */ /* 0x000fe80000100a00 */
[----:B------:R2:W-:Y:S01]  /*1c160*/  STL [R1+0x308], R54 ;  /* 0x0003083601007387 */ /* 0x0005e20000100800 */
[----:B------:R-:W-:Y:S01]  /*1c170*/  IMAD.MOV.U32 R93, RZ, RZ, R246 ;  /* 0x000000ffff5d7224 */ /* 0x000fe200078e00f6 */
[----:B------:R-:W-:Y:S01]  /*1c180*/  MOV R94, R21 ;  /* 0x00000015005e7202 */ /* 0x000fe20000000f00 */
[----:B------:R-:W-:-:S02]  /*1c190*/  IMAD.MOV.U32 R95, RZ, RZ, R20 ;  /* 0x000000ffff5f7224 */ /* 0x000fc400078e0014 */
[----:B------:R-:W-:Y:S01]  /*1c1a0*/  IMAD.MOV.U32 R108, RZ, RZ, R83 ;  /* 0x000000ffff6c7224 */ /* 0x000fe200078e0053 */
[----:B------:R-:W-:Y:S01]  /*1c1b0*/  MOV R110, R81 ;  /* 0x00000051006e7202 */ /* 0x000fe20000000f00 */
[----:B------:R-:W-:Y:S02]  /*1c1c0*/  IMAD.MOV.U32 R109, RZ, RZ, R82 ;  /* 0x000000ffff6d7224 */ /* 0x000fe400078e0052 */
[----:B------:R-:W-:Y:S01]  /*1c1d0*/  IMAD.MOV.U32 R111, RZ, RZ, R80 ;  /* 0x000000ffff6f7224 */ /* 0x000fe200078e0050 */
[----:B--2---:R-:W-:Y:S01]  /*1c1e0*/  HMMA.1688.F32.TF32 R52, R44, R26, R120 ;  /* 0x0000001a2c34723c */ /* 0x004fe20000081078 */
[----:B------:R-:W-:Y:S04]  /*1c1f0*/  STL [R1+0x1164], R228 ;  /* 0x001164e401007387 */ /* 0x000fe80000100800 */
[----:B------:R-:W-:Y:S03]  /*1c200*/  LDS R20, [R2+0x4000] ;  /* 0x0040000002147984 */ /* 0x000fe60000000800 */
[----:B---3--:R-:W-:Y:S01]  /*1c210*/  HMMA.1688.F32.TF32 R84, R48, R18, R144 ;  /* 0x000000123054723c */ /* 0x008fe20000081090 */
[----:B------:R-:W-:Y:S01]  /*1c220*/  LDS R21, [R0+0x4000] ;  /* 0x0040000000157984 */ /* 0x000fe20000000800 */
[----:B------:R-:W-:-:S02]  /*1c230*/  IMAD.MOV.U32 R100, RZ, RZ, R79 ;  /* 0x000000ffff647224 */ /* 0x000fc400078e004f */
[----:B------:R-:W-:Y:S02]  /*1c240*/  IMAD.MOV.U32 R101, RZ, RZ, R78 ;  /* 0x000000ffff657224 */ /* 0x000fe400078e004e */
[----:B------:R-:W-:Y:S02]  /*1c250*/  IMAD.MOV.U32 R104, RZ, RZ, R9 ;  /* 0x000000ffff687224 */ /* 0x000fe400078e0009 */
[----:B------:R-:W-:Y:S02]  /*1c260*/  IMAD.MOV.U32 R105, RZ, RZ, R8 ;  /* 0x000000ffff697224 */ /* 0x000fe400078e0008 */
[----:B------:R-:W-:Y:S02]  /*1c270*/  IMAD.MOV.U32 R96, RZ, RZ, R75 ;  /* 0x000000ffff607224 */ /* 0x000fe400078e004b */
[----:B------:R-:W-:Y:S01]  /*1c280*/  IMAD.MOV.U32 R97, RZ, RZ, R74 ;  /* 0x000000ffff617224 */ /* 0x000fe200078e004a */
[----:B------:R-:W-:Y:S01]  /*1c290*/  MOV R98, R73 ;  /* 0x0000004900627202 */ /* 0x000fe20000000f00 */
[----:B------:R-:W-:Y:S01]  /*1c2a0*/  IMAD.MOV.U32 R99, RZ, RZ, R72 ;  /* 0x000000ffff637224 */ /* 0x000fe200078e0048 */
[----:B------:R2:W-:Y:S01]  /*1c2b0*/  STL [R1+0x2fc], R55 ;  /* 0x0002fc3701007387 */ /* 0x0005e20000100800 */
[----:B------:R-:W-:Y:S01]  /*1c2c0*/  MOV R229, R52 ;  /* 0x0000003400e57202 */ /* 0x000fe20000000f00 */
[----:B------:R-:W-:-:S02]  /*1c2d0*/  IMAD.MOV.U32 R230, RZ, RZ, R53 ;  /* 0x000000ffffe67224 */ /* 0x000fc400078e0035 */
[----:B------:R-:W-:Y:S01]  /*1c2e0*/  IMAD.MOV.U32 R231, RZ, RZ, R54 ;  /* 0x000000ffffe77224 */ /* 0x000fe200078e0036 */
[----:B------:R-:W-:Y:S01]  /*1c2f0*/  MOV R106, R5 ;  /* 0x00000005006a7202 */ /* 0x000fe20000000f00 */
[----:B------:R-:W-:Y:S01]  /*1c300*/  IMAD.MOV.U32 R107, RZ, RZ, R4 ;  /* 0x000000ffff6b7224 */ /* 0x000fe200078e0004 */
[----:B------:R-:W-:Y:S01]  /*1c310*/  MOV R102, R77 ;  /* 0x0000004d00667202 */ /* 0x000fe20000000f00 */
[----:B------:R-:W-:Y:S01]  /*1c320*/  IMAD.MOV.U32 R103, RZ, RZ, R76 ;  /* 0x000000ffff677224 */ /* 0x000fe200078e004c */
[----:B------:R-:W-:Y:S01]  /*1c330*/  LDS R116, [R245+0x4080] ;  /* 0x00408000f5747984 */ /* 0x000fe20000000800 */
[C---:B--2---:R-:W-:Y:S03]  /*1c340*/  HMMA.1688.F32.TF32 R52, R44.reuse, R30, R124 ;  /* 0x0000001e2c34723c */ /* 0x044fe6000008107c */
[----:B------:R-:W-:Y:S04]  /*1c350*/  LDS R118, [R245+0x4880] ;  /* 0x00488000f5767984 */ /* 0x000fe80000000800 */
[----:B------:R-:W-:Y:S01]  /*1c360*/  LDS R117, [R3+0x4080] ;  /* 0x0040800003757984 */ /* 0x000fe20000000800 */
[----:B------:R-:W-:Y:S03]  /*1c370*/  HMMA.1688.F32.TF32 R44, R44, R34, R128 ;  /* 0x000000222c2c723c */ /* 0x000fe60000081080 */
[----:B------:R2:W-:Y:S04]  /*1c380*/  STL [R1+0x1170], R231 ;  /* 0x001170e701007387 */ /* 0x0005e80000100800 */
[----:B------:R3:W-:Y:S04]  /*1c390*/  STL [R1+0x116c], R230 ;  /* 0x00116ce601007387 */ /* 0x0007e80000100800 */
[----:B------:R1:W-:Y:S04]  /*1c3a0*/  STL [R1+0x1168], R229 ;  /* 0x001168e501007387 */ /* 0x0003e80000100800 */
[----:B------:R-:W-:Y:S01]  /*1c3b0*/  LDS R119, [R3+0x4880] ;  /* 0x0048800003777984 */ /* 0x000fe20000000800 */
[----:B------:R-:W-:-:S03]  /*1c3c0*/  IMAD.MOV.U32 R228, RZ, RZ, R53 ;  /* 0x000000ffffe47224 */ /* 0x000fc600078e0035 */
[----:B------:R-:W-:Y:S04]  /*1c3d0*/  STL [R1+0x2e0], R52 ;  /* 0x0002e03401007387 */ /* 0x000fe80000100800 */
[----:B------:R-:W-:Y:S01]  /*1c3e0*/  STL.64 [R1+0x2e8], R54 ;  /* 0x0002e83601007387 */ /* 0x000fe20000100a00 */
[----:B--2---:R-:W-:Y:S01]  /*1c3f0*/  MOV R231, R45 ;  /* 0x0000002d00e77202 */ /* 0x004fe20000000f00 */
[----:B---3--:R-:W-:Y:S02]  /*1c400*/  IMAD.MOV.U32 R230, RZ, RZ, R46 ;  /* 0x000000ffffe67224 */ /* 0x008fe400078e002e */
[----:B------:R-:W-:Y:S01]  /*1c410*/  STL [R1+0x1174], R228 ;  /* 0x001174e401007387 */ /* 0x000fe20000100800 */
[----:B-1----:R-:W-:-:S03]  /*1c420*/  IMAD.MOV.U32 R229, RZ, RZ, R47 ;  /* 0x000000ffffe57224 */ /* 0x002fc600078e002f */
[----:B------:R1:W-:Y:S02]  /*1c430*/  STL [R1+0x250], R44 ;  /* 0x0002502c01007387 */ /* 0x0003e40000100800 */
[----:B-1----:R-:W-:Y:S02]  /*1c440*/  HMMA.1688.F32.TF32 R44, R48, R6, R132 ;  /* 0x00000006302c723c */ /* 0x002fe40000081084 */
[----:B------:R-:W-:Y:S04]  /*1c450*/  STL [R1+0x1180], R229 ;  /* 0x001180e501007387 */ /* 0x000fe80000100800 */
[----:B------:R-:W-:Y:S04]  /*1c460*/  STL [R1+0x117c], R230 ;  /* 0x00117ce601007387 */ /* 0x000fe80000100800 */
[----:B------:R-:W-:Y:S11]  /*1c470*/  STL [R1+0x1178], R231 ;  /* 0x001178e701007387 */ /* 0x000ff60000100800 */
[----:B------:R-:W-:Y:S02]  /*1c480*/  @!UPT UIADD3 URZ, URZ, URZ, URZ ;  /* 0x0000003f3f3ff290 */ /* 0x000fe4000fffe03f */
[----:B------:R-:W-:Y:S01]  /*1c490*/  STL.64 [R1+0x240], R44 ;  /* 0x0002402c01007387 */ /* 0x000fe20000100a00 */
[----:B------:R-:W-:-:S03]  /*1c4a0*/  IMAD.MOV.U32 R228, RZ, RZ, R47 ;  /* 0x000000ffffe47224 */ /* 0x000fc600078e002f */
[----:B------:R1:W-:Y:S02]  /*1c4b0*/  STL [R1+0x248], R46 ;  /* 0x0002482e01007387 */ /* 0x0003e40000100800 */
[C---:B-1----:R-:W-:Y:S02]  /*1c4c0*/  HMMA.1688.F32.TF32 R44, R48.reuse, R14, R140 ;  /* 0x0000000e302c723c */ /* 0x042fe4000008108c */
[----:B------:R1:W-:Y:S06]  /*1c4d0*/  STL [R1+0x1184], R228 ;  /* 0x001184e401007387 */ /* 0x0003ec0000100800 */
[C---:B------:R-:W-:Y:S11]  /*1c4e0*/  HMMA.1688.F32.TF32 R52, R48.reuse, R10, R136 ;  /* 0x0000000a3034723c */ /* 0x040ff60000081088 */
[----:B------:R-:W-:Y:S05]  /*1c4f0*/  @!UPT UIADD3 URZ, URZ, URZ, URZ ;  /* 0x0000003f3f3ff290 */ /* 0x000fea000fffe03f */
[----:B-1----:R-:W-:Y:S01]  /*1c500*/  MOV R228, R44 ;  /* 0x0000002c00e47202 */ /* 0x002fe20000000f00 */
[----:B------:R-:W-:Y:S02]  /*1c510*/  IMAD.MOV.U32 R229, RZ, RZ, R45 ;  /* 0x000000ffffe57224 */ /* 0x000fe400078e002d */
[----:B------:R-:W-:Y:S02]  /*1c520*/  IMAD.MOV.U32 R230, RZ, RZ, R46 ;  /* 0x000000ffffe67224 */ /* 0x000fe400078e002e */
[----:B------:R-:W-:Y:S02]  /*1c530*/  IMAD.MOV.U32 R231, RZ, RZ, R47 ;  /* 0x000000ffffe77224 */ /* 0x000fe400078e002f */
[C---:B------:R-:W-:Y:S01]  /*1c540*/  HMMA.1688.F32.TF32 R44, R48.reuse, R22, R148 ;  /* 0x00000016302c723c */ /* 0x040fe20000081094 */
[----:B------:R-:W-:Y:S04]  /*1c550*/  STL.64 [R1+0x230], R52 ;  /* 0x0002303401007387 */ /* 0x000fe80000100a00 */
[----:B------:R1:W-:Y:S04]  /*1c560*/  STL.64 [R1+0x238], R54 ;  /* 0x0002383601007387 */ /* 0x0003e80000100a00 */
[----:B------:R-:W-:Y:S04]  /*1c570*/  STL.64 [R1+0x210], R84 ;  /* 0x0002105401007387 */ /* 0x000fe80000100a00 */
[----:B------:R2:W-:Y:S01]  /*1c580*/  STL.64 [R1+0x218], R86 ;  /* 0x0002185601007387 */ /* 0x0005e20000100a00 */
[C---:B-1----:R-:W-:Y:S09]  /*1c590*/  HMMA.1688.F32.TF32 R52, R48.reuse, R26, R152 ;  /* 0x0000001a3034723c */ /* 0x042ff20000081098 */
[----:B------:R-:W-:Y:S01]  /*1c5a0*/  STL.64 [R1+0x200], R44 ;  /* 0x0002002c01007387 */ /* 0x000fe20000100a00 */
[C---:B--2---:R-:W-:Y:S03]  /*1c5b0*/  HMMA.1688.F32.TF32 R84, R48.reuse, R30, R156 ;  /* 0x0000001e3054723c */ /* 0x044fe6000008109c */
[----:B------:R1:W-:Y:S05]  /*1c5c0*/  STL.64 [R1+0x208], R46 ;  /* 0x0002082e01007387 */ /* 0x0003ea0000100a00 */
[----:B-1----:R-:W-:Y:S05]  /*1c5d0*/  HMMA.1688.F32.TF32 R44, R48, R34, R160 ;  /* 0x00000022302c723c */ /* 0x002fea00000810a0 */
[----:B------:R-:W-:Y:S04]  /*1c5e0*/  STL.64 [R1+0x1f0], R52 ;  /* 0x0001f03401007387 */ /* 0x000fe80000100a00 */
[----:B------:R1:W-:Y:S06]  /*1c5f0*/  STL.64 [R1+0x1f8], R54 ;  /* 0x0001f83601007387 */ /* 0x0003ec0000100a00 */
[----:B------:R-:W-:Y:S01]  /*1c600*/  STL.64 [R1+0x1e0], R84 ;  /* 0x0001e05401007387 */ /* 0x000fe20000100a00 */
[C---:B------:R-:W-:Y:S03]  /*1c610*/  HMMA.1688.F32.TF32 R48, R40.reuse, R10, R168 ;  /* 0x0000000a2830723c */ /* 0x040fe600000810a8 */
[----:B------:R-:W-:Y:S01]  /*1c620*/  STL.64 [R1+0x1e8], R86 ;  /* 0x0001e85601007387 */ /* 0x000fe20000100a00 */
[----:B------:R-:W-:Y:S01]  /*1c630*/  IMAD.MOV.U32 R155, RZ, RZ, R64 ;  /* 0x000000ffff9b7224 */ /* 0x000fe200078e0040 */
[----:B------:R-:W-:Y:S01]  /*1c640*/  MOV R154, R65 ;  /* 0x00000041009a7202 */ /* 0x000fe20000000f00 */
[----:B------:R-:W-:Y:S01]  /*1c650*/  IMAD.MOV.U32 R153, RZ, RZ, R66 ;  /* 0x000000ffff997224 */ /* 0x000fe200078e0042 */
[----:B------:R-:W-:Y:S01]  /*1c660*/  MOV R82, R61 ;  /* 0x0000003d00527202 */ /* 0x000fe20000000f00 */
[----:B-1----:R-:W-:Y:S01]  /*1c670*/  HMMA.1688.F32.TF32 R52, R40, R6, R164 ;  /* 0x000000062834723c */ /* 0x002fe200000810a4 */
[----:B------:R-:W-:-:S02]  /*1c680*/  IMAD.MOV.U32 R152, RZ, RZ, R67 ;  /* 0x000000ffff987224 */ /* 0x000fc400078e0043 */
[----:B------:R-:W-:Y:S02]  /*1c690*/  IMAD.MOV.U32 R83, RZ, RZ, R60 ;  /* 0x000000ffff537224 */ /* 0x000fe400078e003c */
[----:B------:R-:W-:Y:S01]  /*1c6a0*/  IMAD.MOV.U32 R81, RZ, RZ, R62 ;  /* 0x000000ffff517224 */ /* 0x000fe200078e003e */
[----:B------:R-:W-:Y:S04]  /*1c6b0*/  STL.64 [R1+0x190], R44 ;  /* 0x0001902c01007387 */ /* 0x000fe80000100a00 */
[----:B------:R1:W-:Y:S01]  /*1c6c0*/  STL.64 [R1+0x198], R46 ;  /* 0x0001982e01007387 */ /* 0x0003e20000100a00 */
[----:B------:R-:W-:Y:S01]  /*1c6d0*/  IMAD.MOV.U32 R80, RZ, RZ, R63 ;  /* 0x000000ffff507224 */ /* 0x000fe200078e003f */
[----:B------:R-:W-:Y:S01]  /*1c6e0*/  MOV R78, R57 ;  /* 0x00000039004e7202 */ /* 0x000fe20000000f00 */
[----:B------:R-:W-:Y:S01]  /*1c6f0*/  IMAD.MOV.U32 R79, RZ, RZ, R56 ;  /* 0x000000ffff4f7224 */ /* 0x000fe200078e0038 */
[----:B------:R-:W-:Y:S01]  /*1c700*/  MOV R114, R89 ;  /* 0x0000005900727202 */ /* 0x000fe20000000f00 */
[----:B------:R-:W-:Y:S01]  /*1c710*/  IMAD.MOV.U32 R115, RZ, RZ, R88 ;  /* 0x000000ffff737224 */ /* 0x000fe200078e0058 */
[----:B------:R-:W-:Y:S01]  /*1c720*/  MOV R74, R25 ;  /* 0x00000019004a7202 */ /* 0x000fe20000000f00 */
[----:B------:R-:W-:Y:S01]  /*1c730*/  IMAD.MOV.U32 R75, RZ, RZ, R24 ;  /* 0x000000ffff4b7224 */ /* 0x000fe200078e0018 */
[----:B------:R-:W-:Y:S01]  /*1c740*/  LDS R84, [R2+0x4080] ;  /* 0x0040800002547984 */ /* 0x000fe20000000800 */
[C---:B-1----:R-:W-:Y:S04]  /*1c750*/  HMMA.1688.F32.TF32 R44, R40.reuse, R14, R172 ;  /* 0x0000000e282c723c */ /* 0x042fe800000810ac */
[----:B------:R-:W-:Y:S04]  /*1c760*/  STL.64 [R1+0x180], R52 ;  /* 0x0001803401007387 */ /* 0x000fe80000100a00 */
[----:B------:R1:W-:Y:S04]  /*1c770*/  STL.64 [R1+0x188], R54 ;  /* 0x0001883601007387 */ /* 0x0003e80000100a00 */
[----:B------:R-:W-:Y:S04]  /*1c780*/  STL.64 [R1+0x170], R48 ;  /* 0x0001703001007387 */ /* 0x000fe80000100a00 */
[----:B------:R2:W-:Y:S01]  /*1c790*/  STL.64 [R1+0x178], R50 ;  /* 0x0001783201007387 */ /* 0x0005e20000100a00 */
[----:B-1----:R-:W-:Y:S01]  /*1c7a0*/  HMMA.1688.F32.TF32 R52, R40, R18, R176 ;  /* 0x000000122834723c */ /* 0x002fe200000810b0 */
[----:B------:R-:W-:-:S02]  /*1c7b0*/  IMAD.MOV.U32 R72, RZ, RZ, R29 ;  /* 0x000000ffff487224 */ /* 0x000fc400078e001d */
[----:B------:R-:W-:Y:S04]  /*1c7c0*/  LDS R86, [R2+0x4880] ;  /* 0x0048800002567984 */ /* 0x000fe80000000800 */
[----:B------:R-:W-:Y:S01]  /*1c7d0*/  STL.64 [R1+0x160], R44 ;  /* 0x0001602c01007387 */ /* 0x000fe20000100a00 */
[----:B--2---:R-:W-:Y:S03]  /*1c7e0*/  HMMA.1688.F32.TF32 R48, R40, R22, R180 ;  /* 0x000000162830723c */ /* 0x004fe600000810b4 */
[----:B------:R1:W-:Y:S01]  /*1c7f0*/  STL.64 [R1+0x168], R46 ;  /* 0x0001682e01007387 */ /* 0x0003e20000100a00 */
[----:B------:R-:W-:Y:S02]  /*1c800*/  IMAD.MOV.U32 R73, RZ, RZ, R28 ;  /* 0x000000ffff497224 */ /* 0x000fe400078e001c */
[----:B------:R-:W-:Y:S01]  /*1c810*/  IMAD.MOV.U32 R76, RZ, RZ, R59 ;  /* 0x000000ffff4c7224 */ /* 0x000fe200078e003b */
[----:B------:R-:W-:Y:S01]  /*1c820*/  LDS R85, [R0+0x4080] ;  /* 0x0040800000557984 */ /* 0x000fe20000000800 */
[----:B------:R-:W-:-:S02]  /*1c830*/  IMAD.MOV.U32 R77, RZ, RZ, R58 ;  /* 0x000000ffff4d7224 */ /* 0x000fc400078e003a */
[----:B------:R-:W-:Y:S01]  /*1c840*/  IMAD.MOV.U32 R112, RZ, RZ, R91 ;  /* 0x000000ffff707224 */ /* 0x000fe200078e005b */
[----:B------:R-:W-:Y:S01]  /*1c850*/  LDS R87, [R0+0x4880] ;  /* 0x0048800000577984 */ /* 0x000fe20000000800 */
[C---:B-1----:R-:W-:Y:S03]  /*1c860*/  HMMA.1688.F32.TF32 R44, R40.reuse, R26, R184 ;  /* 0x0000001a282c723c */ /* 0x042fe600000810b8 */
[----:B------:R-:W-:Y:S04]  /*1c870*/  STL.64 [R1+0x150], R52 ;  /* 0x0001503401007387 */ /* 0x000fe80000100a00 */
[----:B------:R1:W-:Y:S04]  /*1c880*/  STL.64 [R1+0x158], R54 ;  /* 0x0001583601007387 */ /* 0x0003e80000100a00 */
[----:B------:R-:W-:Y:S04]  /*1c890*/  STL.64 [R1+0x140], R48 ;  /* 0x0001403001007387 */ /* 0x000fe80000100a00 */
[----:B------:R2:W-:Y:S01]  /*1c8a0*/  STL.64 [R1+0x148], R50 ;  /* 0x0001483201007387 */ /* 0x0005e20000100a00 */
[C---:B-1----:R-:W-:Y:S07]  /*1c8b0*/  HMMA.1688.F32.TF32 R52, R40.reuse, R30, R188 ;  /* 0x0000001e2834723c */ /* 0x042fee00000810bc */
[----:B------:R-:W-:Y:S01]  /*1c8c0*/  STL.64 [R1+0x130], R44 ;  /* 0x0001302c01007387 */ /* 0x000fe20000100a00 */
[----:B--2---:R-:W-:Y:S03]  /*1c8d0*/  HMMA.1688.F32.TF32 R48, R40, R34, R192 ;  /* 0x000000222830723c */ /* 0x004fe600000810c0 */
[----:B------:R1:W-:Y:S05]  /*1c8e0*/  STL.64 [R1+0x138], R46 ;  /* 0x0001382e01007387 */ /* 0x0003ea0000100a00 */
[C---:B----4-:R-:W-:Y:S08]  /*1c8f0*/  HMMA.1688.F32.TF32 R40, R36.reuse, R10, R200 ;  /* 0x0000000a2428723c */ /* 0x050ff000000810c8 */
[----:B-1----:R-:W-:Y:S01]  /*1c900*/  HMMA.1688.F32.TF32 R44, R36, R6, R196 ;  /* 0x00000006242c723c */ /* 0x002fe200000810c4 */
[----:B------:R-:W-:Y:S04]  /*1c910*/  STL.64 [R1+0x120], R52 ;  /* 0x0001203401007387 */ /* 0x000fe80000100a00 */
[----:B------:R-:W-:Y:S04]  /*1c920*/  STL.64 [R1+0x128], R54 ;  /* 0x0001283601007387 */ /* 0x000fe80000100a00 */
[----:B------:R-:W-:Y:S04]  /*1c930*/  STL.64 [R1+0x110], R48 ;  /* 0x0001103001007387 */ /* 0x000fe80000100a00 */
[----:B------:R1:W-:Y:S01]  /*1c940*/  STL.64 [R1+0x118], R50 ;  /* 0x0001183201007387 */ /* 0x0003e20000100a00 */
[----:B------:R-:W-:Y:S01]  /*1c950*/  MOV R64, R232 ;  /* 0x000000e800407202 */ /* 0x000fe20000000f00 */
[----:B------:R-:W-:-:S02]  /*1c960*/  IMAD.MOV.U32 R65, RZ, RZ, R234 ;  /* 0x000000ffff417224 */ /* 0x000fc400078e00ea */
[----:B------:R-:W-:Y:S02]  /*1c970*/  IMAD.MOV.U32 R66, RZ, RZ, R235 ;  /* 0x000000ffff427224 */ /* 0x000fe400078e00eb */
[----:B------:R-:W-:Y:S02]  /*1c980*/  IMAD.MOV.U32 R67, RZ, RZ, R233 ;  /* 0x000000ffff437224 */ /* 0x000fe400078e00e9 */
[----:B------:R-:W-:Y:S01]  /*1c990*/  IMAD.MOV.U32 R200, RZ, RZ, R228 ;  /* 0x000000ffffc87224 */ /* 0x000fe200078e00e4 */
[----:B------:R-:W-:Y:S01]  /*1c9a0*/  MOV R202, R230 ;  /* 0x000000e600ca7202 */ /* 0x000fe20000000f00 */
[----:B------:R-:W-:Y:S01]  /*1c9b0*/  STL.64 [R1+0x100], R44 ;  /* 0x0001002c01007387 */ /* 0x000fe20000100a00 */
[C---:B-1----:R-:W-:Y:S03]  /*1c9c0*/  HMMA.1688.F32.TF32 R48, R36.reuse, R14, R204 ;  /* 0x0000000e2430723c */ /* 0x042fe600000810cc */
[----:B------:R1:W-:Y:S04]  /*1c9d0*/  STL.64 [R1+0x108], R46 ;  /* 0x0001082e01007387 */ /* 0x0003e80000100a00 */
[----:B------:R-:W-:Y:S04]  /*1c9e0*/  STL.64 [R1+0x60], R40 ;  /* 0x0000602801007387 */ /* 0x000fe80000100a00 */
[----:B------:R2:W-:Y:S01]  /*1c9f0*/  STL.64 [R1+0x68], R42 ;  /* 0x0000682a01007387 */ /* 0x0005e20000100a00 */
[----:B-1----:R-:W-:Y:S01]  /*1ca00*/  HMMA.1688.F32.TF32 R44, R36, R18, R208 ;  /* 0x00000012242c723c */ /* 0x002fe200000810d0 */
[----:B------:R-:W-:-:S02]  /*1ca10*/  IMAD.MOV.U32 R201, RZ, RZ, R229 ;  /* 0x000000ffffc97224 */ /* 0x000fc400078e00e5 */
[----:B------:R-:W-:Y:S01]  /*1ca20*/  LDS R52, [R245+0x4000] ;  /* 0x00400000f5347984 */ /* 0x000fe20000000800 */
[----:B------:R-:W-:Y:S02]  /*1ca30*/  IMAD.MOV.U32 R203, RZ, RZ, R231 ;  /* 0x000000ffffcb7224 */ /* 0x000fe400078e00e7 */
[----:B------:R-:W-:Y:S01]  /*1ca40*/  IMAD.MOV.U32 R88, RZ, RZ, R17 ;  /* 0x000000ffff587224 */ /* 0x000fe200078e0011 */
[----:B------:R-:W-:Y:S01]  /*1ca50*/  LDS R54, [R245+0x4800] ;  /* 0x00480000f5367984 */ /* 0x000fe20000000800 */
[----:B--2---:R-:W-:Y:S03]  /*1ca60*/  HMMA.1688.F32.TF32 R40, R36, R22, R212 ;  /* 0x000000162428723c */ /* 0x004fe600000810d4 */
[----:B------:R-:W-:Y:S04]  /*1ca70*/  STL.64 [R1+0x30], R48 ;  /* 0x0000303001007387 */ /* 0x000fe80000100a00 */
[----:B------:R-:W-:Y:S04]  /*1ca80*/  STL.64 [R1+0x38], R50 ;  /* 0x0000383201007387 */ /* 0x000fe80000100a00 */
[----:B------:R-:W-:Y:S04]  /*1ca90*/  LDS R22, [R2+0x4800] ;  /* 0x0048000002167984 */ /* 0x000fe80000000800 */
[----:B------:R-:W-:Y:S04]  /*1caa0*/  LDS R23, [R0+0x4800] ;  /* 0x0048000000177984 */ /* 0x000fe80000000800 */
[----:B------:R-:W-:Y:S04]  /*1cab0*/  STL.64 [R1+0x10], R44 ;  /* 0x0000102c01007387 */ /* 0x000fe80000100a00 */
[----:B------:R-:W-:Y:S04]  /*1cac0*/  STL.64 [R1+0x18], R46 ;  /* 0x0000182e01007387 */ /* 0x000fe80000100a00 */
[----:B------:R-:W-:Y:S04]  /*1cad0*/  STL [R1], R40 ;  /* 0x0000002801007387 */ /* 0x000fe80000100800 */
[----:B------:R-:W2:Y:S04]  /*1cae0*/  LDL.LU R218, [R1+0x11b0] ;  /* 0x0011b00001da7983 */ /* 0x000ea80000300800 */
[----:B------:R-:W2:Y:S04]  /*1caf0*/  LDL.LU R219, [R1+0x11ac] ;  /* 0x0011ac0001db7983 */ /* 0x000ea80000300800 */
[----:B------:R-:W3:Y:S04]  /*1cb00*/  LDL.LU R223, [R1+0x11a8] ;  /* 0x0011a80001df7983 */ /* 0x000ee80000300800 */
[----:B------:R-:W4:Y:S04]  /*1cb10*/  LDL.LU R227, [R1+0x11a4] ;  /* 0x0011a40001e37983 */ /* 0x000f280000300800 */
[----:B------:R-:W2:Y:S04]  /*1cb20*/  LDL.LU R92, [R1+0x3b0] ;  /* 0x0003b000015c7983 */ /* 0x000ea80000300800 */
[----:B------:R-:W2:Y:S01]  /*1cb30*/  LDL.LU R246, [R1+0x11a0] ;  /* 0x0011a00001f67983 */ /* 0x000ea20000300800 */
[----:B------:R-:W-:-:S03]  /*1cb40*/  IMAD.MOV.U32 R89, RZ, RZ, R16 ;  /* 0x000000ffff597224 */ /* 0x000fc600078e0010 */
[----:B------:R-:W-:Y:S04]  /*1cb50*/  LDS R53, [R3+0x4000] ;  /* 0x0040000003357984 */ /* 0x000fe80000000800 */
[----:B------:R-:W-:Y:S04]  /*1cb60*/  LDS R55, [R3+0x4800] ;  /* 0x0048000003377984 */ /* 0x000fe80000000800 */
[----:B--2---:R-:W1:Y:S04]  /*1cb70*/  LDSM.16.M88.4 R148, [R246+0x10080] ;  /* 0x01008000f694783b */ /* 0x004e680000000200 */
[----:B------:R-:W2:Y:S04]  /*1cb80*/  LDSM.16.M88.4 R144, [R246+0x11080] ;  /* 0x01108000f690783b */ /* 0x000ea80000000200 */
[----:B------:R-:W2:Y:S04]  /*1cb90*/  LDSM.16.M88.4 R140, [R246+0x12080] ;  /* 0x01208000f68c783b */ /* 0x000ea80000000200 */
[----:B------:R-:W2:Y:S04]  /*1cba0*/  LDSM.16.M88.4 R136, [R246+0x13080] ;  /* 0x01308000f688783b */ /* 0x000ea80000000200 */
[----:B------:R-:W2:Y:S01]  /*1cbb0*/  LDSM.16.M88.4 R132, [R246+0x14080] ;  /* 0x01408000f684783b */ /* 0x000ea20000000200 */
[----:B------:R-:W-:Y:S03]  /*1cbc0*/  HMMA.1688.F32.TF32 R248, R36, R26, R216 ;  /* 0x0000001a24f8723c */ /* 0x000fe600000810d8 */
[----:B------:R-:W2:Y:S01]  /*1cbd0*/  LDSM.16.M88.4 R128, [R246+0x15080] ;  /* 0x01508000f680783b */ /* 0x000ea20000000200 */
[----:B------:R-:W-:Y:S01]  /*1cbe0*/  MOV R252, R41 ;  /* 0x0000002900fc7202 */ /* 0x000fe20000000f00 */
[----:B------:R-:W-:-:S02]  /*1cbf0*/  IMAD.MOV.U32 R247, RZ, RZ, R42 ;  /* 0x000000fffff77224 */ /* 0x000fc400078e002a */
[----:B------:R-:W-:Y:S01]  /*1cc00*/  IMAD.MOV.U32 R244, RZ, RZ, R43 ;  /* 0x000000fffff47224 */ /* 0x000fe200078e002b */
[C---:B---3--:R-:W-:Y:S01]  /*1cc10*/  HMMA.1688.F32.TF32 R220, R36.reuse, R30, R220 ;  /* 0x0000001e24dc723c */ /* 0x048fe200000810dc */
[----:B------:R-:W3:Y:S04]  /*1cc20*/  LDSM.16.M88.4 R124, [R246+0x16080] ;  /* 0x01608000f67c783b */ /* 0x000ee80000000200 */
[----:B------:R-:W3:Y:S03]  /*1cc30*/  LDSM.16.M88.4 R120, [R246+0x17080] ;  /* 0x01708000f678783b */ /* 0x000ee60000000200 */
[----:B----4-:R-:W-:Y:S08]  /*1cc40*/  HMMA.1688.F32.TF32 R224, R36, R34, R224 ;  /* 0x0000002224e0723c */ /* 0x010ff000000810e0 */
[----:B-1----:R-:W-:Y:S01]  /*1cc50*/  HMMA.1688.F32.TF32 R240, R20, R148, R92 ;  /* 0x0000009414f0723c */ /* 0x002fe2000008105c */
[----:B------:R-:W-:Y:S04]  /*1cc60*/  STL.64 [R1+0x10f8], R250 ;  /* 0x0010f8fa01007387 */ /* 0x000fe80000100a00 */
[----:B------:R-:W-:Y:S04]  /*1cc70*/  STL.64 [R1+0x10f0], R248 ;  /* 0x0010f0f801007387 */ /* 0x000fe80000100a00 */
[----:B------:R-:W-:Y:S04]  /*1cc80*/  STL.64 [R1+0x1108], R222 ;  /* 0x001108de01007387 */ /* 0x000fe80000100a00 */
[----:B------:R-:W-:Y:S04]  /*1cc90*/  STL.64 [R1+0x1100], R220 ;  /* 0x001100dc01007387 */ /* 0x000fe80000100a00 */
[----:B------:R-:W-:Y:S04]  /*1cca0*/  STL.64 [R1+0x1118], R226 ;  /* 0x001118e201007387 */ /* 0x000fe80000100a00 */
[----:B------:R-:W-:Y:S04]  /*1ccb0*/  STL.64 [R1+0x1110], R224 ;  /* 0x001110e001007387 */ /* 0x000fe80000100a00 */
[----:B--2---:R-:W-:Y:S04]  /*1ccc0*/  STL [R1+0x10ec], R146 ;  /* 0x0010ec9201007387 */ /* 0x004fe80000100800 */
[----:B------:R-:W-:Y:S04]  /*1ccd0*/  STL [R1+0x10e8], R147 ;  /* 0x0010e89301007387 */ /* 0x000fe80000100800 */
[----:B------:R-:W-:Y:S04]  /*1cce0*/  STL [R1+0x10e0], R142 ;  /* 0x0010e08e01007387 */ /* 0x000fe80000100800 */
[----:B------:R-:W-:Y:S04]  /*1ccf0*/  STL [R1+0x10dc], R143 ;  /* 0x0010dc8f01007387 */ /* 0x000fe80000100800 */
[----:B------:R-:W-:Y:S04]  /*1cd00*/  STL [R1+0x10d8], R138 ;  /* 0x0010d88a01007387 */ /* 0x000fe80000100800 */
[----:B------:R-:W-:Y:S04]  /*1cd10*/  STL [R1+0x10d4], R139 ;  /* 0x0010d48b01007387 */ /* 0x000fe80000100800 */
[----:B------:R-:W-:Y:S01]  /*1cd20*/  STL [R1+0x10d0], R134 ;  /* 0x0010d08601007387 */ /* 0x000fe20000100800 */
[----:B------:R-:W-:-:S03]  /*1cd30*/  IMAD.MOV.U32 R95, RZ, RZ, R68 ;  /* 0x000000ffff5f7224 */ /* 0x000fc600078e0044 */
[----:B------:R-:W-:Y:S01]  /*1cd40*/  STL [R1+0x10cc], R135 ;  /* 0x0010cc8701007387 */ /* 0x000fe20000100800 */
[----:B------:R-:W-:-:S03]  /*1cd50*/  IMAD.MOV.U32 R93, RZ, RZ, R70 ;  /* 0x000000ffff5d7224 */ /* 0x000fc600078e0046 */
[----:B------:R-:W-:Y:S01]  /*1cd60*/  STL [R1+0x10e4], R131 ;  /* 0x0010e48301007387 */ /* 0x000fe20000100800 */
[----:B------:R-:W-:-:S03]  /*1cd70*/  MOV R94, R69 ;  /* 0x00000045005e7202 */ /* 0x000fc60000000f00 */
[----:B------:R-:W-:Y:S01]  /*1cd80*/  STL.64 [R1+0x1128], R242 ;  /* 0x001128f201007387 */ /* 0x000fe20000100a00 */
[----:B------:R-:W-:-:S03]  /*1cd90*/  IMAD.MOV.U32 R92, RZ, RZ, R71 ;  /* 0x000000ffff5c7224 */ /* 0x000fc600078e0047 */
[----:B------:R-:W-:Y:S01]  /*1cda0*/  STL.64 [R1+0x1120], R240 ;  /* 0x001120f001007387 */ /* 0x000fe20000100a00 */
[----:B------:R-:W-:-:S03]  /*1cdb0*/  IMAD.MOV.U32 R70, RZ, RZ, R32 ;  /* 0x000000ffff467224 */ /* 0x000fc600078e0020 */
[----:B------:R-:W2:Y:S01]  /*1cdc0*/  LDL.LU R68, [R1+0xf0] ;  /* 0x0000f00001447983 */ /* 0x000ea20000300800 */
[----:B------:R-:W-:-:S03]  /*1cdd0*/  IMAD.MOV.U32 R71, RZ, RZ, R33 ;  /* 0x000000ffff477224 */ /* 0x000fc600078e0021 */
[----:B------:R-:W2:Y:S04]  /*1cde0*/  LDL.LU R69, [R1+0xf4] ;  /* 0x0000f40001457983 */ /* 0x000ea80000300800 */
[----:B------:R-:W4:Y:S04]  /*1cdf0*/  LDL.LU R32, [R1+0x119c] ;  /* 0x00119c0001207983 */ /* 0x000f280000300800 */
[----:B------:R-:W2:Y:S04]  /*1ce00*/  LDL.LU R33, [R1+0x1198] ;  /* 0x0011980001217983 */ /* 0x000ea80000300800 */
[----:B------:R-:W2:Y:S04]  /*1ce10*/  LDL.LU R232, [R1+0x1194] ;  /* 0x0011940001e87983 */ /* 0x000ea80000300800 */
        /* <DEDUP_REMOVED lines=43> */
[----:B--2---:R-:W-:-:S03]  /*1d0d0*/  IMAD.MOV.U32 R159, RZ, RZ, R232 ;  /* 0x000000ffff9f7224 */ /* 0x004fc600078e00e8 */
[----:B------:R-:W2:Y:S01]  /*1d0e0*/  LDL.LU R232, [R1+0x390] ;  /* 0x0003900001e87983 */ /* 0x000ea20000300800 */
[----:B---3--:R-:W-:Y:S01]  /*1d0f0*/  IMAD.MOV.U32 R157, RZ, RZ, R234 ;  /* 0x000000ffff9d7224 */ /* 0x008fe200078e00ea */
[----:B----4-:R-:W-:Y:S01]  /*1d100*/  MOV R156, R235 ;  /* 0x000000eb009c7202 */ /* 0x010fe20000000f00 */
[----:B------:R-:W-:Y:S02]  /*1d110*/  IMAD.MOV.U32 R158, RZ, RZ, R233 ;  /* 0x000000ffff9e7224 */ /* 0x000fe400078e00e9 */
[----:B------:R-:W2:Y:S04]  /*1d120*/  LDL.LU R233, [R1+0x394] ;  /* 0x0003940001e97983 */ /* 0x000ea80000300800 */
[----:B------:R-:W2:Y:S04]  /*1d130*/  LDL.LU R234, [R1+0x398] ;  /* 0x0003980001ea7983 */ /* 0x000ea80000300800 */
[----:B------:R-:W2:Y:S01]  /*1d140*/  LDL.LU R235, [R1+0x39c] ;  /* 0x00039c0001eb7983 */ /* 0x000ea20000300800 */
[C---:B------:R-:W-:Y:S03]  /*1d150*/  HMMA.1688.F32.TF32 R236, R20.reuse, R144, R236 ;  /* 0x0000009014ec723c */ /* 0x040fe600000810ec */
        /* <DEDUP_REMOVED lines=8> */
[----:B------:R-:W3:Y:S04]  /*1d1e0*/  LDL.LU R48, [R1+0x280] ;  /* 0x0002800001307983 */ /* 0x000ee80000300800 */
[----:B------:R-:W3:Y:S04]  /*1d1f0*/  LDL.LU R49, [R1+0x284] ;  /* 0x0002840001317983 */ /* 0x000ee80000300800 */
[----:B------:R-:W3:Y:S04]  /*1d200*/  LDL.LU R50, [R1+0x288] ;  /* 0x0002880001327983 */ /* 0x000ee80000300800 */
[----:B------:R-:W3:Y:S04]  /*1d210*/  LDL.LU R51, [R1+0x28c] ;  /* 0x00028c0001337983 */ /* 0x000ee80000300800 */
[----:B------:R-:W4:Y:S04]  /*1d220*/  LDL.LU R56, [R1+0x1c0] ;  /* 0x0001c00001387983 */ /* 0x000f280000300800 */
[----:B------:R-:W4:Y:S04]  /*1d230*/  LDL.LU R57, [R1+0x1c4] ;  /* 0x0001c40001397983 */ /* 0x000f280000300800 */
[----:B------:R-:W-:Y:S04]  /*1d240*/  STL.64 [R1+0x1138], R238 ;  /* 0x001138ee01007387 */ /* 0x000fe80000100a00 */
[----:B------:R-:W-:Y:S01]  /*1d250*/  STL.64 [R1+0x1130], R236 ;  /* 0x001130ec01007387 */ /* 0x000fe20000100a00 */
[C---:B--2---:R-:W-:Y:S11]  /*1d260*/  HMMA.1688.F32.TF32 R232, R20.reuse, R140, R232 ;  /* 0x0000008c14e8723c */ /* 0x044ff600000810e8 */
[----:B------:R-:W-:Y:S11]  /*1d270*/  @!UPT UIADD3 URZ, URZ, URZ, URZ ;  /* 0x0000003f3f3ff290 */ /* 0x000ff6000fffe03f */
[----:B------:R-:W-:Y:S01]  /*1d280*/  @!UPT UIADD3 URZ, URZ, URZ, URZ ;  /* 0x0000003f3f3ff290 */ /* 0x000fe2000fffe03f */
[----:B------:R-:W-:Y:S04]  /*1d290*/  STL.64 [R1+0x1148], R234 ;  /* 0x001148ea01007387 */ /* 0x000fe80000100a00 */
[----:B------:R-:W-:Y:S04]  /*1d2a0*/  STL.64 [R1+0x1140], R232 ;  /* 0x001140e801007387 */ /* 0x000fe80000100a00 */
[----:B------:R-:W2:Y:S04]  /*1d2b0*/  LDL.LU R204, [R1+0x210] ;  /* 0x0002100001cc7983 */ /* 0x000ea80000300800 */
[----:B------:R-:W2:Y:S04]  /*1d2c0*/  LDL.LU R205, [R1+0x214] ;  /* 0x0002140001cd7983 */ /* 0x000ea80000300800 */
[----:B------:R-:W2:Y:S04]  /*1d2d0*/  LDL.LU R206, [R1+0x218] ;  /* 0x0002180001ce7983 */ /* 0x000ea80000300800 */
[----:B------:R-:W2:Y:S04]  /*1d2e0*/  LDL.LU R207, [R1+0x21c] ;  /* 0x00021c0001cf7983 */ /* 0x000ea80000300800 */
[----:B------:R-:W2:Y:S01]  /*1d2f0*/  LDL.LU R228, [R1+0x1184] ;  /* 0x0011840001e47983 */ /* 0x000ea20000300800 */
[----:B---3--:R-:W-:Y:S03]  /*1d300*/  HMMA.1688.F32.TF32 R8, R20, R132, R192 ;  /* 0x000000841408723c */ /* 0x008fe600000810c0 */
[----:B------:R-:W3:Y:S04]  /*1d310*/  LDL.LU R229, [R1+0x1180] ;  /* 0x0011800001e57983 */ /* 0x000ee80000300800 */
[----:B------:R-:W4:Y:S04]  /*1d320*/  LDL.LU R230, [R1+0x117c] ;  /* 0x00117c0001e67983 */ /* 0x000f280000300800 */
[----:B------:R-:W4:Y:S04]  /*1d330*/  LDL.LU R231, [R1+0x1178] ;  /* 0x0011780001e77983 */ /* 0x000f280000300800 */
[----:B------:R-:W4:Y:S04]  /*1d340*/  LDL.LU R192, [R1+0x240] ;  /* 0x0002400001c07983 */ /* 0x000f280000300800 */
[----:B------:R-:W4:Y:S04]  /*1d350*/  LDL.LU R193, [R1+0x244] ;  /* 0x0002440001c17983 */ /* 0x000f280000300800 */
[----:B------:R-:W4:Y:S01]  /*1d360*/  LDL.LU R194, [R1+0x248] ;  /* 0x0002480001c27983 */ /* 0x000f220000300800 */
[----:B--2---:R-:W-:-:S03]  /*1d370*/  IMAD.MOV.U32 R195, RZ, RZ, R228 ;  /* 0x000000ffffc37224 */ /* 0x004fc600078e00e4 */
[----:B------:R-:W2:Y:S01]  /*1d380*/  LDL.LU R228, [R1+0x1174] ;  /* 0x0011740001e47983 */ /* 0x000ea20000300800 */
[----:B------:R-:W-:Y:S01]  /*1d390*/  HMMA.1688.F32.TF32 R16, R20, R124, R184 ;  /* 0x0000007c1410723c */ /* 0x000fe200000810b8 */
[----:B---3--:R-:W-:Y:S02]  /*1d3a0*/  IMAD.MOV.U32 R215, RZ, RZ, R229 ;  /* 0x000000ffffd77224 */ /* 0x008fe400078e00e5 */
[----:B------:R-:W3:Y:S01]  /*1d3b0*/  LDL.LU R212, [R1+0x250] ;  /* 0x0002500001d47983 */ /* 0x000ee20000300800 */
[----:B----4-:R-:W-:Y:S01]  /*1d3c0*/  MOV R214, R230 ;  /* 0x000000e600d67202 */ /* 0x010fe20000000f00 */
[----:B------:R-:W-:Y:S02]  /*1d3d0*/  IMAD.MOV.U32 R213, RZ, RZ, R231 ;  /* 0x000000ffffd57224 */ /* 0x000fe400078e00e7 */
[----:B------:R-:W4:Y:S04]  /*1d3e0*/  LDL.LU R231, [R1+0x1170] ;  /* 0x0011700001e77983 */ /* 0x000f280000300800 */
[----:B------:R-:W3:Y:S04]  /*1d3f0*/  LDL.LU R230, [R1+0x116c] ;  /* 0x00116c0001e67983 */ /* 0x000ee80000300800 */
[----:B------:R-:W3:Y:S04]  /*1d400*/  LDL.LU R229, [R1+0x1168] ;  /* 0x0011680001e57983 */ /* 0x000ee80000300800 */
[----:B------:R-:W3:Y:S01]  /*1d410*/  LDL.LU R184, [R1+0x2e0] ;  /* 0x0002e00001b87983 */ /* 0x000ee20000300800 */
[----:B--2---:R-:W-:-:S03]  /*1d420*/  IMAD.MOV.U32 R185, RZ, RZ, R228 ;  /* 0x000000ffffb97224 */ /* 0x004fc600078e00e4 */
[----:B------:R-:W2:Y:S01]  /*1d430*/  LDL.LU R228, [R1+0x1164] ;  /* 0x0011640001e47983 */ /* 0x000ea20000300800 */
[----:B------:R-:W-:Y:S03]  /*1d440*/  HMMA.1688.F32.TF32 R24, R52, R148, R176 ;  /* 0x000000943418723c */ /* 0x000fe600000810b0 */
[----:B------:R-:W3:Y:S04]  /*1d450*/  LDL.LU R186, [R1+0x2e8] ;  /* 0x0002e80001ba7983 */ /* 0x000ee80000300800 */
[----:B------:R-:W3:Y:S04]  /*1d460*/  LDL.LU R187, [R1+0x2ec] ;  /* 0x0002ec0001bb7983 */ /* 0x000ee80000300800 */
[----:B------:R-:W3:Y:S04]  /*1d470*/  LDL.LU R176, [R1+0x300] ;  /* 0x0003000001b07983 */ /* 0x000ee80000300800 */
[----:B------:R-:W3:Y:S04]  /*1d480*/  LDL.LU R177, [R1+0x304] ;  /* 0x0003040001b17983 */ /* 0x000ee80000300800 */
[----:B------:R-:W3:Y:S01]  /*1d490*/  LDL.LU R178, [R1+0x308] ;  /* 0x0003080001b27983 */ /* 0x000ee20000300800 */
[----:B--2---:R-:W-:-:S03]  /*1d4a0*/  IMAD.MOV.U32 R179, RZ, RZ, R228 ;  /* 0x000000ffffb37224 */ /* 0x004fc600078e00e4 */
[----:B------:R-:W2:Y:S01]  /*1d4b0*/  LDL.LU R228, [R1+0x1160] ;  /* 0x0011600001e47983 */ /* 0x000ea20000300800 */
[----:B------:R-:W-:Y:S03]  /*1d4c0*/  HMMA.1688.F32.TF32 R28, R52, R144, R172 ;  /* 0x00000090341c723c */ /* 0x000fe600000810ac */
[----:B------:R-:W4:Y:S04]  /*1d4d0*/  LDL.LU R172, [R1+0x310] ;  /* 0x0003100001ac7983 */ /* 0x000f280000300800 */
[----:B------:R-:W4:Y:S01]  /*1d4e0*/  LDL.LU R173, [R1+0x314] ;  /* 0x0003140001ad7983 */ /* 0x000f220000300800 */
[----:B------:R-:W-:Y:S03]  /*1d4f0*/  HMMA.1688.F32.TF32 R4, R20, R136, R40 ;  /* 0x000000881404723c */ /* 0x000fe60000081028 */
[----:B------:R-:W4:Y:S04]  /*1d500*/  LDL.LU R174, [R1+0x318] ;  /* 0x0003180001ae7983 */ /* 0x000f280000300800 */
[----:B------:R-:W4:Y:S01]  /*1d510*/  LDL.LU R175, [R1+0x31c] ;  /* 0x00031c0001af7983 */ /* 0x000f220000300800 */
[----:B------:R-:W-:Y:S01]  /*1d520*/  HMMA.1688.F32.TF32 R40, R52, R132, R48 ;  /* 0x000000843428723c */ /* 0x000fe20000081030 */
[----:B------:R-:W-:-:S07]  /*1d530*/  MOV R58, R33 ;  /* 0x00000021003a7202 */ /* 0x000fce0000000f00 */
[C---:B------:R-:W-:Y:S01]  /*1d540*/  HMMA.1688.F32.TF32 R48, R52.reuse, R124, R160 ;  /* 0x0000007c3430723c */ /* 0x040fe200000810a0 */
[----:B------:R-:W4:Y:S04]  /*1d550*/  LDL.LU R160, [R1+0x340] ;  /* 0x0003400001a07983 */ /* 0x000f280000300800 */
[----:B------:R-:W4:Y:S03]  /*1d560*/  LDL.LU R161, [R1+0x344] ;  /* 0x0003440001a17983 */ /* 0x000f260000300800 */
[----:B------:R-:W-:Y:S01]  /*1d570*/  HMMA.1688.F32.TF32 R36, R52, R136, R164 ;  /* 0x000000883424723c */ /* 0x000fe200000810a4 */
[----:B------:R-:W4:Y:S01]  /*1d580*/  LDL.LU R162, [R1+0x348] ;  /* 0x0003480001a27983 */ /* 0x000f220000300800 */
[----:B------:R-:W-:-:S03]  /*1d590*/  IMAD.MOV.U32 R59, RZ, RZ, R32 ;  /* 0x000000ffff3b7224 */ /* 0x000fc600078e0020 */
[----:B------:R-:W4:Y:S01]  /*1d5a0*/  LDL.LU R163, [R1+0x34c] ;  /* 0x00034c0001a37983 */ /* 0x000f220000300800 */
[----:B------:R-:W-:-:S03]  /*1d5b0*/  IMAD.MOV.U32 R113, RZ, RZ, R90 ;  /* 0x000000ffff717224 */ /* 0x000fc600078e005a */
[----:B------:R-:W4:Y:S01]  /*1d5c0*/  LDL.LU R164, [R1+0x330] ;  /* 0x0003300001a47983 */ /* 0x000f220000300800 */
[----:B------:R-:W-:Y:S03]  /*1d5d0*/  HMMA.1688.F32.TF32 R32, R52, R140, R168 ;  /* 0x0000008c3420723c */ /* 0x000fe600000810a8 */
[----:B------:R-:W4:Y:S01]  /*1d5e0*/  LDL.LU R165, [R1+0x334] ;  /* 0x0003340001a57983 */ /* 0x000f220000300800 */
[----:B------:R-:W-:Y:S01]  /*1d5f0*/  MOV R90, R13 ;  /* 0x0000000d005a7202 */ /* 0x000fe20000000f00 */
[----:B------:R-:W-:Y:S02]  /*1d600*/  IMAD.MOV.U32 R91, RZ, RZ, R12 ;  /* 0x000000ffff5b7224 */ /* 0x000fe400078e000c */
[----:B------:R-:W4:Y:S01]  /*1d610*/  LDL.LU R166, [R1+0x338] ;  /* 0x0003380001a67983 */ /* 0x000f220000300800 */
[C---:B------:R-:W-:Y:S03]  /*1d620*/  HMMA.1688.F32.TF32 R12, R20.reuse, R128, R188 ;  /* 0x00000080140c723c */ /* 0x040fe600000810bc */
[----:B------:R-:W4:Y:S04]  /*1d630*/  LDL.LU R167, [R1+0x33c] ;  /* 0x00033c0001a77983 */ /* 0x000f280000300800 */
[----:B------:R-:W4:Y:S01]  /*1d640*/  LDL.LU R168, [R1+0x320] ;  /* 0x0003200001a87983 */ /* 0x000f220000300800 */
[----:B------:R-:W-:Y:S03]  /*1d650*/  HMMA.1688.F32.TF32 R20, R20, R120, R180 ;  /* 0x000000781414723c */ /* 0x000fe600000810b4 */
[----:B------:R-:W4:Y:S04]  /*1d660*/  LDL.LU R169, [R1+0x324] ;  /* 0x0003240001a97983 */ /* 0x000f280000300800 */
[----:B------:R-:W4:Y:S01]  /*1d670*/  LDL.LU R170, [R1+0x328] ;  /* 0x0003280001aa7983 */ /* 0x000f220000300800 */
[----:B---3--:R-:W-:-:S02]  /*1d680*/  IMAD.MOV.U32 R180, RZ, RZ, R229 ;  /* 0x000000ffffb47224 */ /* 0x008fc400078e00e5 */
[----:B------:R-:W-:Y:S01]  /*1d690*/  IMAD.MOV.U32 R181, RZ, RZ, R230 ;  /* 0x000000ffffb57224 */ /* 0x000fe200078e00e6 */
[----:B--2---:R-:W-:Y:S01]  /*1d6a0*/  MOV R171, R228 ;  /* 0x000000e400ab7202 */ /* 0x004fe20000000f00 */
[----:B------:R-:W-:Y:S01]  /*1d6b0*/  HMMA.1688.F32.TF32 R88, R116, R148, R88 ;  /* 0x000000947458723c */ /* 0x000fe20000081058 */
[----:B------:R-:W2:Y:S01]  /*1d6c0*/  LDL.LU R228, [R1+0x115c] ;  /* 0x00115c0001e47983 */ /* 0x000ea20000300800 */
[----:B----4-:R-:W-:-:S03]  /*1d6d0*/  IMAD.MOV.U32 R182, RZ, RZ, R231 ;  /* 0x000000ffffb67224 */ /* 0x010fc600078e00e7 */
[----:B------:R-:W2:Y:S04]  /*1d6e0*/  LDL.LU R229, [R1+0x1158] ;  /* 0x0011580001e57983 */ /* 0x000ea80000300800 */
[----:B------:R-:W2:Y:S04]  /*1d6f0*/  LDL.LU R230, [R1+0x1154] ;  /* 0x0011540001e67983 */ /* 0x000ea80000300800 */
[----:B------:R-:W2:Y:S04]  /*1d700*/  LDL.LU R231, [R1+0x1150] ;  /* 0x0011500001e77983 */ /* 0x000ea80000300800 */
[----:B------:R-:W3:Y:S04]  /*1d710*/  LDL.LU R183, [R1+0x2fc] ;  /* 0x0002fc0001b77983 */ /* 0x000ee80000300800 */
[----:B------:R-:W4:Y:S04]  /*1d720*/  LDL.LU R196, [R1+0x230] ;  /* 0x0002300001c47983 */ /* 0x000f280000300800 */
[----:B------:R-:W4:Y:S04]  /*1d730*/  LDL.LU R197, [R1+0x234] ;  /* 0x0002340001c57983 */ /* 0x000f280000300800 */
[----:B------:R-:W4:Y:S04]  /*1d740*/  LDL.LU R198, [R1+0x238] ;  /* 0x0002380001c67983 */ /* 0x000f280000300800 */
[----:B------:R-:W4:Y:S01]  /*1d750*/  LDL.LU R199, [R1+0x23c] ;  /* 0x00023c0001c77983 */ /* 0x000f220000300800 */
[C---:B------:R-:W-:Y:S03]  /*1d760*/  HMMA.1688.F32.TF32 R92, R116.reuse, R144, R92 ;  /* 0x00000090745c723c */ /* 0x040fe6000008105c */
[----:B------:R-:W-:Y:S04]  /*1d770*/  LDS R188, [R2+0x4100] ;  /* 0x0041000002bc7984 */ /* 0x000fe80000000800 */
[----:B------:R-:W-:Y:S01]  /*1d780*/  LDS R190, [R2+0x4900] ;  /* 0x0049000002be7984 */ /* 0x000fe20000000800 */
[C---:B------:R-:W-:Y:S03]  /*1d790*/  HMMA.1688.F32.TF32 R96, R116.reuse, R140, R96 ;  /* 0x0000008c7460723c */ /* 0x040fe60000081060 */
[----:B------:R-:W-:Y:S04]  /*1d7a0*/  LDS R189, [R0+0x4100] ;  /* 0x0041000000bd7984 */ /* 0x000fe80000000800 */
[----:B------:R-:W1:Y:S01]  /*1d7b0*/  LDS R191, [R0+0x4900] ;  /* 0x0049000000bf7984 */ /* 0x000e620000000800 */
[C---:B------:R-:W-:Y:S03]  /*1d7c0*/  HMMA.1688.F32.TF32 R100, R116.reuse, R136, R100 ;  /* 0x000000887464723c */ /* 0x040fe60000081064 */
[----:B------:R-:W4:Y:S04]  /*1d7d0*/  LDL.LU R208, [R1+0x200] ;  /* 0x0002000001d07983 */ /* 0x000f280000300800 */
[----:B------:R-:W4:Y:S01]  /*1d7e0*/  LDL.LU R209, [R1+0x204] ;  /* 0x0002040001d17983 */ /* 0x000f220000300800 */
[C---:B------:R-:W-:Y:S03]  /*1d7f0*/  HMMA.1688.F32.TF32 R104, R116.reuse, R132, R104 ;  /* 0x000000847468723c */ /* 0x040fe60000081068 */
[----:B------:R-:W4:Y:S04]  /*1d800*/  LDL.LU R210, [R1+0x208] ;  /* 0x0002080001d27983 */ /* 0x000f280000300800 */
[----:B------:R-:W4:Y:S01]  /*1d810*/  LDL.LU R211, [R1+0x20c] ;  /* 0x00020c0001d37983 */ /* 0x000f220000300800 */
[C---:B------:R-:W-:Y:S08]  /*1d820*/  HMMA.1688.F32.TF32 R108, R116.reuse, R128, R108 ;  /* 0x00000080746c723c */ /* 0x040ff0000008106c */
[----:B------:R-:W-:Y:S08]  /*1d830*/  HMMA.1688.F32.TF32 R112, R116, R124, R112 ;  /* 0x0000007c7470723c */ /* 0x000ff00000081070 */
[C---:B-1----:R-:W-:Y:S08]  /*1d840*/  HMMA.1688.F32.TF32 R160, R188.reuse, R148, R160 ;  /* 0x00000094bca0723c */ /* 0x042ff000000810a0 */
[C---:B------:R-:W-:Y:S08]  /*1d850*/  HMMA.1688.F32.TF32 R164, R188.reuse, R144, R164 ;  /* 0x00000090bca4723c */ /* 0x040ff000000810a4 */
[C---:B------:R-:W-:Y:S08]  /*1d860*/  HMMA.1688.F32.TF32 R168, R188.reuse, R140, R168 ;  /* 0x0000008cbca8723c */ /* 0x040ff000000810a8 */
[C---:B------:R-:W-:Y:S08]  /*1d870*/  HMMA.1688.F32.TF32 R172, R188.reuse, R136, R172 ;  /* 0x00000088bcac723c */ /* 0x040ff000000810ac */
[C---:B------:R-:W-:Y:S08]  /*1d880*/  HMMA.1688.F32.TF32 R176, R188.reuse, R132, R176 ;  /* 0x00000084bcb0723c */ /* 0x040ff000000810b0 */
[----:B------:R-:W-:Y:S08]  /*1d890*/  HMMA.1688.F32.TF32 R184, R188, R124, R184 ;  /* 0x0000007cbcb8723c */ /* 0x000ff000000810b8 */
[----:B--2---:R-:W-:Y:S01]  /*1d8a0*/  HMMA.1688.F32.TF32 R116, R116, R120, R228 ;  /* 0x000000787474723c */ /* 0x004fe200000810e4 */
[----:B------:R-:W-:Y:S04]  /*1d8b0*/  LDS R228, [R245+0x4100] ;  /* 0x00410000f5e47984 */ /* 0x000fe80000000800 */
[----:B------:R-:W-:Y:S04]  /*1d8c0*/  LDS R230, [R245+0x4900] ;  /* 0x00490000f5e67984 */ /* 0x000fe80000000800 */
[----:B------:R-:W-:Y:S04]  /*1d8d0*/  LDS R229, [R3+0x4100] ;  /* 0x0041000003e57984 */ /* 0x000fe80000000800 */
[----:B------:R-:W4:Y:S01]  /*1d8e0*/  LDS R231, [R3+0x4900] ;  /* 0x0049000003e77984 */ /* 0x000f220000000800 */
[C---:B---3--:R-:W-:Y:S08]  /*1d8f0*/  HMMA.1688.F32.TF32 R180, R188.reuse, R128, R180 ;  /* 0x00000080bcb4723c */ /* 0x048ff000000810b4 */
[----:B------:R-:W-:Y:S08]  /*1d900*/  HMMA.1688.F32.TF32 R188, R188, R120, R212 ;  /* 0x00000078bcbc723c */ /* 0x000ff000000810d4 */
[C---:B----4-:R-:W-:Y:S08]  /*1d910*/  HMMA.1688.F32.TF32 R196, R228.reuse, R144, R196 ;  /* 0x00000090e4c4723c */ /* 0x050ff000000810c4 */
[C---:B------:R-:W-:Y:S11]  /*1d920*/  HMMA.1688.F32.TF32 R200, R228.reuse, R140, R200 ;  /* 0x0000008ce4c8723c */ /* 0x040ff600000810c8 */
[----:B------:R-:W-:Y:S04]  /*1d930*/  @!UPT UIADD3 URZ, URZ, URZ, URZ ;  /* 0x0000003f3f3ff290 */ /* 0x000fe8000fffe03f */
[----:B------:R-:W-:Y:S04]  /*1d940*/  STL [R1+0x107c], R196 ;  /* 0x00107cc401007387 */ /* 0x000fe80000100800 */
[----:B------:R-:W-:Y:S04]  /*1d950*/  STL [R1+0x1078], R197 ;  /* 0x001078c501007387 */ /* 0x000fe80000100800 */
[----:B------:R-:W-:Y:S04]  /*1d960*/  STL [R1+0x1074], R198 ;  /* 0x001074c601007387 */ /* 0x000fe80000100800 */
[----:B------:R-:W-:Y:S04]  /*1d970*/  STL [R1+0x1070], R199 ;  /* 0x001070c701007387 */ /* 0x000fe80000100800 */
[----:B------:R-:W2:Y:S04]  /*1d980*/  LDL.LU R212, [R1+0x1f0] ;  /* 0x0001f00001d47983 */ /* 0x000ea80000300800 */
[----:B------:R-:W2:Y:S04]  /*1d990*/  LDL.LU R213, [R1+0x1f4] ;  /* 0x0001f40001d57983 */ /* 0x000ea80000300800 */
[----:B------:R-:W2:Y:S04]  /*1d9a0*/  LDL.LU R214, [R1+0x1f8] ;  /* 0x0001f80001d67983 */ /* 0x000ea80000300800 */
[----:B------:R-:W2:Y:S01]  /*1d9b0*/  LDL.LU R215, [R1+0x1fc] ;  /* 0x0001fc0001d77983 */ /* 0x000ea20000300800 */
[C---:B------:R-:W-:Y:S03]  /*1d9c0*/  HMMA.1688.F32.TF32 R204, R228.reuse, R136, R204 ;  /* 0x00000088e4cc723c */ /* 0x040fe600000810cc */
[----:B------:R-:W-:Y:S04]  /*1d9d0*/  STL [R1+0x1088], R200 ;  /* 0x001088c801007387 */ /* 0x000fe80000100800 */
[----:B------:R-:W-:Y:S04]  /*1d9e0*/  STL [R1+0x1084], R201 ;  /* 0x001084c901007387 */ /* 0x000fe80000100800 */
[----:B------:R-:W-:Y:S04]  /*1d9f0*/  STL [R1+0x1080], R202 ;  /* 0x001080ca01007387 */ /* 0x000fe80000100800 */
[----:B------:R-:W-:Y:S04]  /*1da00*/  STL [R1+0x106c], R203 ;  /* 0x00106ccb01007387 */ /* 0x000fe80000100800 */
[----:B------:R-:W3:Y:S04]  /*1da10*/  LDL.LU R216, [R1+0x1e0] ;  /* 0x0001e00001d87983 */ /* 0x000ee80000300800 */
[----:B------:R-:W3:Y:S04]  /*1da20*/  LDL.LU R217, [R1+0x1e4] ;  /* 0x0001e40001d97983 */ /* 0x000ee80000300800 */
[----:B------:R-:W3:Y:S04]  /*1da30*/  LDL.LU R218, [R1+0x1e8] ;  /* 0x0001e80001da7983 */ /* 0x000ee80000300800 */
[----:B------:R-:W3:Y:S04]  /*1da40*/  LDL.LU R219, [R1+0x1ec] ;  /* 0x0001ec0001db7983 */ /* 0x000ee80000300800 */
[----:B------:R-:W-:Y:S04]  /*1da50*/  STL [R1+0x1090], R204 ;  /* 0x001090cc01007387 */ /* 0x000fe80000100800 */
[----:B------:R-:W-:Y:S04]  /*1da60*/  STL [R1+0x108c], R205 ;  /* 0x00108ccd01007387 */ /* 0x000fe80000100800 */
[----:B------:R-:W-:Y:S04]  /*1da70*/  STL [R1+0x1068], R206 ;  /* 0x001068ce01007387 */ /* 0x000fe80000100800 */
[----:B------:R-:W-:Y:S04]  /*1da80*/  STL [R1+0x1064], R207 ;  /* 0x001064cf01007387 */ /* 0x000fe80000100800 */
[----:B------:R-:W4:Y:S04]  /*1da90*/  LDL.LU R248, [R1+0x190] ;  /* 0x0001900001f87983 */ /* 0x000f280000300800 */
[----:B------:R-:W4:Y:S04]  /*1daa0*/  LDL.LU R249, [R1+0x194] ;  /* 0x0001940001f97983 */ /* 0x000f280000300800 */
[----:B------:R-:W4:Y:S04]  /*1dab0*/  LDL.LU R250, [R1+0x198] ;  /* 0x0001980001fa7983 */ /* 0x000f280000300800 */
[----:B------:R-:W4:Y:S01]  /*1dac0*/  LDL.LU R251, [R1+0x19c] ;  /* 0x00019c0001fb7983 */ /* 0x000f220000300800 */
[C---:B------:R-:W-:Y:S03]  /*1dad0*/  HMMA.1688.F32.TF32 R208, R228.reuse, R132, R208 ;  /* 0x00000084e4d0723c */ /* 0x040fe600000810d0 */
        /* <DEDUP_REMOVED lines=20> */
[C---:B------:R-:W-:Y:S08]  /*1dc20*/  HMMA.1688.F32.TF32 R192, R228.reuse, R148, R192 ;  /* 0x00000094e4c0723c */ /* 0x040ff000000810c0 */
[C---:B--2---:R-:W-:Y:S08]  /*1dc30*/  HMMA.1688.F32.TF32 R212, R228.reuse, R128, R212 ;  /* 0x00000080e4d4723c */ /* 0x044ff000000810d4 */
[C---:B---3--:R-:W-:Y:S11]  /*1dc40*/  HMMA.1688.F32.TF32 R216, R228.reuse, R124, R216 ;  /* 0x0000007ce4d8723c */ /* 0x048ff600000810d8 */
[----:B------:R-:W-:Y:S04]  /*1dc50*/  @!UPT UIADD3 URZ, URZ, URZ, URZ ;  /* 0x0000003f3f3ff290 */ /* 0x000fe8000fffe03f */
[----:B------:R-:W-:Y:S04]  /*1dc60*/  STL [R1+0x10a8], R212 ;  /* 0x0010a8d401007387 */ /* 0x000fe80000100800 */
[----:B------:R-:W-:Y:S04]  /*1dc70*/  STL [R1+0x10a4], R213 ;  /* 0x0010a4d501007387 */ /* 0x000fe80000100800 */
[----:B------:R-:W-:Y:S04]  /*1dc80*/  STL [R1+0x10a0], R214 ;  /* 0x0010a0d601007387 */ /* 0x000fe80000100800 */
[----:B------:R-:W-:Y:S04]  /*1dc90*/  STL [R1+0x105c], R215 ;  /* 0x00105cd701007387 */ /* 0x000fe80000100800 */
[----:B------:R-:W-:Y:S04]  /*1dca0*/  STL [R1+0x10b8], R216 ;  /* 0x0010b8d801007387 */ /* 0x000fe80000100800 */
[----:B------:R-:W-:Y:S04]  /*1dcb0*/  STL [R1+0x10b4], R217 ;  /* 0x0010b4d901007387 */ /* 0x000fe80000100800 */
[----:B------:R-:W-:Y:S01]  /*1dcc0*/  STL [R1+0x10b0], R218 ;  /* 0x0010b0da01007387 */ /* 0x000fe20000100800 */
[----:B----4-:R-:W-:Y:S03]  /*1dcd0*/  HMMA.1688.F32.TF32 R228, R228, R120, R248 ;  /* 0x00000078e4e4723c */ /* 0x010fe600000810f8 */
[----:B------:R-:W-:Y:S04]  /*1dce0*/  STL [R1+0x10ac], R219 ;  /* 0x0010acdb01007387 */ /* 0x000fe80000100800 */
[----:B------:R-:W2:Y:S04]  /*1dcf0*/  LDL.LU R248, [R1+0x140] ;  /* 0x0001400001f87983 */ /* 0x000ea80000300800 */
[----:B------:R-:W2:Y:S04]  /*1dd00*/  LDL.LU R249, [R1+0x144] ;  /* 0x0001440001f97983 */ /* 0x000ea80000300800 */
[----:B------:R-:W2:Y:S04]  /*1dd10*/  LDL.LU R250, [R1+0x148] ;  /* 0x0001480001fa7983 */ /* 0x000ea80000300800 */
[----:B------:R-:W2:Y:S01]  /*1dd20*/  LDL.LU R251, [R1+0x14c] ;  /* 0x00014c0001fb7983 */ /* 0x000ea20000300800 */
[C---:B------:R-:W-:Y:S08]  /*1dd30*/  HMMA.1688.F32.TF32 R56, R84.reuse, R148, R56 ;  /* 0x000000945438723c */ /* 0x040ff00000081038 */
[C---:B------:R-:W-:Y:S08]  /*1dd40*/  HMMA.1688.F32.TF32 R60, R84.reuse, R144, R60 ;  /* 0x00000090543c723c */ /* 0x040ff0000008103c */
[C---:B------:R-:W-:Y:S08]  /*1dd50*/  HMMA.1688.F32.TF32 R64, R84.reuse, R140, R64 ;  /* 0x0000008c5440723c */ /* 0x040ff00000081040 */
[C---:B------:R-:W-:Y:S08]  /*1dd60*/  HMMA.1688.F32.TF32 R68, R84.reuse, R136, R68 ;  /* 0x000000885444723c */ /* 0x040ff00000081044 */
[C---:B------:R-:W-:Y:S08]  /*1dd70*/  HMMA.1688.F32.TF32 R72, R84.reuse, R132, R72 ;  /* 0x000000845448723c */ /* 0x040ff00000081048 */
[C---:B------:R-:W-:Y:S08]  /*1dd80*/  HMMA.1688.F32.TF32 R76, R84.reuse, R128, R76 ;  /* 0x00000080544c723c */ /* 0x040ff0000008104c */
        /* <DEDUP_REMOVED lines=8> */
[----:B------:R-:W-:Y:S04]  /*1de10*/  STL [R1+0x10c0], R230 ;  /* 0x0010c0e601007387 */ /* 0x000fe80000100800 */
[----:B------:R-:W-:Y:S01]  /*1de20*/  STL [R1+0x10bc], R231 ;  /* 0x0010bce701007387 */ /* 0x000fe20000100800 */
[C---:B-1----:R-:W-:Y:S08]  /*1de30*/  HMMA.1688.F32.TF32 R204, R152.reuse, R148, R236 ;  /* 0x0000009498cc723c */ /* 0x042ff000000810ec */
[C---:B------:R-:W-:Y:S08]  /*1de40*/  HMMA.1688.F32.TF32 R212, R152.reuse, R140, R224 ;  /* 0x0000008c98d4723c */ /* 0x040ff000000810e0 */
[----:B------:R-:W-:Y:S07]  /*1de50*/  HMMA.1688.F32.TF32 R196, R152, R144, R240 ;  /* 0x0000009098c4723c */ /* 0x000fee00000810f0 */
[----:B------:R1:W-:Y:S09]  /*1de60*/  STL.64 [R1+0x20], R204 ;  /* 0x000020cc01007387 */ /* 0x0003f20000100a00 */
[----:B------:R-:W-:Y:S01]  /*1de70*/  MOV R209, R212 ;  /* 0x000000d400d17202 */ /* 0x000fe20000000f00 */
[----:B------:R-:W-:-:S02]  /*1de80*/  IMAD.MOV.U32 R210, RZ, RZ, R213 ;  /* 0x000000ffffd27224 */ /* 0x000fc400078e00d5 */
[----:B-1----:R-:W-:Y:S02]  /*1de90*/  IMAD.MOV.U32 R204, RZ, RZ, R214 ;  /* 0x000000ffffcc7224 */ /* 0x002fe400078e00d6 */
[----:B------:R-:W-:Y:S02]  /*1dea0*/  IMAD.MOV.U32 R205, RZ, RZ, R215 ;  /* 0x000000ffffcd7224 */ /* 0x000fe400078e00d7 */
[----:B------:R-:W-:Y:S01]  /*1deb0*/  HMMA.1688.F32.TF32 R212, R152, R136, R220 ;  /* 0x0000008898d4723c */ /* 0x000fe200000810dc */
[----:B------:R-:W-:Y:S04]  /*1dec0*/  STL.64 [R1+0x28], R206 ;  /* 0x000028ce01007387 */ /* 0x000fe80000100a00 */
        /* <DEDUP_REMOVED lines=14> */
[----:B------:R-:W-:-:S03]  /*1dfb0*/  IMAD.MOV.U32 R201, RZ, RZ, R197 ;  /* 0x000000ffffc97224 */ /* 0x000fc600078e00c5 */
[----:B------:R-:W4:Y:S01]  /*1dfc0*/  LDL.LU R242, [R1+0x108] ;  /* 0x0001080001f27983 */ /* 0x000f220000300800 */
[----:B------:R-:W-:-:S03]  /*1dfd0*/  MOV R200, R196 ;  /* 0x000000c400c87202 */ /* 0x000fc60000000f00 */
[----:B------:R-:W4:Y:S01]  /*1dfe0*/  LDL.LU R243, [R1+0x10c] ;  /* 0x00010c0001f37983 */ /* 0x000f220000300800 */
[----:B------:R-:W-:Y:S01]  /*1dff0*/  IMAD.MOV.U32 R202, RZ, RZ, R198 ;  /* 0x000000ffffca7224 */ /* 0x000fe200078e00c6 */
[----:B------:R-:W-:Y:S02]  /*1e000*/  MOV R197, R212 ;  /* 0x000000d400c57202 */ /* 0x000fe40000000f00 */
[----:B------:R-:W4:Y:S01]  /*1e010*/  LDL.LU R224, [R1+0x60] ;  /* 0x0000600001e07983 */ /* 0x000f220000300800 */
[----:B------:R-:W-:-:S03]  /*1e020*/  IMAD.MOV.U32 R196, RZ, RZ, R199 ;  /* 0x000000ffffc47224 */ /* 0x000fc600078e00c7 */
[----:B------:R-:W4:Y:S01]  /*1e030*/  LDL.LU R225, [R1+0x64] ;  /* 0x0000640001e17983 */ /* 0x000f220000300800 */
[----:B------:R-:W-:-:S03]  /*1e040*/  IMAD.MOV.U32 R198, RZ, RZ, R213 ;  /* 0x000000ffffc67224 */ /* 0x000fc600078e00d5 */
[----:B------:R-:W4:Y:S01]  /*1e050*/  LDL.LU R226, [R1+0x68] ;  /* 0x0000680001e27983 */ /* 0x000f220000300800 */
[----:B------:R-:W-:-:S03]  /*1e060*/  IMAD.MOV.U32 R199, RZ, RZ, R214 ;  /* 0x000000ffffc77224 */ /* 0x000fc600078e00d6 */
[----:B------:R-:W4:Y:S01]  /*1e070*/  LDL.LU R227, [R1+0x6c] ;  /* 0x00006c0001e37983 */ /* 0x000f220000300800 */
[----:B--2---:R-:W-:Y:S11]  /*1e080*/  HMMA.1688.F32.TF32 R220, R152, R132, R248 ;  /* 0x0000008498dc723c */ /* 0x004ff600000810f8 */
[----:B------:R-:W-:Y:S11]  /*1e090*/  @!UPT UIADD3 URZ, URZ, URZ, URZ ;  /* 0x0000003f3f3ff290 */ /* 0x000ff6000fffe03f */
[----:B------:R-:W-:Y:S02]  /*1e0a0*/  @!UPT UIADD3 URZ, URZ, URZ, URZ ;  /* 0x0000003f3f3ff290 */ /* 0x000fe4000fffe03f */
[----:B------:R-:W-:Y:S01]  /*1e0b0*/  MOV R212, R220 ;  /* 0x000000dc00d47202 */ /* 0x000fe20000000f00 */
[----:B------:R-:W-:Y:S01]  /*1e0c0*/  IMAD.MOV.U32 R213, RZ, RZ, R221 ;  /* 0x000000ffffd57224 */ /* 0x000fe200078e00dd */
[----:B------:R-:W2:Y:S01]  /*1e0d0*/  LDL.LU R220, [R1+0x30] ;  /* 0x0000300001dc7983 */ /* 0x000ea20000300800 */
[----:B------:R-:W-:Y:S02]  /*1e0e0*/  IMAD.MOV.U32 R214, RZ, RZ, R222 ;  /* 0x000000ffffd67224 */ /* 0x000fe400078e00de */
[----:B------:R-:W-:Y:S01]  /*1e0f0*/  IMAD.MOV.U32 R208, RZ, RZ, R223 ;  /* 0x000000ffffd07224 */ /* 0x000fe200078e00df */
[----:B------:R-:W2:Y:S04]  /*1e100*/  LDL.LU R221, [R1+0x34] ;  /* 0x0000340001dd7983 */ /* 0x000ea80000300800 */
[----:B------:R-:W2:Y:S04]  /*1e110*/  LDL.LU R222, [R1+0x38] ;  /* 0x0000380001de7983 */ /* 0x000ea80000300800 */
[----:B------:R-:W2:Y:S04]  /*1e120*/  LDL.LU R223, [R1+0x3c] ;  /* 0x00003c0001df7983 */ /* 0x000ea80000300800 */
[----:B------:R-:W2:Y:S04]  /*1e130*/  LDL.LU R248, [R1+0x10] ;  /* 0x0000100001f87983 */ /* 0x000ea80000300800 */
[----:B------:R-:W2:Y:S04]  /*1e140*/  LDL.LU R249, [R1+0x14] ;  /* 0x0000140001f97983 */ /* 0x000ea80000300800 */
[----:B------:R-:W2:Y:S04]  /*1e150*/  LDL.LU R250, [R1+0x18] ;  /* 0x0000180001fa7983 */ /* 0x000ea80000300800 */
[----:B------:R-:W2:Y:S01]  /*1e160*/  LDL.LU R251, [R1+0x1c] ;  /* 0x00001c0001fb7983 */ /* 0x000ea20000300800 */
[C---:B------:R-:W-:Y:S08]  /*1e170*/  HMMA.1688.F32.TF32 R44, R52.reuse, R128, R44 ;  /* 0x00000080342c723c */ /* 0x040ff0000008102c */
[----:B------:R-:W-:Y:S01]  /*1e180*/  HMMA.1688.F32.TF32 R52, R52, R120, R156 ;  /* 0x000000783434723c */ /* 0x000fe2000008109c */
[----:B------:R-:W-:Y:S04]  /*1e190*/  LDS R156, [R245+0x4180] ;  /* 0x00418000f59c7984 */ /* 0x000fe80000000800 */
[----:B------:R-:W-:Y:S04]  /*1e1a0*/  LDS R158, [R245+0x4980] ;  /* 0x00498000f59e7984 */ /* 0x000fe80000000800 */
[----:B------:R-:W-:Y:S04]  /*1e1b0*/  LDS R157, [R3+0x4180] ;  /* 0x00418000039d7984 */ /* 0x000fe80000000800 */
[----:B------:R-:W1:Y:S01]  /*1e1c0*/  LDS R159, [R3+0x4980] ;  /* 0x00498000039f7984 */ /* 0x000e620000000800 */
[C---:B---3--:R-:W-:Y:S08]  /*1e1d0*/  HMMA.1688.F32.TF32 R228, R152.reuse, R128, R216 ;  /* 0x0000008098e4723c */ /* 0x048ff000000810d8 */
[C---:B----4-:R-:W-:Y:S08]  /*1e1e0*/  HMMA.1688.F32.TF32 R232, R152.reuse, R124, R232 ;  /* 0x0000007c98e8723c */ /* 0x050ff000000810e8 */
[----:B------:R-:W-:Y:S08]  /*1e1f0*/  HMMA.1688.F32.TF32 R152, R152, R120, R236 ;  /* 0x000000789898723c */ /* 0x000ff000000810ec */
[C---:B-1----:R-:W-:Y:S08]  /*1e200*/  HMMA.1688.F32.TF32 R240, R156.reuse, R148, R240 ;  /* 0x000000949cf0723c */ /* 0x042ff000000810f0 */
[----:B------:R-:W-:Y:S01]  /*1e210*/  HMMA.1688.F32.TF32 R144, R156, R144, R224 ;  /* 0x000000909c90723c */ /* 0x000fe200000810e0 */
[----:B------:R-:W-:Y:S01]  /*1e220*/  IMAD.MOV.U32 R218, RZ, RZ, R230 ;  /* 0x000000ffffda7224 */ /* 0x000fe200078e00e6 */
[----:B------:R-:W-:Y:S01]  /*1e230*/  MOV R216, R228 ;  /* 0x000000e400d87202 */ /* 0x000fe20000000f00 */
[----:B------:R-:W-:Y:S01]  /*1e240*/  IMAD.MOV.U32 R219, RZ, RZ, R231 ;  /* 0x000000ffffdb7224 */ /* 0x000fe200078e00e7 */
[----:B------:R-:W-:Y:S01]  /*1e250*/  MOV R228, R232 ;  /* 0x000000e800e47202 */ /* 0x000fe20000000f00 */
[----:B------:R-:W-:-:S02]  /*1e260*/  IMAD.MOV.U32 R217, RZ, RZ, R229 ;  /* 0x000000ffffd97224 */ /* 0x000fc400078e00e5 */
[----:B------:R-:W-:Y:S02]  /*1e270*/  IMAD.MOV.U32 R230, RZ, RZ, R234 ;  /* 0x000000ffffe67224 */ /* 0x000fe400078e00ea */
[----:B------:R-:W-:Y:S02]  /*1e280*/  IMAD.MOV.U32 R231, RZ, RZ, R235 ;  /* 0x000000ffffe77224 */ /* 0x000fe400078e00eb */
[----:B------:R-:W-:Y:S01]  /*1e290*/  IMAD.MOV.U32 R229, RZ, RZ, R233 ;  /* 0x000000ffffe57224 */ /* 0x000fe200078e00e9 */
[----:B------:R-:W3:Y:S01]  /*1e2a0*/  LDL.LU.64 R234, [R1+0x1148] ;  /* 0x0011480001ea7983 */ /* 0x000ee20000300a00 */
[----:B------:R-:W-:-:S03]  /*1e2b0*/  MOV R206, R152 ;  /* 0x0000009800ce7202 */ /* 0x000fc60000000f00 */
[----:B------:R-:W3:Y:S01]  /*1e2c0*/  LDL.LU.64 R232, [R1+0x1140] ;  /* 0x0011400001e87983 */ /* 0x000ee20000300a00 */
[----:B------:R-:W-:Y:S01]  /*1e2d0*/  MOV R131, R240 ;  /* 0x000000f000837202 */ /* 0x000fe20000000f00 */
[----:B------:R-:W-:Y:S02]  /*1e2e0*/  IMAD.MOV.U32 R134, RZ, RZ, R241 ;  /* 0x000000ffff867224 */ /* 0x000fe400078e00f1 */
[----:B------:R-:W4:Y:S01]  /*1e2f0*/  LDL.LU.64 R238, [R1+0x1138] ;  /* 0x0011380001ee7983 */ /* 0x000f220000300a00 */
[----:B------:R-:W-:Y:S02]  /*1e300*/  IMAD.MOV.U32 R149, RZ, RZ, R242 ;  /* 0x000000ffff957224 */ /* 0x000fe400078e00f2 */
[----:B------:R-:W-:Y:S01]  /*1e310*/  IMAD.MOV.U32 R148, RZ, RZ, R243 ;  /* 0x000000ffff947224 */ /* 0x000fe200078e00f3 */
[----:B------:R-:W4:Y:S01]  /*1e320*/  LDL.LU.64 R236, [R1+0x1130] ;  /* 0x0011300001ec7983 */ /* 0x000f220000300a00 */
[----:B------:R-:W-:Y:S01]  /*1e330*/  IMAD.MOV.U32 R207, RZ, RZ, R153 ;  /* 0x000000ffffcf7224 */ /* 0x000fe200078e0099 */
[----:B------:R-:W-:Y:S01]  /*1e340*/  MOV R153, R252 ;  /* 0x000000fc00997202 */ /* 0x000fe20000000f00 */
[----:B------:R-:W-:Y:S01]  /*1e350*/  IMAD.MOV.U32 R135, RZ, RZ, R144 ;  /* 0x000000ffff877224 */ /* 0x000fe200078e0090 */
[----:B------:R-:W3:Y:S01]  /*1e360*/  LDL.LU R152, [R1] ;  /* 0x0000000001987983 */ /* 0x000ee20000300800 */
[----:B------:R-:W-:-:S03]  /*1e370*/  MOV R252, R145 ;  /* 0x0000009100fc7202 */ /* 0x000fc60000000f00 */
[----:B------:R-:W4:Y:S01]  /*1e380*/  LDL.LU.64 R242, [R1+0x1128] ;  /* 0x0011280001f27983 */ /* 0x000f220000300a00 */
[----:B------:R-:W-:Y:S01]  /*1e390*/  MOV R144, R131 ;  /* 0x0000008300907202 */ /* 0x000fe20000000f00 */
[----:B------:R-:W-:Y:S02]  /*1e3a0*/  IMAD.MOV.U32 R145, RZ, RZ, R134 ;  /* 0x000000ffff917224 */ /* 0x000fe400078e0086 */
[----:B------:R-:W4:Y:S04]  /*1e3b0*/  LDL.LU.64 R240, [R1+0x1120] ;  /* 0x0011200001f07983 */ /* 0x000f280000300a00 */
[----:B------:R-:W4:Y:S04]  /*1e3c0*/  LDL.LU.64 R226, [R1+0x1118] ;  /* 0x0011180001e27983 */ /* 0x000f280000300a00 */
[----:B------:R-:W4:Y:S01]  /*1e3d0*/  LDL.LU.64 R224, [R1+0x1110] ;  /* 0x0011100001e07983 */ /* 0x000f220000300a00 */
[C---:B--2---:R-:W-:Y:S08]  /*1e3e0*/  HMMA.1688.F32.TF32 R220, R156.reuse, R140, R220 ;  /* 0x0000008c9cdc723c */ /* 0x044ff000000810dc */
[----:B------:R-:W-:Y:S01]  /*1e3f0*/  HMMA.1688.F32.TF32 R248, R156, R136, R248 ;  /* 0x000000889cf8723c */ /* 0x000fe200000810f8 */
[----:B------:R-:W-:Y:S11]  /*1e400*/  IMAD.MOV.U32 R141, RZ, RZ, R135 ;  /* 0x000000ffff8d7224 */ /* 0x000ff600078e0087 */
[----:B------:R-:W-:Y:S04]  /*1e410*/  @!UPT UIADD3 URZ, URZ, URZ, URZ ;  /* 0x0000003f3f3ff290 */ /* 0x000fe8000fffe03f */
[----:B------:R-:W-:Y:S01]  /*1e420*/  IMAD.MOV.U32 R131, RZ, RZ, R222 ;  /* 0x000000ffff837224 */ /* 0x000fe200078e00de */
[----:B------:R-:W-:Y:S01]  /*1e430*/  MOV R140, R223 ;  /* 0x000000df008c7202 */ /* 0x000fe20000000f00 */
[----:B------:R-:W-:Y:S01]  /*1e440*/  IMAD.MOV.U32 R134, RZ, RZ, R221 ;  /* 0x000000ffff867224 */ /* 0x000fe200078e00dd */
[----:B------:R-:W2:Y:S01]  /*1e450*/  LDL.LU.64 R222, [R1+0x1108] ;  /* 0x0011080001de7983 */ /* 0x000ea20000300a00 */
[----:B------:R-:W-:-:S03]  /*1e460*/  IMAD.MOV.U32 R143, RZ, RZ, R220 ;  /* 0x000000ffff8f7224 */ /* 0x000fc600078e00dc */
[----:B------:R-:W2:Y:S01]  /*1e470*/  LDL.LU.64 R220, [R1+0x1100] ;  /* 0x0011000001dc7983 */ /* 0x000ea20000300a00 */
[----:B------:R-:W-:Y:S01]  /*1e480*/  IMAD.MOV.U32 R142, RZ, RZ, R251 ;  /* 0x000000ffff8e7224 */ /* 0x000fe200078e00fb */
[----:B------:R-:W-:Y:S01]  /*1e490*/  MOV R138, R249 ;  /* 0x000000f9008a7202 */ /* 0x000fe20000000f00 */
[----:B------:R-:W-:Y:S02]  /*1e4a0*/  IMAD.MOV.U32 R135, RZ, RZ, R250 ;  /* 0x000000ffff877224 */ /* 0x000fe400078e00fa */
[----:B------:R-:W-:Y:S01]  /*1e4b0*/  IMAD.MOV.U32 R139, RZ, RZ, R248 ;  /* 0x000000ffff8b7224 */ /* 0x000fe200078e00f8 */
[----:B------:R-:W2:Y:S04]  /*1e4c0*/  LDL.LU.64 R250, [R1+0x10f8] ;  /* 0x0010f80001fa7983 */ /* 0x000ea80000300a00 */
[----:B------:R-:W2:Y:S01]  /*1e4d0*/  LDL.LU.64 R248, [R1+0x10f0] ;  /* 0x0010f00001f87983 */ /* 0x000ea20000300a00 */
[----:B------:R-:W-:-:S02]  /*1e4e0*/  IMAD.MOV.U32 R203, RZ, RZ, R215 ;  /* 0x000000ffffcb7224 */ /* 0x000fc400078e00d7 */
[----:B------:R-:W-:Y:S02]  /*1e4f0*/  IMAD.MOV.U32 R211, RZ, RZ, R154 ;  /* 0x000000ffffd37224 */ /* 0x000fe400078e009a */
[----:B------:R-:W-:Y:S02]  /*1e500*/  IMAD.MOV.U32 R215, RZ, RZ, R155 ;  /* 0x000000ffffd77224 */ /* 0x000fe400078e009b */
[----:B------:R-:W-:Y:S02]  /*1e510*/  IMAD.MOV.U32 R154, RZ, RZ, R247 ;  /* 0x000000ffff9a7224 */ /* 0x000fe400078e00f7 */
[----:B------:R-:W-:Y:S02]  /*1e520*/  IMAD.MOV.U32 R155, RZ, RZ, R244 ;  /* 0x000000ffff9b7224 */ /* 0x000fe400078e00f4 */
[----:B------:R-:W-:Y:S02]  /*1e530*/  IMAD.MOV.U32 R137, RZ, RZ, R131 ;  /* 0x000000ffff897224 */ /* 0x000fe400078e0083 */
[----:B------:R-:W-:-:S02]  /*1e540*/  IMAD.MOV.U32 R136, RZ, RZ, R134 ;  /* 0x000000ffff887224 */ /* 0x000fc400078e0086 */
[----:B------:R-:W-:Y:S02]  /*1e550*/  IMAD.MOV.U32 R246, RZ, RZ, R146 ;  /* 0x000000fffff67224 */ /* 0x000fe400078e0092 */
[----:B------:R-:W-:Y:S01]  /*1e560*/  IMAD.MOV.U32 R244, RZ, RZ, R147 ;  /* 0x000000fffff47224 */ /* 0x000fe200078e0093 */
[C---:B---3--:R-:W-:Y:S11]  /*1e570*/  HMMA.1688.F32.TF32 R152, R156.reuse, R132, R152 ;  /* 0x000000849c98723c */ /* 0x048ff60000081098 */
[----:B------:R-:W-:Y:S11]  /*1e580*/  @!UPT UIADD3 URZ, URZ, URZ, URZ ;  /* 0x0000003f3f3ff290 */ /* 0x000ff6000fffe03f */
[----:B------:R-:W-:Y:S02]  /*1e590*/  @!UPT UIADD3 URZ, URZ, URZ, URZ ;  /* 0x0000003f3f3ff290 */ /* 0x000fe4000fffe03f */
[----:B------:R-:W-:Y:S01]  /*1e5a0*/  IMAD.MOV.U32 R131, RZ, RZ, R152 ;  /* 0x000000ffff837224 */ /* 0x000fe200078e0098 */
[----:B------:R-:W-:Y:S01]  /*1e5b0*/  MOV R134, R155 ;  /* 0x0000009b00867202 */ /* 0x000fe20000000f00 */
[----:B------:R-:W-:Y:S02]  /*1e5c0*/  IMAD.MOV.U32 R247, RZ, RZ, R153 ;  /* 0x000000fffff77224 */ /* 0x000fe400078e0099 */
[----:B------:R-:W-:Y:S01]  /*1e5d0*/  IMAD.MOV.U32 R155, RZ, RZ, R154 ;  /* 0x000000ffff9b7224 */ /* 0x000fe200078e009a */
[C---:B--2---:R-:W-:Y:S07]  /*1e5e0*/  HMMA.1688.F32.TF32 R248, R156.reuse, R128, R248 ;  /* 0x000000809cf8723c */ /* 0x044fee00000810f8 */
[----:B------:R-:W-:Y:S01]  /*1e5f0*/  IMAD.MOV.U32 R129, RZ, RZ, R131 ;  /* 0x000000ffff817224 */ /* 0x000fe200078e0083 */
[C---:B------:R-:W-:Y:S07]  /*1e600*/  HMMA.1688.F32.TF32 R220, R156.reuse, R124, R220 ;  /* 0x0000007c9cdc723c */ /* 0x040fee00000810dc */
[----:B------:R-:W-:Y:S01]  /*1e610*/  IMAD.MOV.U32 R125, RZ, RZ, R129 ;  /* 0x000000ffff7d7224 */ /* 0x000fe200078e0081 */
[----:B----4-:R-:W-:Y:S01]  /*1e620*/  HMMA.1688.F32.TF32 R156, R156, R120, R224 ;  /* 0x000000789c9c723c */ /* 0x010fe200000810e0 */
[----:B------:R-:W-:Y:S01]  /*1e630*/  IMAD.MOV.U32 R129, RZ, RZ, R155 ;  /* 0x000000ffff817224 */ /* 0x000fe200078e009b */
[----:B------:R-:W-:Y:S01]  /*1e640*/  MOV R128, R247 ;  /* 0x000000f700807202 */ /* 0x000fe20000000f00 */
[----:B------:R-:W-:Y:S01]  /*1e650*/  LDS R155, [R0+0x5800] ;  /* 0x00580000009b7984 */ /* 0x000fe20000000800 */
[----:B------:R-:W-:Y:S01]  /*1e660*/  IMAD.MOV.U32 R132, RZ, RZ, R142 ;  /* 0x000000ffff847224 */ /* 0x000fe200078e008e */
[----:B------:R-:W-:-:S02]  /*1e670*/  MOV R133, R143 ;  /* 0x0000008f00857202 */ /* 0x000fc40000000f00 */
[----:B------:R-:W-:Y:S01]  /*1e680*/  LDS R224, [R245+0x5080] ;  /* 0x00508000f5e07984 */ /* 0x000fe20000000800 */
[----:B------:R-:W-:Y:S01]  /*1e690*/  IMAD.MOV.U32 R154, RZ, RZ, R251 ;  /* 0x000000ffff9a7224 */ /* 0x000fe200078e00fb */
[----:B------:R-:W-:Y:S01]  /*1e6a0*/  MOV R152, R250 ;  /* 0x000000fa00987202 */ /* 0x000fe20000000f00 */
[----:B------:R-:W-:Y:S01]  /*1e6b0*/  IMAD.MOV.U32 R153, RZ, RZ, R249 ;  /* 0x000000ffff997224 */ /* 0x000fe200078e00f9 */
[----:B------:R-:W-:Y:S01]  /*1e6c0*/  LDS R226, [R245+0x5880] ;  /* 0x00588000f5e27984 */ /* 0x000fe20000000800 */
[----:B------:R-:W-:Y:S01]  /*1e6d0*/  IMAD.MOV.U32 R124, RZ, RZ, R154 ;  /* 0x000000ffff7c7224 */ /* 0x000fe200078e009a */
[----:B------:R-:W-:Y:S01]  /*1e6e0*/  MOV R121, R152 ;  /* 0x0000009800797202 */ /* 0x000fe20000000f00 */
[----:B------:R-:W-:Y:S01]  /*1e6f0*/  IMAD.MOV.U32 R120, RZ, RZ, R153 ;  /* 0x000000ffff787224 */ /* 0x000fe200078e0099 */
[----:B------:R-:W-:Y:S04]  /*1e700*/  LDS R152, [R2+0x5000] ;  /* 0x0050000002987984 */ /* 0x000fe80000000800 */
[----:B------:R-:W-:Y:S04]  /*1e710*/  LDS R154, [R2+0x5800] ;  /* 0x00580000029a7984 */ /* 0x000fe80000000800 */
[----:B------:R-:W1:Y:S01]  /*1e720*/  LDS R153, [R0+0x5000] ;  /* 0x0050000000997984 */ /* 0x000e620000000800 */
[----:B------:R-:W-:-:S02]  /*1e730*/  IMAD.MOV.U32 R146, RZ, RZ, R248 ;  /* 0x000000ffff927224 */ /* 0x000fc400078e00f8 */
[----:B------:R-:W-:Y:S01]  /*1e740*/  IMAD.MOV.U32 R147, RZ, RZ, R223 ;  /* 0x000000ffff937224 */ /* 0x000fe200078e00df */
[----:B------:R-:W-:Y:S01]  /*1e750*/  MOV R131, R221 ;  /* 0x000000dd00837202 */ /* 0x000fe20000000f00 */
[----:B------:R-:W-:Y:S04]  /*1e760*/  LDS R225, [R3+0x5080] ;  /* 0x0050800003e17984 */ /* 0x000fe80000000800 */
[----:B------:R-:W-:Y:S01]  /*1e770*/  LDS R227, [R3+0x5880] ;  /* 0x0058800003e37984 */ /* 0x000fe20000000800 */
[----:B-1----:R-:W-:Y:S01]  /*1e780*/  HMMA.1688.F32.TF32 R240, R152, R150, R240 ;  /* 0x0000009698f0723c */ /* 0x002fe200000810f0 */
[----:B------:R-:W-:Y:S02]  /*1e790*/  IMAD.MOV.U32 R142, RZ, RZ, R222 ;  /* 0x000000ffff8e7224 */ /* 0x000fe400078e00de */
[----:B------:R-:W-:Y:S01]  /*1e7a0*/  IMAD.MOV.U32 R143, RZ, RZ, R158 ;  /* 0x000000ffff8f7224 */ /* 0x000fe200078e009e */
[----:B------:R-:W-:Y:S01]  /*1e7b0*/  MOV R251, R135 ;  /* 0x0000008700fb7202 */ /* 0x000fe20000000f00 */
[----:B------:R-:W-:Y:S01]  /*1e7c0*/  IMAD.MOV.U32 R250, RZ, RZ, R138 ;  /* 0x000000fffffa7224 */ /* 0x000fe200078e008a */
[----:B------:R-:W-:Y:S01]  /*1e7d0*/  LDS R158, [R245+0x5800] ;  /* 0x00580000f59e7984 */ /* 0x000fe20000000800 */
[----:B------:R-:W-:-:S02]  /*1e7e0*/  IMAD.MOV.U32 R249, RZ, RZ, R139 ;  /* 0x000000fffff97224 */ /* 0x000fc400078e008b */
[----:B------:R-:W-:Y:S01]  /*1e7f0*/  IMAD.MOV.U32 R248, RZ, RZ, R134 ;  /* 0x000000fffff87224 */ /* 0x000fe200078e0086 */
[----:B------:R-:W-:Y:S04]  /*1e800*/  LDS R221, [R0+0x5080] ;  /* 0x0050800000dd7984 */ /* 0x000fe80000000800 */
[----:B------:R-:W-:Y:S09]  /*1e810*/  LDS R223, [R0+0x5880] ;  /* 0x0058800000df7984 */ /* 0x000ff20000000800 */
[----:B------:R-:W-:Y:S01]  /*1e820*/  STL.64 [R1+0x350], R240 ;  /* 0x000350f001007387 */ /* 0x000fe20000100a00 */
[----:B------:R-:W-:-:S03]  /*1e830*/  IMAD.MOV.U32 R247, RZ, RZ, R242 ;  /* 0x000000fffff77224 */ /* 0x000fc600078e00f2 */
[----:B------:R1:W-:Y:S01]  /*1e840*/  STL [R1+0x35c], R243 ;  /* 0x00035cf301007387 */ /* 0x0003e20000100800 */
[----:B------:R-:W-:-:S03]  /*1e850*/  IMAD.MOV.U32 R242, RZ, RZ, R147 ;  /* 0x000000fffff27224 */ /* 0x000fc600078e0093 */
[----:B------:R-:W-:Y:S01]  /*1e860*/  LDS R222, [R2+0x5880] ;  /* 0x0058800002de7984 */ /* 0x000fe20000000800 */
[----:B-1----:R-:W-:-:S03]  /*1e870*/  IMAD.MOV.U32 R243, RZ, RZ, R146 ;  /* 0x000000fffff37224 */ /* 0x002fc600078e0092 */
[----:B------:R-:W2:Y:S04]  /*1e880*/  LDL.LU R146, [R1+0x10ec] ;  /* 0x0010ec0001927983 */ /* 0x000ea80000300800 */
[----:B------:R-:W2:Y:S01]  /*1e890*/  LDL.LU R147, [R1+0x10e8] ;  /* 0x0010e80001937983 */ /* 0x000ea20000300800 */
[----:B------:R-:W-:Y:S01]  /*1e8a0*/  MOV R240, R131 ;  /* 0x0000008300f07202 */ /* 0x000fe20000000f00 */
[----:B------:R-:W-:Y:S02]  /*1e8b0*/  IMAD.MOV.U32 R241, RZ, RZ, R142 ;  /* 0x000000fffff17224 */ /* 0x000fe400078e008e */
[----:B------:R-:W3:Y:S04]  /*1e8c0*/  LDL.LU R131, [R1+0x10e4] ;  /* 0x0010e40001837983 */ /* 0x000ee80000300800 */
[----:B------:R-:W4:Y:S04]  /*1e8d0*/  LDL.LU R142, [R1+0x10e0] ;  /* 0x0010e000018e7983 */ /* 0x000f280000300800 */
[----:B------:R1:W-:Y:S02]  /*1e8e0*/  STL [R1+0x1054], R247 ;  /* 0x001054f701007387 */ /* 0x0003e40000100800 */
[----:B-1----:R-:W-:-:S02]  /*1e8f0*/  IMAD.MOV.U32 R247, RZ, RZ, R143 ;  /* 0x000000fffff77224 */ /* 0x002fc400078e008f */
[----:B------:R-:W4:Y:S01]  /*1e900*/  LDL.LU R143, [R1+0x10dc] ;  /* 0x0010dc00018f7983 */ /* 0x000f220000300800 */
[----:B------:R-:W-:Y:S01]  /*1e910*/  IMAD.MOV.U32 R138, RZ, RZ, R220 ;  /* 0x000000ffff8a7224 */ /* 0x000fe200078e00dc */
[----:B------:R-:W-:Y:S01]  /*1e920*/  MOV R139, R159 ;  /* 0x0000009f008b7202 */ /* 0x000fe20000000f00 */
[----:B------:R-:W-:Y:S01]  /*1e930*/  IMAD.MOV.U32 R134, RZ, RZ, R157 ;  /* 0x000000ffff867224 */ /* 0x000fe200078e009d */
[----:B------:R-:W-:Y:S01]  /*1e940*/  LDS R159, [R3+0x5800] ;  /* 0x00580000039f7984 */ /* 0x000fe20000000800 */
[----:B------:R-:W-:-:S03]  /*1e950*/  IMAD.MOV.U32 R135, RZ, RZ, R156 ;  /* 0x000000ffff877224 */ /* 0x000fc600078e009c */
[----:B------:R-:W-:Y:S04]  /*1e960*/  LDS R156, [R245+0x5000] ;  /* 0x00500000f59c7984 */ /* 0x000fe80000000800 */
[----:B------:R-:W1:Y:S04]  /*1e970*/  LDS R157, [R3+0x5000] ;  /* 0x00500000039d7984 */ /* 0x000e680000000800 */
[----:B------:R-:W1:Y:S01]  /*1e980*/  LDS R220, [R2+0x5080] ;  /* 0x0050800002dc7984 */ /* 0x000e620000000800 */
[C---:B--2---:R-:W-:Y:S11]  /*1e990*/  HMMA.1688.F32.TF32 R236, R152.reuse, R146, R236 ;  /* 0x0000009298ec723c */ /* 0x044ff600000810ec */
[----:B------:R-:W-:Y:S11]  /*1e9a0*/  @!UPT UIADD3 URZ, URZ, URZ, URZ ;  /* 0x0000003f3f3ff290 */ /* 0x000ff6000fffe03f */
[----:B------:R-:W-:Y:S01]  /*1e9b0*/  @!UPT UIADD3 URZ, URZ, URZ, URZ ;  /* 0x0000003f3f3ff290 */ /* 0x000fe2000fffe03f */
[----:B------:R-:W-:Y:S01]  /*1e9c0*/  STL.64 [R1+0x340], R236 ;  /* 0x000340ec01007387 */ /* 0x000fe20000100a00 */
[----:B----4-:R-:W-:Y:S03]  /*1e9d0*/  HMMA.1688.F32.TF32 R232, R152, R142, R232 ;  /* 0x0000008e98e8723c */ /* 0x010fe600000810e8 */
[----:B------:R2:W-:Y:S02]  /*1e9e0*/  STL.64 [R1+0x348], R238 ;  /* 0x000348ee01007387 */ /* 0x0005e40000100a00 */
[----:B--2---:R-:W-:Y:S01]  /*1e9f0*/  IMAD.MOV.U32 R239, RZ, RZ, R138 ;  /* 0x000000ffffef7224 */ /* 0x004fe200078e008a */
[----:B------:R-:W-:Y:S01]  /*1ea00*/  MOV R238, R139 ;  /* 0x0000008b00ee7202 */ /* 0x000fe20000000f00 */
[----:B------:R-:W2:Y:S04]  /*1ea10*/  LDL.LU R138, [R1+0x10d8] ;  /* 0x0010d800018a7983 */ /* 0x000ea80000300800 */
[----:B------:R-:W2:Y:S01]  /*1ea20*/  LDL.LU R139, [R1+0x10d4] ;  /* 0x0010d400018b7983 */ /* 0x000ea20000300800 */
[----:B------:R-:W-:-:S02]  /*1ea30*/  IMAD.MOV.U32 R236, RZ, RZ, R134 ;  /* 0x000000ffffec7224 */ /* 0x000fc400078e0086 */
[----:B------:R-:W-:Y:S01]  /*1ea40*/  IMAD.MOV.U32 R237, RZ, RZ, R247 ;  /* 0x000000ffffed7224 */ /* 0x000fe200078e00f7 */
[----:B------:R-:W4:Y:S09]  /*1ea50*/  LDL.LU R134, [R1+0x10d0] ;  /* 0x0010d00001867983 */ /* 0x000f320000300800 */
[----:B------:R-:W-:Y:S01]  /*1ea60*/  IMAD.MOV.U32 R247, RZ, RZ, R235 ;  /* 0x000000fffff77224 */ /* 0x000fe200078e00eb */
[----:B------:R-:W-:Y:S01]  /*1ea70*/  MOV R235, R135 ;  /* 0x0000008700eb7202 */ /* 0x000fe20000000f00 */
[----:B------:R-:W-:Y:S04]  /*1ea80*/  STL.64 [R1+0x330], R232 ;  /* 0x000330e801007387 */ /* 0x000fe80000100a00 */
[----:B------:R-:W-:Y:S04]  /*1ea90*/  STL [R1+0x338], R234 ;  /* 0x000338ea01007387 */ /* 0x000fe80000100800 */
[----:B------:R-:W4:Y:S04]  /*1eaa0*/  LDL.LU R135, [R1+0x10cc] ;  /* 0x0010cc0001877983 */ /* 0x000f280000300800 */
[----:B------:R-:W-:Y:S01]  /*1eab0*/  STL [R1+0x1058], R247 ;  /* 0x001058f701007387 */ /* 0x000fe20000100800 */
[C---:B---3--:R-:W-:Y:S08]  /*1eac0*/  HMMA.1688.F32.TF32 R12, R152.reuse, R130, R12 ;  /* 0x00000082980c723c */ /* 0x048ff0000008100c */
[C---:B--2---:R-:W-:Y:S11]  /*1ead0*/  HMMA.1688.F32.TF32 R4, R152.reuse, R138, R4 ;  /* 0x0000008a9804723c */ /* 0x044ff60000081004 */
[----:B------:R-:W-:Y:S11]  /*1eae0*/  @!UPT UIADD3 URZ, URZ, URZ, URZ ;  /* 0x0000003f3f3ff290 */ /* 0x000ff6000fffe03f */
[----:B------:R-:W-:Y:S01]  /*1eaf0*/  @!UPT UIADD3 URZ, URZ, URZ, URZ ;  /* 0x0000003f3f3ff290 */ /* 0x000fe2000fffe03f */
[----:B------:R-:W-:Y:S04]  /*1eb00*/  STL.64 [R1+0x320], R4 ;  /* 0x0003200401007387 */ /* 0x000fe80000100a00 */
[----:B------:R4:W-:Y:S02]  /*1eb10*/  STL.64 [R1+0x328], R6 ;  /* 0x0003280601007387 */ /* 0x0009e40000100a00 */
[C---:B----4-:R-:W-:Y:S08]  /*1eb20*/  HMMA.1688.F32.TF32 R4, R152.reuse, R134, R8 ;  /* 0x000000869804723c */ /* 0x050ff00000081008 */
[----:B------:R-:W-:Y:S11]  /*1eb30*/  HMMA.1688.F32.TF32 R8, R152, R126, R16 ;  /* 0x0000007e9808723c */ /* 0x000ff60000081010 */
[----:B------:R-:W-:Y:S04]  /*1eb40*/  @!UPT UIADD3 URZ, URZ, URZ, URZ ;  /* 0x0000003f3f3ff290 */ /* 0x000fe8000fffe03f */
[----:B------:R-:W-:Y:S01]  /*1eb50*/  STL.64 [R1+0x310], R4 ;  /* 0x0003100401007387 */ /* 0x000fe20000100a00 */
[----:B------:R-:W-:-:S03]  /*1eb60*/  IMAD.MOV.U32 R247, RZ, RZ, R7 ;  /* 0x000000fffff77224 */ /* 0x000fc600078e0007 */
[----:B------:R2:W-:Y:S02]  /*1eb70*/  STL [R1+0x318], R6 ;  /* 0x0003180601007387 */ /* 0x0005e40000100800 */
[----:B--2---:R-:W-:Y:S02]  /*1eb80*/  HMMA.1688.F32.TF32 R4, R152, R122, R20 ;  /* 0x0000007a9804723c */ /* 0x004fe40000081014 */
[----:B------:R-:W-:Y:S04]  /*1eb90*/  STL.64 [R1+0x300], R12 ;  /* 0x0003000c01007387 */ /* 0x000fe80000100a00 */
[----:B------:R-:W-:Y:S04]  /*1eba0*/  STL.64 [R1+0x308], R14 ;  /* 0x0003080e01007387 */ /* 0x000fe80000100a00 */
[----:B------:R-:W-:Y:S04]  /*1ebb0*/  STL.64 [R1+0x2f0], R8 ;  /* 0x0002f00801007387 */ /* 0x000fe80000100a00 */
[----:B------:R1:W-:Y:S09]  /*1ebc0*/  STL.64 [R1+0x2f8], R10 ;  /* 0x0002f80a01007387 */ /* 0x0003f20000100a00 */
[----:B------:R-:W-:Y:S01]  /*1ebd0*/  STL.64 [R1+0x270], R4 ;  /* 0x0002700401007387 */ /* 0x000fe20000100a00 */
[C---:B-1----:R-:W-:Y:S03]  /*1ebe0*/  HMMA.1688.F32.TF32 R8, R156.reuse, R150, R24 ;  /* 0x000000969c08723c */ /* 0x042fe60000081018 */
[----:B------:R1:W-:Y:S05]  /*1ebf0*/  STL.64 [R1+0x278], R6 ;  /* 0x0002780601007387 */ /* 0x0003ea0000100a00 */
[C---:B-1----:R-:W-:Y:S08]  /*1ec00*/  HMMA.1688.F32.TF32 R4, R156.reuse, R146, R28 ;  /* 0x000000929c04723c */ /* 0x042ff0000008101c */
[C---:B------:R-:W-:Y:S07]  /*1ec10*/  HMMA.1688.F32.TF32 R12, R156.reuse, R142, R32 ;  /* 0x0000008e9c0c723c */ /* 0x040fee0000081020 */
[----:B------:R-:W-:Y:S04]  /*1ec20*/  STL.64 [R1+0x260], R8 ;  /* 0x0002600801007387 */ /* 0x000fe80000100a00 */
[----:B------:R1:W-:Y:S01]  /*1ec30*/  STL.64 [R1+0x268], R10 ;  /* 0x0002680a01007387 */ /* 0x0003e20000100a00 */
[C---:B------:R-:W-:Y:S01]  /*1ec40*/  HMMA.1688.F32.TF32 R152, R156.reuse, R130, R44 ;  /* 0x000000829c98723c */ /* 0x040fe2000008102c */
[----:B------:R-:W-:Y:S01]  /*1ec50*/  MOV R28, R228 ;  /* 0x000000e4001c7202 */ /* 0x000fe20000000f00 */
[----:B------:R-:W-:Y:S01]  /*1ec60*/  IMAD.MOV.U32 R29, RZ, RZ, R229 ;  /* 0x000000ffff1d7224 */ /* 0x000fe200078e00e5 */
[----:B------:R-:W-:Y:S01]  /*1ec70*/  MOV R24, R216 ;  /* 0x000000d800187202 */ /* 0x000fe20000000f00 */
[----:B------:R-:W-:Y:S01]  /*1ec80*/  IMAD.MOV.U32 R30, RZ, RZ, R230 ;  /* 0x000000ffff1e7224 */ /* 0x000fe200078e00e6 */
[----:B------:R-:W-:Y:S01]  /*1ec90*/  MOV R20, R212 ;  /* 0x000000d400147202 */ /* 0x000fe20000000f00 */
[----:B------:R-:W-:Y:S01]  /*1eca0*/  IMAD.MOV.U32 R31, RZ, RZ, R231 ;  /* 0x000000ffff1f7224 */ /* 0x000fe200078e00e7 */
[----:B------:R-:W-:Y:S01]  /*1ecb0*/  STL.64 [R1+0x250], R4 ;  /* 0x0002500401007387 */ /* 0x000fe20000100a00 */
[----:B-1----:R-:W-:Y:S03]  /*1ecc0*/  HMMA.1688.F32.TF32 R8, R156, R138, R36 ;  /* 0x0000008a9c08723c */ /* 0x002fe60000081024 */
[----:B------:R1:W-:Y:S01]  /*1ecd0*/  STL.64 [R1+0x258], R6 ;  /* 0x0002580601007387 */ /* 0x0003e20000100a00 */
[----:B------:R-:W-:-:S02]  /*1ece0*/  IMAD.MOV.U32 R25, RZ, RZ, R217 ;  /* 0x000000ffff197224 */ /* 0x000fc400078e00d9 */
[----:B------:R-:W-:Y:S01]  /*1ecf0*/  IMAD.MOV.U32 R26, RZ, RZ, R218 ;  /* 0x000000ffff1a7224 */ /* 0x000fe200078e00da */
[----:B------:R-:W-:Y:S01]  /*1ed00*/  MOV R16, R197 ;  /* 0x000000c500107202 */ /* 0x000fe20000000f00 */
[----:B------:R-:W-:Y:S01]  /*1ed10*/  IMAD.MOV.U32 R27, RZ, RZ, R219 ;  /* 0x000000ffff1b7224 */ /* 0x000fe200078e00db */
[----:B------:R-:W-:Y:S01]  /*1ed20*/  LDS R32, [R2+0x5180] ;  /* 0x0051800002207984 */ /* 0x000fe20000000800 */
[----:B------:R-:W-:Y:S02]  /*1ed30*/  IMAD.MOV.U32 R21, RZ, RZ, R213 ;  /* 0x000000ffff157224 */ /* 0x000fe400078e00d5 */
[----:B------:R-:W-:Y:S01]  /*1ed40*/  IMAD.MOV.U32 R22, RZ, RZ, R214 ;  /* 0x000000ffff167224 */ /* 0x000fe200078e00d6 */
[----:B------:R-:W-:Y:S01]  /*1ed50*/  LDS R34, [R2+0x5980] ;  /* 0x0059800002227984 */ /* 0x000fe20000000800 */
[----:B-1----:R-:W-:Y:S03]  /*1ed60*/  HMMA.1688.F32.TF32 R4, R156, R134, R40 ;  /* 0x000000869c04723c */ /* 0x002fe60000081028 */
[----:B------:R-:W-:Y:S04]  /*1ed70*/  STL.64 [R1+0x240], R12 ;  /* 0x0002400c01007387 */ /* 0x000fe80000100a00 */
[----:B------:R-:W-:Y:S04]  /*1ed80*/  STL.64 [R1+0x248], R14 ;  /* 0x0002480e01007387 */ /* 0x000fe80000100a00 */
[----:B------:R-:W-:Y:S04]  /*1ed90*/  STL.64 [R1+0x230], R8 ;  /* 0x0002300801007387 */ /* 0x000fe80000100a00 */
[----:B------:R-:W-:Y:S01]  /*1eda0*/  STL.64 [R1+0x238], R10 ;  /* 0x0002380a01007387 */ /* 0x000fe20000100a00 */
[----:B------:R-:W-:-:S02]  /*1edb0*/  IMAD.MOV.U32 R23, RZ, RZ, R208 ;  /* 0x000000ffff177224 */ /* 0x000fc400078e00d0 */
[----:B------:R-:W-:Y:S01]  /*1edc0*/  IMAD.MOV.U32 R17, RZ, RZ, R198 ;  /* 0x000000ffff117224 */ /* 0x000fe200078e00c6 */
[----:B------:R-:W-:Y:S01]  /*1edd0*/  LDS R33, [R0+0x5180] ;  /* 0x0051800000217984 */ /* 0x000fe20000000800 */
[----:B------:R-:W-:Y:S02]  /*1ede0*/  IMAD.MOV.U32 R18, RZ, RZ, R199 ;  /* 0x000000ffff127224 */ /* 0x000fe400078e00c7 */
[----:B------:R-:W-:Y:S01]  /*1edf0*/  IMAD.MOV.U32 R19, RZ, RZ, R203 ;  /* 0x000000ffff137224 */ /* 0x000fe200078e00cb */
[----:B------:R-:W-:Y:S04]  /*1ee00*/  LDS R35, [R0+0x5980] ;  /* 0x0059800000237984 */ /* 0x000fe80000000800 */
[----:B------:R-:W-:Y:S04]  /*1ee10*/  STL.64 [R1+0x220], R4 ;  /* 0x0002200401007387 */ /* 0x000fe80000100a00 */
[----:B------:R1:W-:Y:S01]  /*1ee20*/  STL.64 [R1+0x228], R6 ;  /* 0x0002280601007387 */ /* 0x0003e20000100a00 */
[----:B------:R-:W-:-:S02]  /*1ee30*/  IMAD.MOV.U32 R232, RZ, RZ, R235 ;  /* 0x000000ffffe87224 */ /* 0x000fc400078e00eb */
[----:B------:R-:W-:Y:S01]  /*1ee40*/  IMAD.MOV.U32 R233, RZ, RZ, R236 ;  /* 0x000000ffffe97224 */ /* 0x000fe200078e00ec */
[----:B------:R-:W-:Y:S01]  /*1ee50*/  LDS R36, [R245+0x5180] ;  /* 0x00518000f5247984 */ /* 0x000fe20000000800 */
[----:B------:R-:W-:-:S03]  /*1ee60*/  IMAD.MOV.U32 R234, RZ, RZ, R237 ;  /* 0x000000ffffea7224 */ /* 0x000fc600078e00ed */
[----:B------:R-:W-:Y:S01]  /*1ee70*/  LDS R38, [R245+0x5980] ;  /* 0x00598000f5267984 */ /* 0x000fe20000000800 */
[C---:B-1----:R-:W-:Y:S03]  /*1ee80*/  HMMA.1688.F32.TF32 R4, R156.reuse, R126, R48 ;  /* 0x0000007e9c04723c */ /* 0x042fe60000081030 */
[----:B------:R-:W-:Y:S04]  /*1ee90*/  STL [R1+0x1024], R152 ;  /* 0x0010249801007387 */ /* 0x000fe80000100800 */
[----:B------:R-:W-:Y:S04]  /*1eea0*/  STL [R1+0x1020], R153 ;  /* 0x0010209901007387 */ /* 0x000fe80000100800 */
[----:B------:R-:W-:Y:S04]  /*1eeb0*/  STL [R1+0x101c], R154 ;  /* 0x00101c9a01007387 */ /* 0x000fe80000100800 */
[----:B------:R-:W-:Y:S04]  /*1eec0*/  STL [R1+0x1018], R155 ;  /* 0x0010189b01007387 */ /* 0x000fe80000100800 */
[----:B------:R-:W-:Y:S04]  /*1eed0*/  LDS R37, [R3+0x5180] ;  /* 0x0051800003257984 */ /* 0x000fe80000000800 */
[----:B------:R-:W-:Y:S04]  /*1eee0*/  LDS R39, [R3+0x5980] ;  /* 0x0059800003277984 */ /* 0x000fe80000000800 */
[----:B------:R-:W-:Y:S04]  /*1eef0*/  STL.64 [R1+0x210], R4 ;  /* 0x0002100401007387 */ /* 0x000fe80000100a00 */
[----:B------:R1:W-:Y:S02]  /*1ef00*/  STL.64 [R1+0x218], R6 ;  /* 0x0002180601007387 */ /* 0x0003e40000100a00 */
[----:B-1----:R-:W-:Y:S11]  /*1ef10*/  HMMA.1688.F32.TF32 R4, R156, R122, R52 ;  /* 0x0000007a9c04723c */ /* 0x002ff60000081034 */
[----:B------:R-:W-:Y:S11]  /*1ef20*/  @!UPT UIADD3 URZ, URZ, URZ, URZ ;  /* 0x0000003f3f3ff290 */ /* 0x000ff6000fffe03f */
[----:B------:R-:W-:Y:S02]  /*1ef30*/  @!UPT UIADD3 URZ, URZ, URZ, URZ ;  /* 0x0000003f3f3ff290 */ /* 0x000fe4000fffe03f */
[----:B------:R-:W-:Y:S01]  /*1ef40*/  IMAD.MOV.U32 R159, RZ, RZ, R4 ;  /* 0x000000ffff9f7224 */ /* 0x000fe200078e0004 */
[----:B------:R-:W-:Y:S01]  /*1ef50*/  MOV R157, R6 ;  /* 0x00000006009d7202 */ /* 0x000fe20000000f00 */
[----:B------:R-:W-:Y:S02]  /*1ef60*/  IMAD.MOV.U32 R158, RZ, RZ, R5 ;  /* 0x000000ffff9e7224 */ /* 0x000fe400078e0005 */
[----:B------:R-:W-:Y:S02]  /*1ef70*/  IMAD.MOV.U32 R156, RZ, RZ, R7 ;  /* 0x000000ffff9c7224 */ /* 0x000fe400078e0007 */
[C---:B------:R-:W-:Y:S03]  /*1ef80*/  HMMA.1688.F32.TF32 R4, R220.reuse, R150, R56 ;  /* 0x00000096dc04723c */ /* 0x040fe60000081038 */
[----:B------:R-:W-:Y:S04]  /*1ef90*/  STL [R1+0x1034], R156 ;  /* 0x0010349c01007387 */ /* 0x000fe80000100800 */
[----:B------:R-:W-:Y:S04]  /*1efa0*/  STL [R1+0x1030], R158 ;  /* 0x0010309e01007387 */ /* 0x000fe80000100800 */
[----:B------:R-:W-:Y:S04]  /*1efb0*/  STL [R1+0x102c], R159 ;  /* 0x00102c9f01007387 */ /* 0x000fe80000100800 */
[----:B------:R-:W-:Y:S08]  /*1efc0*/  STL [R1+0x1028], R157 ;  /* 0x0010289d01007387 */ /* 0x000ff00000100800 */
[----:B------:R-:W-:Y:S04]  /*1efd0*/  STL.64 [R1+0x1f0], R4 ;  /* 0x0001f00401007387 */ /* 0x000fe80000100a00 */
[----:B------:R1:W-:Y:S02]  /*1efe0*/  STL.64 [R1+0x1f8], R6 ;  /* 0x0001f80601007387 */ /* 0x0003e40000100a00 */
[C---:B-1----:R-:W-:Y:S08]  /*1eff0*/  HMMA.1688.F32.TF32 R4, R220.reuse, R146, R60 ;  /* 0x00000092dc04723c */ /* 0x042ff0000008103c */
[C---:B------:R-:W-:Y:S11]  /*1f000*/  HMMA.1688.F32.TF32 R8, R220.reuse, R142, R64 ;  /* 0x0000008edc08723c */ /* 0x040ff60000081040 */
[----:B------:R-:W-:Y:S05]  /*1f010*/  @!UPT UIADD3 URZ, URZ, URZ, URZ ;  /* 0x0000003f3f3ff290 */ /* 0x000fea000fffe03f */
[----:B------:R-:W-:Y:S01]  /*1f020*/  IMAD.MOV.U32 R156, RZ, RZ, R4 ;  /* 0x000000ffff9c7224 */ /* 0x000fe200078e0004 */
[----:B------:R-:W-:Y:S01]  /*1f030*/  MOV R159, R6 ;  /* 0x00000006009f7202 */ /* 0x000fe20000000f00 */
[----:B------:R-:W-:Y:S02]  /*1f040*/  IMAD.MOV.U32 R158, RZ, RZ, R5 ;  /* 0x000000ffff9e7224 */ /* 0x000fe400078e0005 */
[----:B------:R-:W-:Y:S02]  /*1f050*/  IMAD.MOV.U32 R157, RZ, RZ, R7 ;  /* 0x000000ffff9d7224 */ /* 0x000fe400078e0007 */
[----:B------:R-:W-:Y:S01]  /*1f060*/  HMMA.1688.F32.TF32 R4, R220, R138, R68 ;  /* 0x0000008adc04723c */ /* 0x000fe20000081044 */
[----:B------:R-:W-:Y:S04]  /*1f070*/  STL [R1+0x1044], R156 ;  /* 0x0010449c01007387 */ /* 0x000fe80000100800 */
[----:B------:R-:W-:Y:S04]  /*1f080*/  STL [R1+0x1040], R158 ;  /* 0x0010409e01007387 */ /* 0x000fe80000100800 */
[----:B------:R1:W-:Y:S04]  /*1f090*/  STL [R1+0x103c], R159 ;  /* 0x00103c9f01007387 */ /* 0x0003e80000100800 */
[----:B------:R2:W-:Y:S04]  /*1f0a0*/  STL [R1+0x1038], R157 ;  /* 0x0010389d01007387 */ /* 0x0005e80000100800 */
[----:B------:R-:W-:Y:S04]  /*1f0b0*/  STL.64 [R1+0x1d0], R8 ;  /* 0x0001d00801007387 */ /* 0x000fe80000100a00 */
[----:B------:R-:W-:Y:S03]  /*1f0c0*/  STL.64 [R1+0x1d8], R10 ;  /* 0x0001d80a01007387 */ /* 0x000fe60000100a00 */
[----:B-1----:R-:W-:Y:S01]  /*1f0d0*/  IMAD.MOV.U32 R159, RZ, RZ, R4 ;  /* 0x000000ffff9f7224 */ /* 0x002fe200078e0004 */
[----:B------:R1:W-:Y:S01]  /*1f0e0*/  STL.64 [R1+0x1c8], R6 ;  /* 0x0001c80601007387 */ /* 0x0003e20000100a00 */
[----:B--2---:R-:W-:-:S03]  /*1f0f0*/  IMAD.MOV.U32 R157, RZ, RZ, R5 ;  /* 0x000000ffff9d7224 */ /* 0x004fc600078e0005 */
[----:B------:R-:W-:Y:S04]  /*1f100*/  LDS R8, [R2+0x5100] ;  /* 0x0051000002087984 */ /* 0x000fe80000000800 */
[----:B------:R-:W-:Y:S01]  /*1f110*/  LDS R10, [R2+0x5900] ;  /* 0x00590000020a7984 */ /* 0x000fe20000000800 */
[----:B-1----:R-:W-:Y:S03]  /*1f120*/  HMMA.1688.F32.TF32 R4, R220, R134, R72 ;  /* 0x00000086dc04723c */ /* 0x002fe60000081048 */
[----:B------:R-:W-:Y:S04]  /*1f130*/  STL [R1+0x104c], R159 ;  /* 0x00104c9f01007387 */ /* 0x000fe80000100800 */
[----:B------:R-:W-:Y:S04]  /*1f140*/  STL [R1+0x1048], R157 ;  /* 0x0010489d01007387 */ /* 0x000fe80000100800 */
[----:B------:R-:W-:Y:S04]  /*1f150*/  LDS R9, [R0+0x5100] ;  /* 0x0051000000097984 */ /* 0x000fe80000000800 */
[----:B------:R-:W1:Y:S08]  /*1f160*/  LDS R11, [R0+0x5900] ;  /* 0x00590000000b7984 */ /* 0x000e700000000800 */
[----:B------:R2:W-:Y:S01]  /*1f170*/  STL.64 [R1+0x1b0], R4 ;  /* 0x0001b00401007387 */ /* 0x0005e20000100a00 */
[----:B------:R-:W-:Y:S01]  /*1f180*/  MOV R156, R6 ;  /* 0x00000006009c7202 */ /* 0x000fe20000000f00 */
[----:B------:R-:W-:-:S02]  /*1f190*/  IMAD.MOV.U32 R158, RZ, RZ, R7 ;  /* 0x000000ffff9e7224 */ /* 0x000fc400078e0007 */
[C---:B--2---:R-:W-:Y:S11]  /*1f1a0*/  HMMA.1688.F32.TF32 R4, R220.reuse, R130, R76 ;  /* 0x00000082dc04723c */ /* 0x044ff6000008104c */
[----:B------:R-:W-:Y:S11]  /*1f1b0*/  @!UPT UIADD3 URZ, URZ, URZ, URZ ;  /* 0x0000003f3f3ff290 */ /* 0x000ff6000fffe03f */
[----:B------:R-:W-:Y:S01]  /*1f1c0*/  @!UPT UIADD3 URZ, URZ, URZ, URZ ;  /* 0x0000003f3f3ff290 */ /* 0x000fe2000fffe03f */
[----:B------:R2:W-:Y:S01]  /*1f1d0*/  STL [R1+0x1a4], R5 ;  /* 0x0001a40501007387 */ /* 0x0005e20000100800 */
[----:B------:R-:W-:Y:S01]  /*1f1e0*/  IMAD.MOV.U32 R56, RZ, RZ, R4 ;  /* 0x000000ffff387224 */ /* 0x000fe200078e0004 */
[----:B------:R-:W-:Y:S01]  /*1f1f0*/  MOV R157, R7 ;  /* 0x00000007009d7202 */ /* 0x000fe20000000f00 */
[----:B------:R-:W-:Y:S02]  /*1f200*/  IMAD.MOV.U32 R159, RZ, RZ, R6 ;  /* 0x000000ffff9f7224 */ /* 0x000fe400078e0006 */
[C---:B--2---:R-:W-:Y:S11]  /*1f210*/  HMMA.1688.F32.TF32 R4, R220.reuse, R126, R80 ;  /* 0x0000007edc04723c */ /* 0x044ff60000081050 */
[----:B------:R-:W-:Y:S11]  /*1f220*/  @!UPT UIADD3 URZ, URZ, URZ, URZ ;  /* 0x0000003f3f3ff290 */ /* 0x000ff6000fffe03f */
[----:B------:R-:W-:Y:S01]  /*1f230*/  @!UPT UIADD3 URZ, URZ, URZ, URZ ;  /* 0x0000003f3f3ff290 */ /* 0x000fe2000fffe03f */
[----:B------:R-:W-:Y:S04]  /*1f240*/  STL.64 [R1+0x190], R4 ;  /* 0x0001900401007387 */ /* 0x000fe80000100a00 */
[----:B------:R2:W-:Y:S02]  /*1f250*/  STL.64 [R1+0x198], R6 ;  /* 0x0001980601007387 */ /* 0x0005e40000100a00 */
[----:B--2---:R-:W-:Y:S11]  /*1f260*/  HMMA.1688.F32.TF32 R4, R220, R122, R84 ;  /* 0x0000007adc04723c */ /* 0x004ff60000081054 */
        /* <DEDUP_REMOVED lines=22> */
[----:B------:R-:W-:Y:S01]  /*1f3d0*/  @!UPT UIADD3 URZ, URZ, URZ, URZ ;  /* 0x0000003f3f3ff290 */ /* 0x000fe2000fffe03f */
[----:B------:R-:W-:Y:S04]  /*1f3e0*/  STL.64 [R1+0x150], R4 ;  /* 0x0001500401007387 */ /* 0x000fe80000100a00 */
[----:B------:R2:W-:Y:S02]  /*1f3f0*/  STL.64 [R1+0x158], R6 ;  /* 0x0001580601007387 */ /* 0x0005e40000100a00 */
[C---:B--2---:R-:W-:Y:S11]  /*1f400*/  HMMA.1688.F32.TF32 R4, R224.reuse, R138, R100 ;  /* 0x0000008ae004723c */ /* 0x044ff60000081064 */
        /* <DEDUP_REMOVED lines=8> */
[----:B------:R-:W-:Y:S04]  /*1f490*/  @!UPT UIADD3 URZ, URZ, URZ, URZ ;  /* 0x0000003f3f3ff290 */ /* 0x000fe8000fffe03f */
[----:B------:R2:W-:Y:S01]  /*1f4a0*/  STL.64 [R1+0x130], R4 ;  /* 0x0001300401007387 */ /* 0x0005e20000100a00 */
[----:B------:R-:W-:Y:S02]  /*1f4b0*/  IMAD.MOV.U32 R152, RZ, RZ, R6 ;  /* 0x000000ffff987224 */ /* 0x000fe400078e0006 */
[----:B------:R-:W-:Y:S02]  /*1f4c0*/  IMAD.MOV.U32 R153, RZ, RZ, R7 ;  /* 0x000000ffff997224 */ /* 0x000fe400078e0007 */
[C---:B--2---:R-:W-:Y:S08]  /*1f4d0*/  HMMA.1688.F32.TF32 R4, R224.reuse, R130, R108 ;  /* 0x00000082e004723c */ /* 0x044ff0000008106c */
[----:B------:R-:W-:Y:S08]  /*1f4e0*/  HMMA.1688.F32.TF32 R224, R224, R122, R116 ;  /* 0x0000007ae0e0723c */ /* 0x000ff00000081074 */
[----:B-1----:R-:W-:Y:S01]  /*1f4f0*/  HMMA.1688.F32.TF32 R12, R8, R150, R160 ;  /* 0x00000096080c723c */ /* 0x002fe200000810a0 */
[----:B------:R-:W-:Y:S01]  /*1f500*/  MOV R96, R200 ;  /* 0x000000c800607202 */ /* 0x000fe20000000f00 */
[----:B------:R-:W-:-:S02]  /*1f510*/  IMAD.MOV.U32 R97, RZ, RZ, R201 ;  /* 0x000000ffff617224 */ /* 0x000fc400078e00c9 */
[----:B------:R-:W-:Y:S02]  /*1f520*/  IMAD.MOV.U32 R98, RZ, RZ, R202 ;  /* 0x000000ffff627224 */ /* 0x000fe400078e00ca */
[----:B------:R-:W-:Y:S01]  /*1f530*/  IMAD.MOV.U32 R99, RZ, RZ, R196 ;  /* 0x000000ffff637224 */ /* 0x000fe200078e00c4 */
[----:B------:R-:W-:Y:S04]  /*1f540*/  STL.64 [R1+0x128], R6 ;  /* 0x0001280601007387 */ /* 0x000fe80000100a00 */
        /* <DEDUP_REMOVED lines=8> */
[----:B------:R-:W-:Y:S04]  /*1f5d0*/  STL.64 [R1+0x2e0], R12 ;  /* 0x0002e00c01007387 */ /* 0x000fe80000100a00 */
[----:B------:R1:W-:Y:S01]  /*1f5e0*/  STL.64 [R1+0x2e8], R14 ;  /* 0x0002e80e01007387 */ /* 0x0003e20000100a00 */
[----:B------:R-:W-:Y:S01]  /*1f5f0*/  IMAD.MOV.U32 R154, RZ, RZ, R4 ;  /* 0x000000ffff9a7224 */ /* 0x000fe200078e0004 */
[----:B------:R-:W-:-:S02]  /*1f600*/  MOV R155, R5 ;  /* 0x00000005009b7202 */ /* 0x000fc40000000f00 */
[----:B------:R-:W-:Y:S04]  /*1f610*/  LDS R4, [R245+0x5100] ;  /* 0x00510000f5047984 */ /* 0x000fe80000000800 */
[----:B------:R-:W-:Y:S01]  /*1f620*/  LDS R6, [R245+0x5900] ;  /* 0x00590000f5067984 */ /* 0x000fe20000000800 */
[----:B-1----:R-:W-:Y:S03]  /*1f630*/  HMMA.1688.F32.TF32 R12, R8, R146, R164 ;  /* 0x00000092080c723c */ /* 0x002fe600000810a4 */
[----:B------:R-:W-:Y:S04]  /*1f640*/  LDS R5, [R3+0x5100] ;  /* 0x0051000003057984 */ /* 0x000fe80000000800 */
[----:B------:R-:W1:Y:S01]  /*1f650*/  LDS R7, [R3+0x5900] ;  /* 0x0059000003077984 */ /* 0x000e620000000800 */
[----:B------:R-:W-:Y:S01]  /*1f660*/  MOV R92, R206 ;  /* 0x000000ce005c7202 */ /* 0x000fe20000000f00 */
[----:B------:R-:W-:-:S02]  /*1f670*/  IMAD.MOV.U32 R93, RZ, RZ, R207 ;  /* 0x000000ffff5d7224 */ /* 0x000fc400078e00cf */
[----:B------:R-:W-:Y:S02]  /*1f680*/  IMAD.MOV.U32 R94, RZ, RZ, R211 ;  /* 0x000000ffff5e7224 */ /* 0x000fe400078e00d3 */
[----:B------:R-:W-:Y:S01]  /*1f690*/  IMAD.MOV.U32 R95, RZ, RZ, R215 ;  /* 0x000000ffff5f7224 */ /* 0x000fe200078e00d7 */
[----:B------:R-:W-:Y:S01]  /*1f6a0*/  MOV R235, R238 ;  /* 0x000000ee00eb7202 */ /* 0x000fe20000000f00 */
[----:B------:R-:W-:Y:S02]  /*1f6b0*/  IMAD.MOV.U32 R236, RZ, RZ, R239 ;  /* 0x000000ffffec7224 */ /* 0x000fe400078e00ef */
[----:B------:R-:W-:Y:S01]  /*1f6c0*/  IMAD.MOV.U32 R237, RZ, RZ, R240 ;  /* 0x000000ffffed7224 */ /* 0x000fe200078e00f0 */
[----:B------:R-:W-:Y:S01]  /*1f6d0*/  MOV R60, R232 ;  /* 0x000000e8003c7202 */ /* 0x000fe20000000f00 */
[----:B------:R-:W-:Y:S02]  /*1f6e0*/  IMAD.MOV.U32 R61, RZ, RZ, R233 ;  /* 0x000000ffff3d7224 */ /* 0x000fe400078e00e9 */
[----:B------:R-:W-:Y:S01]  /*1f6f0*/  IMAD.MOV.U32 R62, RZ, RZ, R234 ;  /* 0x000000ffff3e7224 */ /* 0x000fe200078e00ea */
[----:B------:R-:W-:Y:S01]  /*1f700*/  MOV R88, R144 ;  /* 0x0000009000587202 */ /* 0x000fe20000000f00 */
[----:B------:R-:W-:-:S02]  /*1f710*/  IMAD.MOV.U32 R89, RZ, RZ, R145 ;  /* 0x000000ffff597224 */ /* 0x000fc400078e0091 */
[----:B------:R-:W-:Y:S01]  /*1f720*/  IMAD.MOV.U32 R90, RZ, RZ, R149 ;  /* 0x000000ffff5a7224 */ /* 0x000fe200078e0095 */
[----:B------:R-:W-:Y:S01]  /*1f730*/  MOV R223, R15 ;  /* 0x0000000f00df7202 */ /* 0x000fe20000000f00 */
[----:B------:R-:W-:Y:S02]  /*1f740*/  IMAD.MOV.U32 R220, RZ, RZ, R12 ;  /* 0x000000ffffdc7224 */ /* 0x000fe400078e000c */
[----:B------:R-:W-:Y:S01]  /*1f750*/  IMAD.MOV.U32 R91, RZ, RZ, R148 ;  /* 0x000000ffff5b7224 */ /* 0x000fe200078e0094 */
[----:B------:R-:W-:Y:S01]  /*1f760*/  HMMA.1688.F32.TF32 R16, R32, R138, R16 ;  /* 0x0000008a2010723c */ /* 0x000fe20000081010 */
[----:B------:R-:W-:-:S07]  /*1f770*/  IMAD.MOV.U32 R221, RZ, RZ, R13 ;  /* 0x000000ffffdd7224 */ /* 0x000fce00078e000d */
[----:B------:R-:W-:Y:S01]  /*1f780*/  HMMA.1688.F32.TF32 R20, R32, R134, R20 ;  /* 0x000000862014723c */ /* 0x000fe20000081014 */
[----:B------:R-:W-:-:S07]  /*1f790*/  IMAD.MOV.U32 R222, RZ, RZ, R14 ;  /* 0x000000ffffde7224 */ /* 0x000fce00078e000e */
[----:B------:R-:W-:Y:S01]  /*1f7a0*/  HMMA.1688.F32.TF32 R24, R32, R130, R24 ;  /* 0x000000822018723c */ /* 0x000fe20000081018 */
[----:B------:R-:W-:-:S07]  /*1f7b0*/  MOV R107, R48 ;  /* 0x00000030006b7202 */ /* 0x000fce0000000f00 */
[----:B------:R-:W-:Y:S01]  /*1f7c0*/  HMMA.1688.F32.TF32 R28, R32, R126, R28 ;  /* 0x0000007e201c723c */ /* 0x000fe2000008101c */
[----:B------:R-:W-:Y:S01]  /*1f7d0*/  MOV R115, R40 ;  /* 0x0000002800737202 */ /* 0x000fe20000000f00 */
[----:B------:R-:W-:Y:S02]  /*1f7e0*/  IMAD.MOV.U32 R104, RZ, RZ, R47 ;  /* 0x000000ffff687224 */ /* 0x000fe400078e002f */
[----:B------:R-:W-:Y:S02]  /*1f7f0*/  IMAD.MOV.U32 R105, RZ, RZ, R46 ;  /* 0x000000ffff697224 */ /* 0x000fe400078e002e */
[----:B------:R-:W-:Y:S02]  /*1f800*/  IMAD.MOV.U32 R106, RZ, RZ, R45 ;  /* 0x000000ffff6a7224 */ /* 0x000fe400078e002d */
[----:B------:R-:W-:Y:S01]  /*1f810*/  IMAD.MOV.U32 R108, RZ, RZ, R43 ;  /* 0x000000ffff6c7224 */ /* 0x000fe200078e002b */
[----:B------:R-:W-:Y:S01]  /*1f820*/  HMMA.1688.F32.TF32 R12, R8, R142, R168 ;  /* 0x0000008e080c723c */ /* 0x000fe200000810a8 */
[----:B------:R-:W-:Y:S04]  /*1f830*/  STL [R1+0xfe4], R223 ;  /* 0x000fe4df01007387 */ /* 0x000fe80000100800 */
[----:B------:R-:W-:Y:S04]  /*1f840*/  STL [R1+0xfe0], R222 ;  /* 0x000fe0de01007387 */ /* 0x000fe80000100800 */
[----:B------:R-:W-:Y:S04]  /*1f850*/  STL [R1+0xfdc], R220 ;  /* 0x000fdcdc01007387 */ /* 0x000fe80000100800 */
[----:B------:R-:W-:Y:S01]  /*1f860*/  STL [R1+0xfd8], R221 ;  /* 0x000fd8dd01007387 */ /* 0x000fe20000100800 */
[----:B------:R-:W-:Y:S01]  /*1f870*/  IMAD.MOV.U32 R109, RZ, RZ, R42 ;  /* 0x000000ffff6d7224 */ /* 0x000fe200078e002a */
[----:B------:R-:W-:Y:S01]  /*1f880*/  MOV R111, R44 ;  /* 0x0000002c006f7202 */ /* 0x000fe20000000f00 */
[----:B------:R-:W-:Y:S01]  /*1f890*/  IMAD.MOV.U32 R110, RZ, RZ, R41 ;  /* 0x000000ffff6e7224 */ /* 0x000fe200078e0029 */
[----:B------:R-:W-:Y:S04]  /*1f8a0*/  LDS R160, [R245+0x6000] ;  /* 0x00600000f5a07984 */ /* 0x000fe80000000800 */
[----:B------:R-:W-:Y:S03]  /*1f8b0*/  LDS R162, [R245+0x6800] ;  /* 0x00680000f5a27984 */ /* 0x000fe60000000800 */
[----:B------:R-:W-:Y:S01]  /*1f8c0*/  IMAD.MOV.U32 R224, RZ, RZ, R13 ;  /* 0x000000ffffe07224 */ /* 0x000fe200078e000d */
[----:B------:R2:W-:Y:S01]  /*1f8d0*/  STL [R1+0x2c0], R12 ;  /* 0x0002c00c01007387 */ /* 0x0005e20000100800 */
[----:B------:R-:W-:-:S02]  /*1f8e0*/  IMAD.MOV.U32 R225, RZ, RZ, R14 ;  /* 0x000000ffffe17224 */ /* 0x000fc400078e000e */
[----:B------:R-:W-:Y:S01]  /*1f8f0*/  IMAD.MOV.U32 R226, RZ, RZ, R15 ;  /* 0x000000ffffe27224 */ /* 0x000fe200078e000f */
[----:B------:R-:W-:Y:S04]  /*1f900*/  LDS R161, [R3+0x6000] ;  /* 0x0060000003a17984 */ /* 0x000fe80000000800 */
[----:B------:R-:W-:Y:S01]  /*1f910*/  LDS R163, [R3+0x6800] ;  /* 0x0068000003a37984 */ /* 0x000fe20000000800 */
[C---:B--2---:R-:W-:Y:S03]  /*1f920*/  HMMA.1688.F32.TF32 R12, R8.reuse, R138, R172 ;  /* 0x0000008a080c723c */ /* 0x044fe600000810ac */
[----:B------:R-:W-:Y:S04]  /*1f930*/  STL [R1+0xff0], R226 ;  /* 0x000ff0e201007387 */ /* 0x000fe80000100800 */
[----:B------:R-:W-:Y:S11]  /*1f940*/  STL [R1+0xfec], R225 ;  /* 0x000fece101007387 */ /* 0x000ff60000100800 */
[----:B------:R-:W-:Y:S06]  /*1f950*/  @!UPT UIADD3 URZ, URZ, URZ, URZ ;  /* 0x0000003f3f3ff290 */ /* 0x000fec000fffe03f */
[----:B------:R-:W-:Y:S01]  /*1f960*/  MOV R223, R12 ;  /* 0x0000000c00df7202 */ /* 0x000fe20000000f00 */
[----:B------:R-:W-:Y:S02]  /*1f970*/  IMAD.MOV.U32 R222, RZ, RZ, R13 ;  /* 0x000000ffffde7224 */ /* 0x000fe400078e000d */
[----:B------:R-:W-:Y:S02]  /*1f980*/  IMAD.MOV.U32 R220, RZ, RZ, R14 ;  /* 0x000000ffffdc7224 */ /* 0x000fe400078e000e */
[----:B------:R-:W-:Y:S02]  /*1f990*/  IMAD.MOV.U32 R221, RZ, RZ, R15 ;  /* 0x000000ffffdd7224 */ /* 0x000fe400078e000f */
[----:B------:R-:W-:Y:S01]  /*1f9a0*/  HMMA.1688.F32.TF32 R12, R8, R134, R176 ;  /* 0x00000086080c723c */ /* 0x000fe200000810b0 */
[----:B------:R-:W-:Y:S04]  /*1f9b0*/  STL [R1+0xfe8], R224 ;  /* 0x000fe8e001007387 */ /* 0x000fe80000100800 */
[----:B------:R-:W-:Y:S04]  /*1f9c0*/  STL [R1+0x1000], R221 ;  /* 0x001000dd01007387 */ /* 0x000fe80000100800 */
[----:B------:R-:W-:Y:S04]  /*1f9d0*/  STL [R1+0xffc], R223 ;  /* 0x000ffcdf01007387 */ /* 0x000fe80000100800 */
[----:B------:R-:W-:Y:S04]  /*1f9e0*/  STL [R1+0xff8], R222 ;  /* 0x000ff8de01007387 */ /* 0x000fe80000100800 */
[----:B------:R-:W-:Y:S06]  /*1f9f0*/  STL [R1+0xff4], R220 ;  /* 0x000ff4dc01007387 */ /* 0x000fec0000100800 */
[----:B------:R-:W-:Y:S01]  /*1fa00*/  STL [R1+0x2a4], R13 ;  /* 0x0002a40d01007387 */ /* 0x000fe20000100800 */
[----:B------:R-:W-:-:S03]  /*1fa10*/  MOV R227, R12 ;  /* 0x0000000c00e37202 */ /* 0x000fc60000000f00 */
[----:B------:R2:W-:Y:S02]  /*1fa20*/  STL.64 [R1+0x2a8], R14 ;  /* 0x0002a80e01007387 */ /* 0x0005e40000100a00 */
[C---:B--2---:R-:W-:Y:S02]  /*1fa30*/  HMMA.1688.F32.TF32 R12, R8.reuse, R130, R180 ;  /* 0x00000082080c723c */ /* 0x044fe400000810b4 */
[----:B------:R-:W-:Y:S11]  /*1fa40*/  STL [R1+0x1004], R227 ;  /* 0x001004e301007387 */ /* 0x000ff60000100800 */
[----:B------:R-:W-:Y:S11]  /*1fa50*/  @!UPT UIADD3 URZ, URZ, URZ, URZ ;  /* 0x0000003f3f3ff290 */ /* 0x000ff6000fffe03f */
[----:B------:R-:W-:Y:S01]  /*1fa60*/  IMAD.MOV.U32 R220, RZ, RZ, R12 ;  /* 0x000000ffffdc7224 */ /* 0x000fe200078e000c */
[----:B------:R-:W-:Y:S01]  /*1fa70*/  MOV R224, R15 ;  /* 0x0000000f00e07202 */ /* 0x000fe20000000f00 */
[----:B------:R-:W-:Y:S02]  /*1fa80*/  IMAD.MOV.U32 R226, RZ, RZ, R13 ;  /* 0x000000ffffe27224 */ /* 0x000fe400078e000d */
[----:B------:R-:W-:Y:S02]  /*1fa90*/  IMAD.MOV.U32 R225, RZ, RZ, R14 ;  /* 0x000000ffffe17224 */ /* 0x000fe400078e000e */
[C---:B------:R-:W-:Y:S08]  /*1faa0*/  HMMA.1688.F32.TF32 R12, R8.reuse, R126, R184 ;  /* 0x0000007e080c723c */ /* 0x040ff000000810b8 */
[----:B------:R-:W-:Y:S01]  /*1fab0*/  HMMA.1688.F32.TF32 R8, R8, R122, R188 ;  /* 0x0000007a0808723c */ /* 0x000fe200000810bc */
[----:B------:R2:W-:Y:S04]  /*1fac0*/  STL [R1+0x1014], R224 ;  /* 0x001014e001007387 */ /* 0x0005e80000100800 */
[----:B------:R-:W-:Y:S04]  /*1fad0*/  STL [R1+0x1010], R225 ;  /* 0x001010e101007387 */ /* 0x000fe80000100800 */
[----:B------:R-:W-:Y:S04]  /*1fae0*/  STL [R1+0x100c], R220 ;  /* 0x00100cdc01007387 */ /* 0x000fe80000100800 */
[----:B------:R3:W-:Y:S11]  /*1faf0*/  STL [R1+0x1008], R226 ;  /* 0x001008e201007387 */ /* 0x0007f60000100800 */
[----:B--2---:R-:W-:Y:S01]  /*1fb00*/  IMAD.MOV.U32 R224, RZ, RZ, R8 ;  /* 0x000000ffffe07224 */ /* 0x004fe200078e0008 */
[----:B---3--:R-:W-:Y:S01]  /*1fb10*/  MOV R226, R11 ;  /* 0x0000000b00e27202 */ /* 0x008fe20000000f00 */
[----:B------:R-:W-:-:S02]  /*1fb20*/  IMAD.MOV.U32 R225, RZ, RZ, R9 ;  /* 0x000000ffffe17224 */ /* 0x000fc400078e0009 */
[----:B------:R-:W-:Y:S02]  /*1fb30*/  IMAD.MOV.U32 R220, RZ, RZ, R10 ;  /* 0x000000ffffdc7224 */ /* 0x000fe400078e000a */
[----:B-1----:R-:W-:Y:S01]  /*1fb40*/  HMMA.1688.F32.TF32 R8, R4, R150, R192 ;  /* 0x000000960408723c */ /* 0x002fe200000810c0 */
[----:B------:R-:W-:Y:S01]  /*1fb50*/  IMAD.MOV.U32 R227, RZ, RZ, R12 ;  /* 0x000000ffffe37224 */ /* 0x000fe200078e000c */
[----:B------:R-:W-:Y:S01]  /*1fb60*/  MOV R12, R209 ;  /* 0x000000d1000c7202 */ /* 0x000fe20000000f00 */
[----:B------:R-:W-:Y:S01]  /*1fb70*/  IMAD.MOV.U32 R221, RZ, RZ, R13 ;  /* 0x000000ffffdd7224 */ /* 0x000fe200078e000d */
[----:B------:R-:W-:Y:S01]  /*1fb80*/  MOV R222, R15 ;  /* 0x0000000f00de7202 */ /* 0x000fe20000000f00 */
[----:B------:R-:W-:Y:S01]  /*1fb90*/  IMAD.MOV.U32 R223, RZ, RZ, R14 ;  /* 0x000000ffffdf7224 */ /* 0x000fe200078e000e */
[----:B------:R-:W-:Y:S01]  /*1fba0*/  MOV R239, R242 ;  /* 0x000000f200ef7202 */ /* 0x000fe20000000f00 */
[----:B------:R-:W-:Y:S02]  /*1fbb0*/  IMAD.MOV.U32 R13, RZ, RZ, R210 ;  /* 0x000000ffff0d7224 */ /* 0x000fe400078e00d2 */
[----:B------:R-:W-:-:S02]  /*1fbc0*/  IMAD.MOV.U32 R238, RZ, RZ, R241 ;  /* 0x000000ffffee7224 */ /* 0x000fc400078e00f1 */
[----:B------:R-:W-:Y:S01]  /*1fbd0*/  IMAD.MOV.U32 R240, RZ, RZ, R243 ;  /* 0x000000fffff07224 */ /* 0x000fe200078e00f3 */
[----:B------:R-:W-:Y:S01]  /*1fbe0*/  MOV R64, R236 ;  /* 0x000000ec00407202 */ /* 0x000fe20000000f00 */
[----:B------:R-:W-:Y:S02]  /*1fbf0*/  IMAD.MOV.U32 R65, RZ, RZ, R237 ;  /* 0x000000ffff417224 */ /* 0x000fe400078e00ed */
[----:B------:R-:W-:Y:S01]  /*1fc00*/  IMAD.MOV.U32 R63, RZ, RZ, R235 ;  /* 0x000000ffff3f7224 */ /* 0x000fe200078e00eb */
[----:B------:R-:W-:Y:S01]  /*1fc10*/  MOV R183, R158 ;  /* 0x0000009e00b77202 */ /* 0x000fe20000000f00 */
[----:B------:R-:W-:Y:S01]  /*1fc20*/  IMAD.MOV.U32 R186, RZ, RZ, R159 ;  /* 0x000000ffffba7224 */ /* 0x000fe200078e009f */
[----:B------:R-:W-:Y:S01]  /*1fc30*/  LDS R192, [R2+0x6080] ;  /* 0x0060800002c07984 */ /* 0x000fe20000000800 */
[----:B------:R-:W-:Y:S02]  /*1fc40*/  IMAD.MOV.U32 R187, RZ, RZ, R157 ;  /* 0x000000ffffbb7224 */ /* 0x000fe400078e009d */
[----:B------:R-:W-:Y:S01]  /*1fc50*/  IMAD.MOV.U32 R182, RZ, RZ, R156 ;  /* 0x000000ffffb67224 */ /* 0x000fe200078e009c */
[----:B------:R-:W-:Y:S04]  /*1fc60*/  LDS R194, [R2+0x6880] ;  /* 0x0068800002c27984 */ /* 0x000fe80000000800 */
[----:B------:R1:W-:Y:S04]  /*1fc70*/  STL [R1], R8 ;  /* 0x0000000801007387 */ /* 0x0003e80000100800 */
[----:B------:R-:W2:Y:S04]  /*1fc80*/  LDL.LU R228, [R1+0x10c8] ;  /* 0x0010c80001e47983 */ /* 0x000ea80000300800 */
        /* <DEDUP_REMOVED lines=36> */
[----:B------:R-:W-:Y:S01]  /*1fed0*/  LDS R193, [R0+0x6080] ;  /* 0x0060800000c17984 */ /* 0x000fe20000000800 */
[----:B------:R-:W-:Y:S01]  /*1fee0*/  IMAD.MOV.U32 R120, RZ, RZ, R125 ;  /* 0x000000ffff787224 */ /* 0x000fe200078e007d */
[----:B------:R-:W-:Y:S01]  /*1fef0*/  MOV R125, R248 ;  /* 0x000000f8007d7202 */ /* 0x000fe20000000f00 */
[----:B------:R-:W-:Y:S01]  /*1ff00*/  IMAD.MOV.U32 R121, RZ, RZ, R128 ;  /* 0x000000ffff797224 */ /* 0x000fe200078e0080 */
[----:B------:R-:W-:Y:S01]  /*1ff10*/  LDS R195, [R0+0x6880] ;  /* 0x0068800000c37984 */ /* 0x000fe20000000800 */
[----:B------:R-:W-:-:S02]  /*1ff20*/  IMAD.MOV.U32 R124, RZ, RZ, R129 ;  /* 0x000000ffff7c7224 */ /* 0x000fc400078e0081 */
[----:B------:R-:W-:Y:S01]  /*1ff30*/  IMAD.MOV.U32 R128, RZ, RZ, R249 ;  /* 0x000000ffff807224 */ /* 0x000fe200078e00f9 */
[----:B------:R-:W-:Y:S01]  /*1ff40*/  MOV R249, R132 ;  /* 0x0000008400f97202 */ /* 0x000fe20000000f00 */
[----:B------:R-:W-:Y:S02]  /*1ff50*/  IMAD.MOV.U32 R129, RZ, RZ, R250 ;  /* 0x000000ffff817224 */ /* 0x000fe400078e00fa */
[----:B------:R-:W-:Y:S02]  /*1ff60*/  IMAD.MOV.U32 R248, RZ, RZ, R251 ;  /* 0x000000fffff87224 */ /* 0x000fe400078e00fb */
[----:B------:R-:W-:Y:S02]  /*1ff70*/  IMAD.MOV.U32 R250, RZ, RZ, R133 ;  /* 0x000000fffffa7224 */ /* 0x000fe400078e0085 */
[----:B------:R-:W-:Y:S02]  /*1ff80*/  IMAD.MOV.U32 R251, RZ, RZ, R136 ;  /* 0x000000fffffb7224 */ /* 0x000fe400078e0088 */
[----:B------:R-:W-:Y:S01]  /*1ff90*/  IMAD.MOV.U32 R78, RZ, RZ, R248 ;  /* 0x000000ffff4e7224 */ /* 0x000fe200078e00f8 */
[----:B------:R-:W-:Y:S01]  /*1ffa0*/  MOV R80, R250 ;  /* 0x000000fa00507202 */ /* 0x000fe20000000f00 */
        /* <DEDUP_REMOVED lines=21> */
[----:B-1----:R-:W-:Y:S08]  /*20100*/  HMMA.1688.F32.TF32 R8, R32, R146, R96 ;  /* 0x000000922008723c */ /* 0x002ff00000081060 */
[C---:B--2---:R-:W-:Y:S08]  /*20110*/  HMMA.1688.F32.TF32 R228, R4.reuse, R122, R228 ;  /* 0x0000007a04e4723c */ /* 0x044ff000000810e4 */
[C---:B---3--:R-:W-:Y:S08]  /*20120*/  HMMA.1688.F32.TF32 R216, R4.reuse, R126, R216 ;  /* 0x0000007e04d8723c */ /* 0x048ff000000810d8 */
[C---:B----4-:R-:W-:Y:S08]  /*20130*/  HMMA.1688.F32.TF32 R248, R4.reuse, R146, R196 ;  /* 0x0000009204f8723c */ /* 0x050ff000000810c4 */
[C---:B------:R-:W-:Y:S08]  /*20140*/  HMMA.1688.F32.TF32 R240, R4.reuse, R142, R200 ;  /* 0x0000008e04f0723c */ /* 0x040ff000000810c8 */
[C---:B------:R-:W-:Y:S08]  /*20150*/  HMMA.1688.F32.TF32 R236, R4.reuse, R138, R204 ;  /* 0x0000008a04ec723c */ /* 0x040ff000000810cc */
[C---:B------:R-:W-:Y:S08]  /*20160*/  HMMA.1688.F32.TF32 R232, R4.reuse, R134, R208 ;  /* 0x0000008604e8723c */ /* 0x040ff000000810d0 */
[----:B------:R-:W-:Y:S01]  /*20170*/  HMMA.1688.F32.TF32 R212, R4, R130, R212 ;  /* 0x0000008204d4723c */ /* 0x000fe200000810d4 */
[----:B------:R-:W-:Y:S01]  /*20180*/  STL.64 [R1+0xf40], R250 ;  /* 0x000f40fa01007387 */ /* 0x000fe20000100a00 */
[----:B------:R-:W-:-:S02]  /*20190*/  IMAD.MOV.U32 R82, RZ, RZ, R132 ;  /* 0x000000ffff527224 */ /* 0x000fc400078e0084 */
[----:B------:R-:W-:Y:S01]  /*201a0*/  IMAD.MOV.U32 R83, RZ, RZ, R133 ;  /* 0x000000ffff537224 */ /* 0x000fe200078e0085 */
[----:B------:R-:W-:Y:S01]  /*201b0*/  MOV R76, R128 ;  /* 0x00000080004c7202 */ /* 0x000fe20000000f00 */
[----:B------:R-:W-:Y:S02]  /*201c0*/  IMAD.MOV.U32 R77, RZ, RZ, R129 ;  /* 0x000000ffff4d7224 */ /* 0x000fe400078e0081 */
[C---:B------:R-:W-:Y:S01]  /*201d0*/  HMMA.1688.F32.TF32 R12, R32.reuse, R142, R12 ;  /* 0x0000008e200c723c */ /* 0x040fe2000008100c */
[----:B------:R-:W-:Y:S01]  /*201e0*/  MOV R72, R120 ;  /* 0x0000007800487202 */ /* 0x000fe20000000f00 */
[----:B------:R-:W-:Y:S01]  /*201f0*/  IMAD.MOV.U32 R73, RZ, RZ, R121 ;  /* 0x000000ffff497224 */ /* 0x000fe200078e0079 */
[----:B------:R-:W-:Y:S01]  /*20200*/  LDS R96, [R2+0x6000] ;  /* 0x0060000002607984 */ /* 0x000fe20000000800 */
[----:B------:R-:W-:Y:S02]  /*20210*/  IMAD.MOV.U32 R74, RZ, RZ, R124 ;  /* 0x000000ffff4a7224 */ /* 0x000fe400078e007c */
[----:B------:R-:W-:Y:S01]  /*20220*/  IMAD.MOV.U32 R75, RZ, RZ, R125 ;  /* 0x000000ffff4b7224 */ /* 0x000fe200078e007d */
[----:B------:R-:W-:Y:S01]  /*20230*/  LDS R98, [R2+0x6800] ;  /* 0x0068000002627984 */ /* 0x000fe20000000800 */
[-C--:B------:R-:W-:Y:S03]  /*20240*/  HMMA.1688.F32.TF32 R4, R32, R150.reuse, R100 ;  /* 0x000000962004723c */ /* 0x080fe60000081064 */
[----:B------:R-:W-:Y:S04]  /*20250*/  STL.64 [R1+0xf38], R248 ;  /* 0x000f38f801007387 */ /* 0x000fe80000100a00 */
[----:B------:R-:W-:Y:S04]  /*20260*/  STL.64 [R1+0xf50], R242 ;  /* 0x000f50f201007387 */ /* 0x000fe80000100a00 */
[----:B------:R-:W-:Y:S04]  /*20270*/  STL.64 [R1+0xf48], R240 ;  /* 0x000f48f001007387 */ /* 0x000fe80000100a00 */
[----:B------:R-:W-:Y:S04]  /*20280*/  STL.64 [R1+0xf60], R238 ;  /* 0x000f60ee01007387 */ /* 0x000fe80000100a00 */
[----:B------:R1:W-:Y:S04]  /*20290*/  STL.64 [R1+0xf58], R236 ;  /* 0x000f58ec01007387 */ /* 0x0003e80000100a00 */
[----:B------:R-:W-:Y:S04]  /*202a0*/  STL.64 [R1+0xf70], R234 ;  /* 0x000f70ea01007387 */ /* 0x000fe80000100a00 */
[----:B------:R2:W-:Y:S04]  /*202b0*/  STL.64 [R1+0xf68], R232 ;  /* 0x000f68e801007387 */ /* 0x0005e80000100a00 */
[----:B------:R-:W-:Y:S04]  /*202c0*/  STL.64 [R1+0xf80], R214 ;  /* 0x000f80d601007387 */ /* 0x000fe80000100a00 */
[----:B------:R-:W-:Y:S04]  /*202d0*/  STL.64 [R1+0xf78], R212 ;  /* 0x000f78d401007387 */ /* 0x000fe80000100a00 */
[----:B------:R-:W-:Y:S04]  /*202e0*/  STL.64 [R1+0xf90], R218 ;  /* 0x000f90da01007387 */ /* 0x000fe80000100a00 */
[----:B------:R-:W-:Y:S01]  /*202f0*/  STL.64 [R1+0xf88], R216 ;  /* 0x000f88d801007387 */ /* 0x000fe20000100a00 */
[C---:B------:R-:W-:Y:S03]  /*20300*/  HMMA.1688.F32.TF32 R148, R36.reuse, R150, R88 ;  /* 0x000000962494723c */ /* 0x040fe60000081058 */
[----:B------:R-:W-:Y:S04]  /*20310*/  STL.64 [R1+0xfa0], R230 ;  /* 0x000fa0e601007387 */ /* 0x000fe80000100a00 */
[----:B------:R-:W-:Y:S04]  /*20320*/  STL.64 [R1+0xf98], R228 ;  /* 0x000f98e401007387 */ /* 0x000fe80000100a00 */
[----:B------:R-:W-:Y:S04]  /*20330*/  STL.64 [R1+0xfb0], R6 ;  /* 0x000fb00601007387 */ /* 0x000fe80000100a00 */
[----:B------:R-:W-:Y:S01]  /*20340*/  STL.64 [R1+0xfa8], R4 ;  /* 0x000fa80401007387 */ /* 0x000fe20000100a00 */
[----:B------:R-:W-:Y:S03]  /*20350*/  HMMA.1688.F32.TF32 R144, R36, R146, R84 ;  /* 0x000000922490723c */ /* 0x000fe60000081054 */
[----:B------:R-:W3:Y:S04]  /*20360*/  LDL.LU R88, [R1+0x300] ;  /* 0x0003000001587983 */ /* 0x000ee80000300800 */
[----:B------:R-:W3:Y:S04]  /*20370*/  LDL.LU R89, [R1+0x304] ;  /* 0x0003040001597983 */ /* 0x000ee80000300800 */
[----:B------:R-:W3:Y:S01]  /*20380*/  LDL.LU R90, [R1+0x308] ;  /* 0x00030800015a7983 */ /* 0x000ee20000300800 */
[----:B------:R-:W-:-:S03]  /*20390*/  IMAD.MOV.U32 R87, RZ, RZ, R247 ;  /* 0x000000ffff577224 */ /* 0x000fc600078e00f7 */
[----:B------:R-:W3:Y:S04]  /*203a0*/  LDL.LU R91, [R1+0x30c] ;  /* 0x00030c00015b7983 */ /* 0x000ee80000300800 */
[----:B------:R-:W4:Y:S04]  /*203b0*/  LDL.LU R84, [R1+0x310] ;  /* 0x0003100001547983 */ /* 0x000f280000300800 */
[----:B------:R-:W4:Y:S04]  /*203c0*/  LDL.LU R85, [R1+0x314] ;  /* 0x0003140001557983 */ /* 0x000f280000300800 */
[----:B------:R-:W4:Y:S04]  /*203d0*/  LDL.LU R86, [R1+0x318] ;  /* 0x0003180001567983 */ /* 0x000f280000300800 */
[----:B------:R-:W2:Y:S01]  /*203e0*/  LDL.LU R247, [R1+0x1058] ;  /* 0x0010580001f77983 */ /* 0x000ea20000300800 */
[C---:B------:R-:W-:Y:S03]  /*203f0*/  HMMA.1688.F32.TF32 R140, R36.reuse, R142, R80 ;  /* 0x0000008e248c723c */ /* 0x040fe60000081050 */
[----:B------:R-:W3:Y:S04]  /*20400*/  LDL.LU R80, [R1+0x320] ;  /* 0x0003200001507983 */ /* 0x000ee80000300800 */
[----:B------:R-:W3:Y:S01]  /*20410*/  LDL.LU R81, [R1+0x324] ;  /* 0x0003240001517983 */ /* 0x000ee20000300800 */
[----:B------:R-:W-:Y:S03]  /*20420*/  HMMA.1688.F32.TF32 R136, R36, R138, R76 ;  /* 0x0000008a2488723c */ /* 0x000fe6000008104c */
[----:B------:R-:W3:Y:S04]  /*20430*/  LDL.LU R82, [R1+0x328] ;  /* 0x0003280001527983 */ /* 0x000ee80000300800 */
[----:B------:R-:W3:Y:S04]  /*20440*/  LDL.LU R83, [R1+0x32c] ;  /* 0x00032c0001537983 */ /* 0x000ee80000300800 */
[----:B------:R-:W3:Y:S04]  /*20450*/  LDL.LU R76, [R1+0x330] ;  /* 0x00033000014c7983 */ /* 0x000ee80000300800 */
[----:B------:R-:W3:Y:S04]  /*20460*/  LDL.LU R77, [R1+0x334] ;  /* 0x00033400014d7983 */ /* 0x000ee80000300800 */
[----:B------:R-:W3:Y:S04]  /*20470*/  LDL.LU R78, [R1+0x338] ;  /* 0x00033800014e7983 */ /* 0x000ee80000300800 */
[----:B------:R-:W-:Y:S04]  /*20480*/  LDS R97, [R0+0x6000] ;  /* 0x0060000000617984 */ /* 0x000fe80000000800 */
[----:B------:R-:W-:Y:S01]  /*20490*/  LDS R99, [R0+0x6800] ;  /* 0x0068000000637984 */ /* 0x000fe20000000800 */
[----:B------:R-:W-:-:S02]  /*204a0*/  IMAD.MOV.U32 R201, RZ, RZ, R104 ;  /* 0x000000ffffc97224 */ /* 0x000fc400078e0068 */
[----:B------:R-:W-:Y:S01]  /*204b0*/  IMAD.MOV.U32 R202, RZ, RZ, R105 ;  /* 0x000000ffffca7224 */ /* 0x000fe200078e0069 */
[----:B------:R-:W-:Y:S01]  /*204c0*/  MOV R196, R107 ;  /* 0x0000006b00c47202 */ /* 0x000fe20000000f00 */
[----:B------:R-:W-:Y:S01]  /*204d0*/  IMAD.MOV.U32 R203, RZ, RZ, R106 ;  /* 0x000000ffffcb7224 */ /* 0x000fe200078e006a */
[----:B------:R-:W-:Y:S01]  /*204e0*/  MOV R200, R111 ;  /* 0x0000006f00c87202 */ /* 0x000fe20000000f00 */
[----:B------:R-:W-:Y:S04]  /*204f0*/  LDS R204, [R245+0x6080] ;  /* 0x00608000f5cc7984 */ /* 0x000fe80000000800 */
[----:B------:R-:W-:Y:S04]  /*20500*/  LDS R206, [R245+0x6880] ;  /* 0x00688000f5ce7984 */ /* 0x000fe80000000800 */
[----:B------:R-:W-:Y:S04]  /*20510*/  LDS R205, [R3+0x6080] ;  /* 0x0060800003cd7984 */ /* 0x000fe80000000800 */
[----:B------:R-:W-:Y:S01]  /*20520*/  LDS R207, [R3+0x6880] ;  /* 0x0068800003cf7984 */ /* 0x000fe20000000800 */
[----:B--2---:R-:W-:-:S03]  /*20530*/  IMAD.MOV.U32 R79, RZ, RZ, R247 ;  /* 0x000000ffff4f7224 */ /* 0x004fc600078e00f7 */
        /* <DEDUP_REMOVED lines=8> */
[----:B------:R-:W3:Y:S01]  /*205c0*/  LDL.LU R69, [R1+0x354] ;  /* 0x0003540001457983 */ /* 0x000ee20000300800 */
[----:B--2---:R-:W-:-:S03]  /*205d0*/  IMAD.MOV.U32 R70, RZ, RZ, R247 ;  /* 0x000000ffff467224 */ /* 0x004fc600078e00f7 */
[----:B------:R-:W2:Y:S01]  /*205e0*/  LDL.LU R247, [R1+0x1050] ;  /* 0x0010500001f77983 */ /* 0x000ea20000300800 */
[----:B------:R-:W-:Y:S02]  /*205f0*/  IMAD.MOV.U32 R100, RZ, RZ, R51 ;  /* 0x000000ffff647224 */ /* 0x000fe400078e0033 */
[----:B------:R-:W-:Y:S02]  /*20600*/  IMAD.MOV.U32 R101, RZ, RZ, R50 ;  /* 0x000000ffff657224 */ /* 0x000fe400078e0032 */
[----:B------:R-:W-:Y:S01]  /*20610*/  IMAD.MOV.U32 R102, RZ, RZ, R49 ;  /* 0x000000ffff667224 */ /* 0x000fe200078e0031 */
[----:B------:R-:W-:Y:S01]  /*20620*/  HMMA.1688.F32.TF32 R32, R32, R122, R92 ;  /* 0x0000007a2020723c */ /* 0x000fe2000008105c */
[----:B------:R-:W-:Y:S01]  /*20630*/  MOV R103, R52 ;  /* 0x0000003400677202 */ /* 0x000fe20000000f00 */
[----:B------:R-:W3:Y:S05]  /*20640*/  LDL.LU R71, [R1+0x35c] ;  /* 0x00035c0001477983 */ /* 0x000eea0000300800 */
[----:B------:R-:W-:-:S02]  /*20650*/  IMAD.MOV.U32 R92, RZ, RZ, R55 ;  /* 0x000000ffff5c7224 */ /* 0x000fc400078e0037 */
[----:B------:R-:W-:Y:S02]  /*20660*/  IMAD.MOV.U32 R93, RZ, RZ, R54 ;  /* 0x000000ffff5d7224 */ /* 0x000fe400078e0036 */
[----:B------:R-:W-:Y:S01]  /*20670*/  IMAD.MOV.U32 R94, RZ, RZ, R53 ;  /* 0x000000ffff5e7224 */ /* 0x000fe200078e0035 */
[----:B------:R-:W-:Y:S01]  /*20680*/  MOV R95, R56 ;  /* 0x00000038005f7202 */ /* 0x000fe20000000f00 */
[C---:B------:R-:W-:Y:S08]  /*20690*/  HMMA.1688.F32.TF32 R120, R36.reuse, R122, R60 ;  /* 0x0000007a2478723c */ /* 0x040ff0000008103c */
[----:B------:R-:W-:Y:S01]  /*206a0*/  HMMA.1688.F32.TF32 R124, R36, R126, R64 ;  /* 0x0000007e247c723c */ /* 0x000fe20000081040 */
[----:B--2---:R-:W3:Y:S04]  /*206b0*/  LDSM.16.M88.4 R48, [R247+0x13080] ;  /* 0x01308000f730783b */ /* 0x004ee80000000200 */
[----:B------:R-:W4:Y:S04]  /*206c0*/  LDSM.16.M88.4 R52, [R247+0x14080] ;  /* 0x01408000f734783b */ /* 0x000f280000000200 */
[----:B------:R-:W2:Y:S04]  /*206d0*/  LDSM.16.M88.4 R56, [R247+0x15080] ;  /* 0x01508000f738783b */ /* 0x000ea80000000200 */
[----:B------:R-:W2:Y:S04]  /*206e0*/  LDSM.16.M88.4 R60, [R247+0x16080] ;  /* 0x01608000f73c783b */ /* 0x000ea80000000200 */
[----:B------:R-:W2:Y:S01]  /*206f0*/  LDSM.16.M88.4 R64, [R247+0x17080] ;  /* 0x01708000f740783b */ /* 0x000ea20000000200 */
[----:B-1----:R-:W-:Y:S01]  /*20700*/  MOV R236, R115 ;  /* 0x0000007300ec7202 */ /* 0x002fe20000000f00 */
[----:B------:R-:W-:-:S02]  /*20710*/  IMAD.MOV.U32 R197, RZ, RZ, R100 ;  /* 0x000000ffffc57224 */ /* 0x000fc400078e0064 */
[----:B------:R-:W-:Y:S01]  /*20720*/  IMAD.MOV.U32 R198, RZ, RZ, R101 ;  /* 0x000000ffffc67224 */ /* 0x000fe200078e0065 */
[----:B------:R-:W-:Y:S01]  /*20730*/  MOV R232, R103 ;  /* 0x0000006700e87202 */ /* 0x000fe20000000f00 */
[----:B------:R-:W-:Y:S01]  /*20740*/  IMAD.MOV.U32 R199, RZ, RZ, R102 ;  /* 0x000000ffffc77224 */ /* 0x000fe200078e0066 */
[----:B------:R-:W-:Y:S01]  /*20750*/  MOV R243, R153 ;  /* 0x0000009900f37202 */ /* 0x000fe20000000f00 */
[----:B------:R-:W-:Y:S01]  /*20760*/  IMAD.MOV.U32 R233, RZ, RZ, R92 ;  /* 0x000000ffffe97224 */ /* 0x000fe200078e005c */
[----:B------:R-:W1:Y:S01]  /*20770*/  LDSM.16.M88.4 R44, [R247+0x12080] ;  /* 0x01208000f72c783b */ /* 0x000e620000000200 */
[----:B------:R-:W-:Y:S01]  /*20780*/  IMAD.MOV.U32 R234, RZ, RZ, R93 ;  /* 0x000000ffffea7224 */ /* 0x000fe200078e005d */
[----:B------:R-:W-:Y:S01]  /*20790*/  MOV R184, R95 ;  /* 0x0000005f00b87202 */ /* 0x000fe20000000f00 */
[----:B------:R-:W-:Y:S01]  /*207a0*/  IMAD.MOV.U32 R235, RZ, RZ, R94 ;  /* 0x000000ffffeb7224 */ /* 0x000fe200078e005e */
[----:B------:R-:W1:Y:S01]  /*207b0*/  LDSM.16.M88.4 R36, [R247+0x10080] ;  /* 0x01008000f724783b */ /* 0x000e620000000200 */
[----:B------:R-:W-:-:S02]  /*207c0*/  IMAD.MOV.U32 R237, RZ, RZ, R108 ;  /* 0x000000ffffed7224 */ /* 0x000fc400078e006c */
[----:B------:R-:W-:Y:S01]  /*207d0*/  IMAD.MOV.U32 R238, RZ, RZ, R109 ;  /* 0x000000ffffee7224 */ /* 0x000fe200078e006d */
[----:B------:R-:W1:Y:S01]  /*207e0*/  LDSM.16.M88.4 R40, [R247+0x11080] ;  /* 0x01108000f728783b */ /* 0x000e620000000200 */
[C---:B---3--:R-:W-:Y:S08]  /*207f0*/  HMMA.1688.F32.TF32 R80, R96.reuse, R48, R80 ;  /* 0x000000306050723c */ /* 0x048ff00000081050 */
[----:B----4-:R-:W-:Y:S01]  /*20800*/  HMMA.1688.F32.TF32 R84, R96, R52, R84 ;  /* 0x000000346054723c */ /* 0x010fe20000081054 */
[----:B------:R-:W-:Y:S04]  /*20810*/  STL [R1+0xefc], R50 ;  /* 0x000efc3201007387 */ /* 0x000fe80000100800 */
[----:B------:R-:W-:Y:S04]  /*20820*/  STL [R1+0xef8], R51 ;  /* 0x000ef83301007387 */ /* 0x000fe80000100800 */
[----:B------:R-:W-:Y:S04]  /*20830*/  STL [R1+0xf04], R54 ;  /* 0x000f043601007387 */ /* 0x000fe80000100800 */
[----:B------:R3:W-:Y:S04]  /*20840*/  STL [R1+0xf00], R55 ;  /* 0x000f003701007387 */ /* 0x0007e80000100800 */
[----:B--2---:R-:W-:Y:S04]  /*20850*/  STL [R1+0xf08], R58 ;  /* 0x000f083a01007387 */ /* 0x004fe80000100800 */
[----:B------:R2:W-:Y:S04]  /*20860*/  STL [R1+0xef4], R59 ;  /* 0x000ef43b01007387 */ /* 0x0005e80000100800 */
[----:B------:R-:W-:Y:S04]  /*20870*/  STL [R1+0xeec], R62 ;  /* 0x000eec3e01007387 */ /* 0x000fe80000100800 */
[----:B------:R-:W-:Y:S04]  /*20880*/  STL [R1+0xee8], R63 ;  /* 0x000ee83f01007387 */ /* 0x000fe80000100800 */
[----:B------:R-:W-:Y:S04]  /*20890*/  STL [R1+0xef0], R66 ;  /* 0x000ef04201007387 */ /* 0x000fe80000100800 */
[----:B------:R-:W-:Y:S04]  /*208a0*/  STL [R1+0xee4], R67 ;  /* 0x000ee44301007387 */ /* 0x000fe80000100800 */
[----:B------:R-:W-:Y:S04]  /*208b0*/  STL [R1+0xf18], R80 ;  /* 0x000f185001007387 */ /* 0x000fe80000100800 */
[----:B------:R-:W-:Y:S04]  /*208c0*/  STL [R1+0xf14], R81 ;  /* 0x000f145101007387 */ /* 0x000fe80000100800 */
[----:B------:R-:W-:Y:S04]  /*208d0*/  STL [R1+0xf10], R82 ;  /* 0x000f105201007387 */ /* 0x000fe80000100800 */
[----:B------:R1:W-:Y:S04]  /*208e0*/  STL [R1+0xf0c], R83 ;  /* 0x000f0c5301007387 */ /* 0x0003e80000100800 */
[----:B------:R-:W-:Y:S04]  /*208f0*/  STL [R1+0xf28], R84 ;  /* 0x000f285401007387 */ /* 0x000fe80000100800 */
[----:B------:R-:W-:Y:S04]  /*20900*/  STL [R1+0xf24], R85 ;  /* 0x000f245501007387 */ /* 0x000fe80000100800 */
[----:B------:R-:W-:Y:S04]  /*20910*/  STL [R1+0xf20], R86 ;  /* 0x000f205601007387 */ /* 0x000fe80000100800 */
[----:B------:R-:W-:Y:S04]  /*20920*/  STL [R1+0xf1c], R87 ;  /* 0x000f1c5701007387 */ /* 0x000fe80000100800 */
[----:B------:R-:W4:Y:S04]  /*20930*/  LDL.LU R185, [R1+0x1a4] ;  /* 0x0001a40001b97983 */ /* 0x000f280000300800 */
[----:B------:R-:W2:Y:S04]  /*20940*/  LDL.LU R159, [R1+0x104c] ;  /* 0x00104c00019f7983 */ /* 0x000ea80000300800 */
[----:B------:R-:W3:Y:S04]  /*20950*/  LDL.LU R157, [R1+0x1048] ;  /* 0x00104800019d7983 */ /* 0x000ee80000300800 */
[----:B------:R-:W4:Y:S04]  /*20960*/  LDL.LU R180, [R1+0x1b0] ;  /* 0x0001b00001b47983 */ /* 0x000f280000300800 */
[----:B------:R-:W4:Y:S04]  /*20970*/  LDL.LU R181, [R1+0x1b4] ;  /* 0x0001b40001b57983 */ /* 0x000f280000300800 */
[----:B------:R-:W4:Y:S04]  /*20980*/  LDL.LU R156, [R1+0x1044] ;  /* 0x00104400019c7983 */ /* 0x000f280000300800 */
[----:B------:R-:W4:Y:S01]  /*20990*/  LDL.LU R158, [R1+0x1040] ;  /* 0x00104000019e7983 */ /* 0x000f220000300800 */
[----:B--2---:R-:W-:-:S03]  /*209a0*/  IMAD.MOV.U32 R176, RZ, RZ, R159 ;  /* 0x000000ffffb07224 */ /* 0x004fc600078e009f */
[----:B------:R-:W2:Y:S01]  /*209b0*/  LDL.LU R159, [R1+0x103c] ;  /* 0x00103c00019f7983 */ /* 0x000ea20000300800 */
[----:B---3--:R-:W-:-:S03]  /*209c0*/  IMAD.MOV.U32 R177, RZ, RZ, R157 ;  /* 0x000000ffffb17224 */ /* 0x008fc600078e009d */
[----:B------:R-:W3:Y:S04]  /*209d0*/  LDL.LU R157, [R1+0x1038] ;  /* 0x00103800019d7983 */ /* 0x000ee80000300800 */
[----:B------:R-:W3:Y:S04]  /*209e0*/  LDL.LU R178, [R1+0x1c8] ;  /* 0x0001c80001b27983 */ /* 0x000ee80000300800 */
[----:B------:R-:W3:Y:S01]  /*209f0*/  LDL.LU R179, [R1+0x1cc] ;  /* 0x0001cc0001b37983 */ /* 0x000ee20000300800 */
[----:B----4-:R-:W-:-:S03]  /*20a00*/  IMAD.MOV.U32 R168, RZ, RZ, R156 ;  /* 0x000000ffffa87224 */ /* 0x010fc600078e009c */
[----:B------:R-:W4:Y:S01]  /*20a10*/  LDL.LU R156, [R1+0x1034] ;  /* 0x00103400019c7983 */ /* 0x000f220000300800 */
[----:B------:R-:W-:-:S03]  /*20a20*/  MOV R169, R158 ;  /* 0x0000009e00a97202 */ /* 0x000fc60000000f00 */
[----:B------:R-:W4:Y:S01]  /*20a30*/  LDL.LU R158, [R1+0x1030] ;  /* 0x00103000019e7983 */ /* 0x000f220000300800 */
[----:B--2---:R-:W-:-:S03]  /*20a40*/  IMAD.MOV.U32 R170, RZ, RZ, R159 ;  /* 0x000000ffffaa7224 */ /* 0x004fc600078e009f */
[----:B------:R-:W2:Y:S01]  /*20a50*/  LDL.LU R159, [R1+0x102c] ;  /* 0x00102c00019f7983 */ /* 0x000ea20000300800 */
[----:B---3--:R-:W-:-:S03]  /*20a60*/  IMAD.MOV.U32 R171, RZ, RZ, R157 ;  /* 0x000000ffffab7224 */ /* 0x008fc600078e009d */
[----:B------:R-:W3:Y:S04]  /*20a70*/  LDL.LU R157, [R1+0x1028] ;  /* 0x00102800019d7983 */ /* 0x000ee80000300800 */
        /* <DEDUP_REMOVED lines=25> */
[----:B------:R-:W3:Y:S01]  /*20c10*/  LDL.LU R217, [R1+0x274] ;  /* 0x0002740001d97983 */ /* 0x000ee20000300800 */
[----:B------:R-:W-:-:S03]  /*20c20*/  IMAD.MOV.U32 R239, RZ, RZ, R110 ;  /* 0x000000ffffef7224 */ /* 0x000fc600078e006e */
[----:B------:R-:W3:Y:S04]  /*20c30*/  LDL.LU R218, [R1+0x278] ;  /* 0x0002780001da7983 */ /* 0x000ee80000300800 */
[----:B------:R-:W3:Y:S01]  /*20c40*/  LDL.LU R219, [R1+0x27c] ;  /* 0x00027c0001db7983 */ /* 0x000ee20000300800 */
[----:B----4-:R-:W-:-:S03]  /*20c50*/  IMAD.MOV.U32 R215, RZ, RZ, R156 ;  /* 0x000000ffffd77224 */ /* 0x010fc600078e009c */
[----:B------:R-:W4:Y:S04]  /*20c60*/  LDL.LU R108, [R1+0x240] ;  /* 0x00024000016c7983 */ /* 0x000f280000300800 */
[----:B------:R-:W4:Y:S01]  /*20c70*/  LDL.LU R109, [R1+0x244] ;  /* 0x00024400016d7983 */ /* 0x000f220000300800 */
[----:B------:R-:W-:-:S03]  /*20c80*/  MOV R213, R158 ;  /* 0x0000009e00d57202 */ /* 0x000fc60000000f00 */
[----:B------:R-:W4:Y:S04]  /*20c90*/  LDL.LU R110, [R1+0x248] ;  /* 0x00024800016e7983 */ /* 0x000f280000300800 */
[----:B------:R-:W4:Y:S04]  /*20ca0*/  LDL.LU R111, [R1+0x24c] ;  /* 0x00024c00016f7983 */ /* 0x000f280000300800 */
[----:B------:R-:W4:Y:S01]  /*20cb0*/  LDL.LU R156, [R1+0x210] ;  /* 0x00021000019c7983 */ /* 0x000f220000300800 */
[----:B------:R-:W-:Y:S01]  /*20cc0*/  HMMA.1688.F32.TF32 R88, R96, R56, R88 ;  /* 0x000000386058723c */ /* 0x000fe20000081058 */
[----:B------:R-:W-:-:S02]  /*20cd0*/  IMAD.MOV.U32 R242, RZ, RZ, R152 ;  /* 0x000000fffff27224 */ /* 0x000fc400078e0098 */
[----:B------:R-:W-:Y:S02]  /*20ce0*/  IMAD.MOV.U32 R248, RZ, RZ, R154 ;  /* 0x000000fffff87224 */ /* 0x000fe400078e009a */
[----:B------:R-:W-:Y:S02]  /*20cf0*/  IMAD.MOV.U32 R249, RZ, RZ, R155 ;  /* 0x000000fffff97224 */ /* 0x000fe400078e009b */
[----:B--2---:R-:W-:Y:S02]  /*20d00*/  IMAD.MOV.U32 R212, RZ, RZ, R159 ;  /* 0x000000ffffd47224 */ /* 0x004fe400078e009f */
[----:B---3--:R-:W-:Y:S02]  /*20d10*/  IMAD.MOV.U32 R214, RZ, RZ, R157 ;  /* 0x000000ffffd67224 */ /* 0x008fe400078e009d */
[----:B------:R-:W2:Y:S04]  /*20d20*/  LDL.LU R157, [R1+0x214] ;  /* 0x00021400019d7983 */ /* 0x000ea80000300800 */
[----:B------:R-:W2:Y:S04]  /*20d30*/  LDL.LU R158, [R1+0x218] ;  /* 0x00021800019e7983 */ /* 0x000ea80000300800 */
[----:B------:R-:W2:Y:S04]  /*20d40*/  LDL.LU R159, [R1+0x21c] ;  /* 0x00021c00019f7983 */ /* 0x000ea80000300800 */
[----:B------:R-:W3:Y:S04]  /*20d50*/  LDL.LU R172, [R1+0x1d0] ;  /* 0x0001d00001ac7983 */ /* 0x000ee80000300800 */
[----:B------:R-:W3:Y:S04]  /*20d60*/  LDL.LU R173, [R1+0x1d4] ;  /* 0x0001d40001ad7983 */ /* 0x000ee80000300800 */
[----:B------:R-:W3:Y:S04]  /*20d70*/  LDL.LU R174, [R1+0x1d8] ;  /* 0x0001d80001ae7983 */ /* 0x000ee80000300800 */
[----:B------:R-:W3:Y:S04]  /*20d80*/  LDL.LU R175, [R1+0x1dc] ;  /* 0x0001dc0001af7983 */ /* 0x000ee80000300800 */
[----:B------:R-:W2:Y:S04]  /*20d90*/  LDL.LU R188, [R1+0x190] ;  /* 0x0001900001bc7983 */ /* 0x000ea80000300800 */
[----:B------:R-:W2:Y:S04]  /*20da0*/  LDL.LU R189, [R1+0x194] ;  /* 0x0001940001bd7983 */ /* 0x000ea80000300800 */
[----:B------:R-:W2:Y:S04]  /*20db0*/  LDL.LU R190, [R1+0x198] ;  /* 0x0001980001be7983 */ /* 0x000ea80000300800 */
[----:B------:R-:W2:Y:S04]  /*20dc0*/  LDL.LU R191, [R1+0x19c] ;  /* 0x00019c0001bf7983 */ /* 0x000ea80000300800 */
[----:B------:R-:W1:Y:S04]  /*20dd0*/  LDL.LU R208, [R1+0x150] ;  /* 0x0001500001d07983 */ /* 0x000e680000300800 */
[----:B------:R-:W1:Y:S04]  /*20de0*/  LDL.LU R209, [R1+0x154] ;  /* 0x0001540001d17983 */ /* 0x000e680000300800 */
[----:B------:R-:W1:Y:S04]  /*20df0*/  LDL.LU R210, [R1+0x158] ;  /* 0x0001580001d27983 */ /* 0x000e680000300800 */
[----:B------:R-:W1:Y:S04]  /*20e00*/  LDL.LU R211, [R1+0x15c] ;  /* 0x00015c0001d37983 */ /* 0x000e680000300800 */
[----:B------:R-:W2:Y:S04]  /*20e10*/  LDL.LU R240, [R1+0x130] ;  /* 0x0001300001f07983 */ /* 0x000ea80000300800 */
[----:B------:R-:W2:Y:S04]  /*20e20*/  LDL.LU R241, [R1+0x134] ;  /* 0x0001340001f17983 */ /* 0x000ea80000300800 */
[----:B------:R-:W3:Y:S04]  /*20e30*/  LDL.LU R152, [R1+0x1024] ;  /* 0x0010240001987983 */ /* 0x000ee80000300800 */
[----:B------:R-:W3:Y:S04]  /*20e40*/  LDL.LU R153, [R1+0x1020] ;  /* 0x0010200001997983 */ /* 0x000ee80000300800 */
[----:B------:R-:W-:Y:S04]  /*20e50*/  STL [R1+0xf30], R90 ;  /* 0x000f305a01007387 */ /* 0x000fe80000100800 */
[----:B------:R-:W-:Y:S04]  /*20e60*/  STL [R1+0xf2c], R91 ;  /* 0x000f2c5b01007387 */ /* 0x000fe80000100800 */
[----:B------:R-:W3:Y:S04]  /*20e70*/  LDL.LU R154, [R1+0x101c] ;  /* 0x00101c00019a7983 */ /* 0x000ee80000300800 */
[----:B------:R-:W3:Y:S04]  /*20e80*/  LDL.LU R155, [R1+0x1018] ;  /* 0x00101800019b7983 */ /* 0x000ee80000300800 */
[----:B------:R-:W3:Y:S04]  /*20e90*/  LDL.LU R250, [R1+0x128] ;  /* 0x0001280001fa7983 */ /* 0x000ee80000300800 */
[----:B------:R-:W3:Y:S01]  /*20ea0*/  LDL.LU R251, [R1+0x12c] ;  /* 0x00012c0001fb7983 */ /* 0x000ee20000300800 */
[C---:B------:R-:W-:Y:S11]  /*20eb0*/  HMMA.1688.F32.TF32 R4, R204.reuse, R48, R236 ;  /* 0x00000030cc04723c */ /* 0x040ff600000810ec */
[----:B------:R-:W-:Y:S11]  /*20ec0*/  @!UPT UIADD3 URZ, URZ, URZ, URZ ;  /* 0x0000003f3f3ff290 */ /* 0x000ff6000fffe03f */
[----:B------:R-:W-:Y:S02]  /*20ed0*/  @!UPT UIADD3 URZ, URZ, URZ, URZ ;  /* 0x0000003f3f3ff290 */ /* 0x000fe4000fffe03f */
[----:B------:R-:W-:Y:S01]  /*20ee0*/  IMAD.MOV.U32 R55, RZ, RZ, R4 ;  /* 0x000000ffff377224 */ /* 0x000fe200078e0004 */
[----:B------:R-:W-:Y:S01]  /*20ef0*/  MOV R50, R5 ;  /* 0x0000000500327202 */ /* 0x000fe20000000f00 */
[----:B------:R-:W-:Y:S02]  /*20f00*/  IMAD.MOV.U32 R51, RZ, RZ, R6 ;  /* 0x000000ffff337224 */ /* 0x000fe400078e0006 */
[----:B------:R-:W-:Y:S01]  /*20f10*/  IMAD.MOV.U32 R59, RZ, RZ, R7 ;  /* 0x000000ffff3b7224 */ /* 0x000fe200078e0007 */
[C---:B-1----:R-:W-:Y:S08]  /*20f20*/  HMMA.1688.F32.TF32 R80, R204.reuse, R44, R208 ;  /* 0x0000002ccc50723c */ /* 0x042ff000000810d0 */
[----:B--2---:R-:W-:Y:S11]  /*20f30*/  HMMA.1688.F32.TF32 R4, R204, R52, R240 ;  /* 0x00000034cc04723c */ /* 0x004ff600000810f0 */
[----:B------:R-:W-:Y:S04]  /*20f40*/  @!UPT UIADD3 URZ, URZ, URZ, URZ ;  /* 0x0000003f3f3ff290 */ /* 0x000fe8000fffe03f */
[----:B------:R-:W-:Y:S04]  /*20f50*/  STL.64 [R1+0x10], R80 ;  /* 0x0000105001007387 */ /* 0x000fe80000100a00 */
[----:B------:R1:W-:Y:S05]  /*20f60*/  STL.64 [R1+0x18], R82 ;  /* 0x0000185201007387 */ /* 0x0003ea0000100a00 */
[----:B------:R-:W-:Y:S02]  /*20f70*/  IMAD.MOV.U32 R58, RZ, RZ, R6 ;  /* 0x000000ffff3a7224 */ /* 0x000fe400078e0006 */
[----:B------:R-:W-:-:S02]  /*20f80*/  IMAD.MOV.U32 R54, RZ, RZ, R7 ;  /* 0x000000ffff367224 */ /* 0x000fc400078e0007 */
[----:B-1----:R-:W-:Y:S01]  /*20f90*/  IMAD.MOV.U32 R82, RZ, RZ, R4 ;  /* 0x000000ffff527224 */ /* 0x002fe200078e0004 */
[----:B------:R-:W-:Y:S02]  /*20fa0*/  MOV R83, R5 ;  /* 0x0000000500537202 */ /* 0x000fe40000000f00 */
[----:B---3--:R-:W-:Y:S07]  /*20fb0*/  HMMA.1688.F32.TF32 R4, R204, R56, R248 ;  /* 0x00000038cc04723c */ /* 0x008fee00000810f8 */
[----:B------:R-:W-:Y:S01]  /*20fc0*/  IMAD.MOV.U32 R248, RZ, RZ, R224 ;  /* 0x000000fffff87224 */ /* 0x000fe200078e00e0 */
[----:B------:R-:W-:Y:S01]  /*20fd0*/  MOV R249, R225 ;  /* 0x000000e100f97202 */ /* 0x000fe20000000f00 */
[----:B------:R-:W2:Y:S01]  /*20fe0*/  LDL.LU R224, [R1+0x1014] ;  /* 0x0010140001e07983 */ /* 0x000ea20000300800 */
[----:B------:R-:W-:-:S03]  /*20ff0*/  IMAD.MOV.U32 R250, RZ, RZ, R220 ;  /* 0x000000fffffa7224 */ /* 0x000fc600078e00dc */
[----:B------:R-:W3:Y:S04]  /*21000*/  LDL.LU R225, [R1+0x1010] ;  /* 0x0010100001e17983 */ /* 0x000ee80000300800 */
[----:B------:R-:W2:Y:S01]  /*21010*/  LDL.LU R220, [R1+0x100c] ;  /* 0x00100c0001dc7983 */ /* 0x000ea20000300800 */
[----:B------:R-:W-:Y:S01]  /*21020*/  IMAD.MOV.U32 R251, RZ, RZ, R226 ;  /* 0x000000fffffb7224 */ /* 0x000fe200078e00e2 */
[----:B------:R-:W-:Y:S01]  /*21030*/  MOV R241, R221 ;  /* 0x000000dd00f17202 */ /* 0x000fe20000000f00 */
[----:B------:R-:W-:Y:S01]  /*21040*/  IMAD.MOV.U32 R240, RZ, RZ, R227 ;  /* 0x000000fffff07224 */ /* 0x000fe200078e00e3 */
[----:B------:R-:W3:Y:S01]  /*21050*/  LDL.LU R226, [R1+0x1008] ;  /* 0x0010080001e27983 */ /* 0x000ee20000300800 */
[----:B------:R-:W-:-:S03]  /*21060*/  IMAD.MOV.U32 R242, RZ, RZ, R223 ;  /* 0x000000fffff27224 */ /* 0x000fc600078e00df */
[----:B------:R-:W4:Y:S01]  /*21070*/  LDL.LU R227, [R1+0x1004] ;  /* 0x0010040001e37983 */ /* 0x000f220000300800 */
[----:B------:R-:W-:-:S03]  /*21080*/  IMAD.MOV.U32 R243, RZ, RZ, R222 ;  /* 0x000000fffff37224 */ /* 0x000fc600078e00de */
[----:B------:R-:W4:Y:S04]  /*21090*/  LDL.LU R221, [R1+0x1000] ;  /* 0x0010000001dd7983 */ /* 0x000f280000300800 */
[----:B------:R-:W4:Y:S04]  /*210a0*/  LDL.LU R223, [R1+0xffc] ;  /* 0x000ffc0001df7983 */ /* 0x000f280000300800 */
[----:B------:R-:W4:Y:S01]  /*210b0*/  LDL.LU R222, [R1+0xff8] ;  /* 0x000ff80001de7983 */ /* 0x000f220000300800 */
[----:B--2---:R-:W-:-:S03]  /*210c0*/  IMAD.MOV.U32 R236, RZ, RZ, R220 ;  /* 0x000000ffffec7224 */ /* 0x004fc600078e00dc */
[----:B------:R-:W2:Y:S01]  /*210d0*/  LDL.LU R220, [R1+0xff4] ;  /* 0x000ff40001dc7983 */ /* 0x000ea20000300800 */
[----:B------:R-:W-:Y:S01]  /*210e0*/  HMMA.1688.F32.TF32 R100, R160, R36, R100 ;  /* 0x00000024a064723c */ /* 0x000fe20000081064 */
[----:B---3--:R-:W-:Y:S01]  /*210f0*/  MOV R237, R226 ;  /* 0x000000e200ed7202 */ /* 0x008fe20000000f00 */
[----:B------:R-:W-:Y:S01]  /*21100*/  IMAD.MOV.U32 R238, RZ, RZ, R225 ;  /* 0x000000ffffee7224 */ /* 0x000fe200078e00e1 */
[----:B------:R-:W3:Y:S01]  /*21110*/  LDL.LU R226, [R1+0xff0] ;  /* 0x000ff00001e27983 */ /* 0x000ee20000300800 */
[----:B------:R-:W-:-:S03]  /*21120*/  IMAD.MOV.U32 R239, RZ, RZ, R224 ;  /* 0x000000ffffef7224 */ /* 0x000fc600078e00e0 */
[----:B------:R-:W3:Y:S01]  /*21130*/  LDL.LU R225, [R1+0xfec] ;  /* 0x000fec0001e17983 */ /* 0x000ee20000300800 */
[C---:B------:R-:W-:Y:S03]  /*21140*/  HMMA.1688.F32.TF32 R104, R160.reuse, R40, R104 ;  /* 0x00000028a068723c */ /* 0x040fe60000081068 */
[----:B------:R-:W3:Y:S05]  /*21150*/  LDL.LU R224, [R1+0xfe8] ;  /* 0x000fe80001e07983 */ /* 0x000eea0000300800 */
[C---:B----4-:R-:W-:Y:S08]  /*21160*/  HMMA.1688.F32.TF32 R108, R160.reuse, R44, R108 ;  /* 0x0000002ca06c723c */ /* 0x050ff0000008106c */
[C---:B------:R-:W-:Y:S08]  /*21170*/  HMMA.1688.F32.TF32 R112, R160.reuse, R48, R112 ;  /* 0x00000030a070723c */ /* 0x040ff00000081070 */
[C---:B------:R-:W-:Y:S08]  /*21180*/  HMMA.1688.F32.TF32 R116, R160.reuse, R52, R116 ;  /* 0x00000034a074723c */ /* 0x040ff00000081074 */
[C---:B------:R-:W-:Y:S08]  /*21190*/  HMMA.1688.F32.TF32 R152, R160.reuse, R56, R152 ;  /* 0x00000038a098723c */ /* 0x040ff00000081098 */
[C---:B------:R-:W-:Y:S08]  /*211a0*/  HMMA.1688.F32.TF32 R156, R160.reuse, R60, R156 ;  /* 0x0000003ca09c723c */ /* 0x040ff0000008109c */
[----:B------:R-:W-:Y:S07]  /*211b0*/  HMMA.1688.F32.TF32 R160, R160, R64, R212 ;  /* 0x00000040a0a0723c */ /* 0x000fee00000810d4 */
[----:B------:R-:W-:Y:S01]  /*211c0*/  IMAD.MOV.U32 R212, RZ, RZ, R223 ;  /* 0x000000ffffd47224 */ /* 0x000fe200078e00df */
[----:B------:R-:W-:Y:S01]  /*211d0*/  MOV R213, R222 ;  /* 0x000000de00d57202 */ /* 0x000fe20000000f00 */
[----:B------:R-:W4:Y:S01]  /*211e0*/  LDL.LU R223, [R1+0xfe4] ;  /* 0x000fe40001df7983 */ /* 0x000f220000300800 */
[----:B------:R-:W-:-:S03]  /*211f0*/  IMAD.MOV.U32 R215, RZ, RZ, R221 ;  /* 0x000000ffffd77224 */ /* 0x000fc600078e00dd */
[----:B------:R-:W4:Y:S01]  /*21200*/  LDL.LU R222, [R1+0xfe0] ;  /* 0x000fe00001de7983 */ /* 0x000f220000300800 */
[----:B--2---:R-:W-:-:S03]  /*21210*/  IMAD.MOV.U32 R214, RZ, RZ, R220 ;  /* 0x000000ffffd67224 */ /* 0x004fc600078e00dc */
[----:B------:R-:W2:Y:S04]  /*21220*/  LDL.LU R220, [R1+0xfdc] ;  /* 0x000fdc0001dc7983 */ /* 0x000ea80000300800 */
[----:B------:R-:W2:Y:S01]  /*21230*/  LDL.LU R221, [R1+0xfd8] ;  /* 0x000fd80001dd7983 */ /* 0x000ea20000300800 */
[C---:B------:R-:W-:Y:S08]  /*21240*/  HMMA.1688.F32.TF32 R68, R96.reuse, R36, R68 ;  /* 0x000000246044723c */ /* 0x040ff00000081044 */
[C---:B------:R-:W-:Y:S08]  /*21250*/  HMMA.1688.F32.TF32 R72, R96.reuse, R40, R72 ;  /* 0x000000286048723c */ /* 0x040ff00000081048 */
[C---:B------:R-:W-:Y:S08]  /*21260*/  HMMA.1688.F32.TF32 R76, R96.reuse, R44, R76 ;  /* 0x0000002c604c723c */ /* 0x040ff0000008104c */
[C---:B------:R-:W-:Y:S08]  /*21270*/  HMMA.1688.F32.TF32 R92, R96.reuse, R60, R92 ;  /* 0x0000003c605c723c */ /* 0x040ff0000008105c */
[----:B------:R-:W-:Y:S01]  /*21280*/  HMMA.1688.F32.TF32 R96, R96, R64, R216 ;  /* 0x000000406060723c */ /* 0x000fe200000810d8 */
[----:B------:R-:W2:Y:S06]  /*21290*/  LDL.LU R216, [R1+0x2c0] ;  /* 0x0002c00001d87983 */ /* 0x000eac0000300800 */
[----:B---3--:R-:W-:Y:S01]  /*212a0*/  IMAD.MOV.U32 R217, RZ, RZ, R224 ;  /* 0x000000ffffd97224 */ /* 0x008fe200078e00e0 */
[----:B------:R-:W-:Y:S01]  /*212b0*/  MOV R218, R225 ;  /* 0x000000e100da7202 */ /* 0x000fe20000000f00 */
[----:B------:R-:W3:Y:S01]  /*212c0*/  LDL.LU R224, [R1+0xfd4] ;  /* 0x000fd40001e07983 */ /* 0x000ee20000300800 */
[----:B------:R-:W-:-:S03]  /*212d0*/  IMAD.MOV.U32 R219, RZ, RZ, R226 ;  /* 0x000000ffffdb7224 */ /* 0x000fc600078e00e2 */
[----:B------:R-:W3:Y:S04]  /*212e0*/  LDL.LU R225, [R1+0xfd0] ;  /* 0x000fd00001e17983 */ /* 0x000ee80000300800 */
[----:B------:R-:W3:Y:S01]  /*212f0*/  LDL.LU R226, [R1+0xfcc] ;  /* 0x000fcc0001e27983 */ /* 0x000ee20000300800 */
[----:B------:R-:W-:Y:S01]  /*21300*/  IMAD.MOV.U32 R86, RZ, RZ, R4 ;  /* 0x000000ffff567224 */ /* 0x000fe200078e0004 */
[----:B------:R-:W-:Y:S01]  /*21310*/  MOV R87, R5 ;  /* 0x0000000500577202 */ /* 0x000fe20000000f00 */
[----:B------:R-:W-:Y:S01]  /*21320*/  HMMA.1688.F32.TF32 R164, R192, R36, R164 ;  /* 0x00000024c0a4723c */ /* 0x000fe200000810a4 */
[----:B------:R-:W-:Y:S02]  /*21330*/  IMAD.MOV.U32 R80, RZ, RZ, R6 ;  /* 0x000000ffff507224 */ /* 0x000fe400078e0006 */
[----:B------:R-:W-:-:S02]  /*21340*/  IMAD.MOV.U32 R81, RZ, RZ, R7 ;  /* 0x000000ffff517224 */ /* 0x000fc400078e0007 */
[----:B----4-:R-:W-:Y:S01]  /*21350*/  IMAD.MOV.U32 R231, RZ, RZ, R223 ;  /* 0x000000ffffe77224 */ /* 0x010fe200078e00df */
[----:B------:R-:W-:Y:S02]  /*21360*/  MOV R230, R222 ;  /* 0x000000de00e67202 */ /* 0x000fe40000000f00 */
[C---:B------:R-:W-:Y:S08]  /*21370*/  HMMA.1688.F32.TF32 R168, R192.reuse, R40, R168 ;  /* 0x00000028c0a8723c */ /* 0x040ff000000810a8 */
[C---:B------:R-:W-:Y:S08]  /*21380*/  HMMA.1688.F32.TF32 R172, R192.reuse, R44, R172 ;  /* 0x0000002cc0ac723c */ /* 0x040ff000000810ac */
[C---:B------:R-:W-:Y:S08]  /*21390*/  HMMA.1688.F32.TF32 R176, R192.reuse, R48, R176 ;  /* 0x00000030c0b0723c */ /* 0x040ff000000810b0 */
[C---:B------:R-:W-:Y:S08]  /*213a0*/  HMMA.1688.F32.TF32 R180, R192.reuse, R52, R180 ;  /* 0x00000034c0b4723c */ /* 0x040ff000000810b4 */
[C---:B------:R-:W-:Y:S08]  /*213b0*/  HMMA.1688.F32.TF32 R184, R192.reuse, R56, R184 ;  /* 0x00000038c0b8723c */ /* 0x040ff000000810b8 */
[C---:B------:R-:W-:Y:S08]  /*213c0*/  HMMA.1688.F32.TF32 R188, R192.reuse, R60, R188 ;  /* 0x0000003cc0bc723c */ /* 0x040ff000000810bc */
[----:B------:R-:W-:Y:S07]  /*213d0*/  HMMA.1688.F32.TF32 R192, R192, R64, R232 ;  /* 0x00000040c0c0723c */ /* 0x000fee00000810e8 */
[----:B------:R-:W-:-:S02]  /*213e0*/  IMAD.MOV.U32 R232, RZ, RZ, R227 ;  /* 0x000000ffffe87224 */ /* 0x000fc400078e00e3 */
[----:B--2---:R-:W-:Y:S02]  /*213f0*/  IMAD.MOV.U32 R228, RZ, RZ, R220 ;  /* 0x000000ffffe47224 */ /* 0x004fe400078e00dc */
[----:B------:R-:W2:Y:S01]  /*21400*/  LDL.LU R220, [R1+0xfc8] ;  /* 0x000fc80001dc7983 */ /* 0x000ea20000300800 */
[----:B------:R-:W-:-:S03]  /*21410*/  IMAD.MOV.U32 R229, RZ, RZ, R221 ;  /* 0x000000ffffe57224 */ /* 0x000fc600078e00dd */
[----:B------:R-:W2:Y:S04]  /*21420*/  LDL.LU R221, [R1+0xfc4] ;  /* 0x000fc40001dd7983 */ /* 0x000ea80000300800 */
[----:B------:R-:W2:Y:S04]  /*21430*/  LDL.LU R222, [R1+0xfc0] ;  /* 0x000fc00001de7983 */ /* 0x000ea80000300800 */
[----:B------:R-:W2:Y:S04]  /*21440*/  LDL.LU R223, [R1+0xfbc] ;  /* 0x000fbc0001df7983 */ /* 0x000ea80000300800 */
[----:B------:R-:W4:Y:S04]  /*21450*/  LDL.LU R4, [R1+0x2e0] ;  /* 0x0002e00001047983 */ /* 0x000f280000300800 */
[----:B------:R-:W4:Y:S04]  /*21460*/  LDL.LU R5, [R1+0x2e4] ;  /* 0x0002e40001057983 */ /* 0x000f280000300800 */
[----:B------:R-:W4:Y:S04]  /*21470*/  LDL.LU R6, [R1+0x2e8] ;  /* 0x0002e80001067983 */ /* 0x000f280000300800 */
[----:B------:R-:W4:Y:S04]  /*21480*/  LDL.LU R7, [R1+0x2ec] ;  /* 0x0002ec0001077983 */ /* 0x000f280000300800 */
[----:B------:R-:W3:Y:S04]  /*21490*/  LDL.LU R227, [R1+0xfb8] ;  /* 0x000fb80001e37983 */ /* 0x000ee80000300800 */
[----:B------:R-:W4:Y:S04]  /*214a0*/  LDL.LU R233, [R1+0x2a4] ;  /* 0x0002a40001e97983 */ /* 0x000f280000300800 */
[----:B------:R-:W4:Y:S04]  /*214b0*/  LDL.LU R234, [R1+0x2a8] ;  /* 0x0002a80001ea7983 */ /* 0x000f280000300800 */
[----:B------:R-:W4:Y:S01]  /*214c0*/  LDL.LU R235, [R1+0x2ac] ;  /* 0x0002ac0001eb7983 */ /* 0x000f220000300800 */
[C---:B------:R-:W-:Y:S08]  /*214d0*/  HMMA.1688.F32.TF32 R196, R204.reuse, R36, R196 ;  /* 0x00000024ccc4723c */ /* 0x040ff000000810c4 */
[C---:B------:R-:W-:Y:S08]  /*214e0*/  HMMA.1688.F32.TF32 R200, R204.reuse, R40, R200 ;  /* 0x00000028ccc8723c */ /* 0x040ff000000810c8 */
[C---:B--2---:R-:W-:Y:S01]  /*214f0*/  HMMA.1688.F32.TF32 R208, R204.reuse, R60, R220 ;  /* 0x0000003cccd0723c */ /* 0x044fe200000810dc */
[----:B------:R-:W-:Y:S04]  /*21500*/  LDS R220, [R2+0x6180] ;  /* 0x0061800002dc7984 */ /* 0x000fe80000000800 */
[----:B------:R-:W-:Y:S04]  /*21510*/  LDS R222, [R2+0x6980] ;  /* 0x0069800002de7984 */ /* 0x000fe80000000800 */
[----:B------:R-:W-:Y:S04]  /*21520*/  LDS R221, [R0+0x6180] ;  /* 0x0061800000dd7984 */ /* 0x000fe80000000800 */
[----:B------:R-:W-:Y:S01]  /*21530*/  LDS R223, [R0+0x6980] ;  /* 0x0069800000df7984 */ /* 0x000fe20000000800 */
[----:B---3--:R-:W-:Y:S03]  /*21540*/  HMMA.1688.F32.TF32 R204, R204, R64, R224 ;  /* 0x00000040cccc723c */ /* 0x008fe600000810e0 */
[----:B------:R-:W-:Y:S07]  /*21550*/  LDS R224, [R245+0x6180] ;  /* 0x00618000f5e07984 */ /* 0x000fee0000000800 */
[----:B------:R-:W-:Y:S01]  /*21560*/  IMAD.MOV.U32 R90, RZ, RZ, R208 ;  /* 0x000000ffff5a7224 */ /* 0x000fe200078e00d0 */
[----:B------:R-:W-:Y:S01]  /*21570*/  MOV R91, R209 ;  /* 0x000000d1005b7202 */ /* 0x000fe20000000f00 */
[----:B------:R-:W-:Y:S01]  /*21580*/  IMAD.MOV.U32 R84, RZ, RZ, R210 ;  /* 0x000000ffff547224 */ /* 0x000fe200078e00d2 */
[----:B------:R-:W-:Y:S01]  /*21590*/  LDS R208, [R245+0x6100] ;  /* 0x00610000f5d07984 */ /* 0x000fe20000000800 */
[----:B------:R-:W-:-:S03]  /*215a0*/  IMAD.MOV.U32 R85, RZ, RZ, R211 ;  /* 0x000000ffff557224 */ /* 0x000fc600078e00d3 */
[----:B------:R-:W-:Y:S04]  /*215b0*/  LDS R210, [R245+0x6900] ;  /* 0x00690000f5d27984 */ /* 0x000fe80000000800 */
[----:B------:R-:W-:Y:S04]  /*215c0*/  LDS R209, [R3+0x6100] ;  /* 0x0061000003d17984 */ /* 0x000fe80000000800 */
[----:B------:R-:W-:Y:S04]  /*215d0*/  LDS R211, [R3+0x6900] ;  /* 0x0069000003d37984 */ /* 0x000fe80000000800 */
[----:B------:R-:W-:Y:S01]  /*215e0*/  LDS R226, [R245+0x6980] ;  /* 0x00698000f5e27984 */ /* 0x000fe20000000800 */
[----:B------:R-:W-:Y:S01]  /*215f0*/  IMAD.MOV.U32 R66, RZ, RZ, R204 ;  /* 0x000000ffff427224 */ /* 0x000fe200078e00cc */
[----:B------:R-:W-:Y:S01]  /*21600*/  MOV R62, R205 ;  /* 0x000000cd003e7202 */ /* 0x000fe20000000f00 */
[----:B------:R-:W-:Y:S01]  /*21610*/  IMAD.MOV.U32 R63, RZ, RZ, R206 ;  /* 0x000000ffff3f7224 */ /* 0x000fe200078e00ce */
[----:B------:R-:W-:Y:S01]  /*21620*/  LDS R204, [R2+0x6100] ;  /* 0x0061000002cc7984 */ /* 0x000fe20000000800 */
[----:B------:R-:W-:-:S03]  /*21630*/  IMAD.MOV.U32 R67, RZ, RZ, R207 ;  /* 0x000000ffff437224 */ /* 0x000fc600078e00cf */
[----:B------:R-:W-:Y:S04]  /*21640*/  LDS R206, [R2+0x6900] ;  /* 0x0069000002ce7984 */ /* 0x000fe80000000800 */
[----:B------:R-:W-:Y:S04]  /*21650*/  LDS R205, [R0+0x6100] ;  /* 0x0061000000cd7984 */ /* 0x000fe80000000800 */
[----:B------:R-:W4:Y:S04]  /*21660*/  LDS R207, [R0+0x6900] ;  /* 0x0069000000cf7984 */ /* 0x000f280000000800 */
[----:B------:R-:W-:Y:S04]  /*21670*/  LDS R225, [R3+0x6180] ;  /* 0x0061800003e17984 */ /* 0x000fe80000000800 */
[----:B------:R-:W1:Y:S01]  /*21680*/  LDS R227, [R3+0x6980] ;  /* 0x0069800003e37984 */ /* 0x000e620000000800 */
[C---:B----4-:R-:W-:Y:S08]  /*21690*/  HMMA.1688.F32.TF32 R4, R204.reuse, R36, R4 ;  /* 0x00000024cc04723c */ /* 0x050ff00000081004 */
[C---:B------:R-:W-:Y:S08]  /*216a0*/  HMMA.1688.F32.TF32 R228, R204.reuse, R40, R228 ;  /* 0x00000028cce4723c */ /* 0x040ff000000810e4 */
[C---:B------:R-:W-:Y:S08]  /*216b0*/  HMMA.1688.F32.TF32 R216, R204.reuse, R44, R216 ;  /* 0x0000002cccd8723c */ /* 0x040ff000000810d8 */
[C---:B------:R-:W-:Y:S01]  /*216c0*/  HMMA.1688.F32.TF32 R212, R204.reuse, R48, R212 ;  /* 0x00000030ccd4723c */ /* 0x040fe200000810d4 */
[----:B------:R-:W-:Y:S07]  /*216d0*/  STL.64 [R1+0x90], R4 ;  /* 0x0000900401007387 */ /* 0x000fee0000100a00 */
[C---:B------:R-:W-:Y:S01]  /*216e0*/  HMMA.1688.F32.TF32 R232, R204.reuse, R52, R232 ;  /* 0x00000034cce8723c */ /* 0x040fe200000810e8 */
[----:B------:R2:W-:Y:S07]  /*216f0*/  STL.64 [R1+0x98], R6 ;  /* 0x0000980601007387 */ /* 0x0005ee0000100a00 */
[C---:B------:R-:W-:Y:S01]  /*21700*/  HMMA.1688.F32.TF32 R236, R204.reuse, R56, R236 ;  /* 0x00000038ccec723c */ /* 0x040fe200000810ec */
[----:B--2---:R-:W2:Y:S07]  /*21710*/  LDL.LU.64 R6, [R1+0xfb0] ;  /* 0x000fb00001067983 */ /* 0x004eae0000300a00 */
[C---:B------:R-:W-:Y:S01]  /*21720*/  HMMA.1688.F32.TF32 R240, R204.reuse, R60, R240 ;  /* 0x0000003cccf0723c */ /* 0x040fe200000810f0 */
[----:B------:R-:W2:Y:S04]  /*21730*/  LDL.LU.64 R4, [R1+0xfa8] ;  /* 0x000fa80001047983 */ /* 0x000ea80000300a00 */
[----:B------:R-:W-:Y:S04]  /*21740*/  STL.64 [R1+0xa0], R228 ;  /* 0x0000a0e401007387 */ /* 0x000fe80000100a00 */
[----:B------:R3:W-:Y:S01]  /*21750*/  STL.64 [R1+0xa8], R230 ;  /* 0x0000a8e601007387 */ /* 0x0007e20000100a00 */
[----:B------:R-:W-:Y:S03]  /*21760*/  HMMA.1688.F32.TF32 R204, R204, R64, R248 ;  /* 0x00000040cccc723c */ /* 0x000fe600000810f8 */
        /* <DEDUP_REMOVED lines=25> */
[----:B------:R1:W-:Y:S04]  /*21900*/  STL.64 [R1+0x1a8], R206 ;  /* 0x0001a8ce01007387 */ /* 0x0003e80000100a00 */
[----:B-1----:R-:W2:Y:S01]  /*21910*/  LDL.LU R204, [R1] ;  /* 0x0000000001cc7983 */ /* 0x002ea20000300800 */
[----:B------:R-:W-:Y:S01]  /*21920*/  IMAD.MOV.U32 R205, RZ, RZ, R252 ;  /* 0x000000ffffcd7224 */ /* 0x000fe200078e00fc */
[----:B------:R-:W-:Y:S01]  /*21930*/  MOV R206, R246 ;  /* 0x000000f600ce7202 */ /* 0x000fe20000000f00 */
[----:B------:R-:W-:Y:S01]  /*21940*/  IMAD.MOV.U32 R207, RZ, RZ, R244 ;  /* 0x000000ffffcf7224 */ /* 0x000fe200078e00f4 */
[C---:B------:R-:W-:Y:S08]  /*21950*/  HMMA.1688.F32.TF32 R136, R224.reuse, R48, R136 ;  /* 0x00000030e088723c */ /* 0x040ff00000081088 */
[C---:B------:R-:W-:Y:S08]  /*21960*/  HMMA.1688.F32.TF32 R132, R224.reuse, R52, R132 ;  /* 0x00000034e084723c */ /* 0x040ff00000081084 */
[C---:B------:R-:W-:Y:S08]  /*21970*/  HMMA.1688.F32.TF32 R128, R224.reuse, R56, R128 ;  /* 0x00000038e080723c */ /* 0x040ff00000081080 */
[----:B------:R-:W-:Y:S08]  /*21980*/  HMMA.1688.F32.TF32 R124, R224, R60, R124 ;  /* 0x0000003ce07c723c */ /* 0x000ff0000008107c */
[C---:B--2---:R-:W-:Y:S11]  /*21990*/  HMMA.1688.F32.TF32 R204, R208.reuse, R36, R204 ;  /* 0x00000024d0cc723c */ /* 0x044ff600000810cc */
[----:B------:R-:W-:Y:S11]  /*219a0*/  @!UPT UIADD3 URZ, URZ, URZ, URZ ;  /* 0x0000003f3f3ff290 */ /* 0x000ff6000fffe03f */
[----:B------:R-:W-:Y:S01]  /*219b0*/  @!UPT UIADD3 URZ, URZ, URZ, URZ ;  /* 0x0000003f3f3ff290 */ /* 0x000fe2000fffe03f */
[----:B------:R-:W-:Y:S04]  /*219c0*/  STL.64 [R1+0x190], R204 ;  /* 0x000190cc01007387 */ /* 0x000fe80000100a00 */
[----:B------:R1:W-:Y:S02]  /*219d0*/  STL.64 [R1+0x198], R206 ;  /* 0x000198ce01007387 */ /* 0x0003e40000100a00 */
[C---:B-1----:R-:W-:Y:S11]  /*219e0*/  HMMA.1688.F32.TF32 R204, R208.reuse, R44, R240 ;  /* 0x0000002cd0cc723c */ /* 0x042ff600000810f0 */
        /* <DEDUP_REMOVED lines=27> */
[C---:B---3--:R-:W-:Y:S08]  /*21ba0*/  HMMA.1688.F32.TF32 R204, R208.reuse, R64, R228 ;  /* 0x00000040d0cc723c */ /* 0x048ff000000810e4 */
[C---:B------:R-:W-:Y:S08]  /*21bb0*/  HMMA.1688.F32.TF32 R248, R208.reuse, R40, R248 ;  /* 0x00000028d0f8723c */ /* 0x040ff000000810f8 */
[----:B------:R-:W-:Y:S08]  /*21bc0*/  HMMA.1688.F32.TF32 R236, R208, R48, R236 ;  /* 0x00000030d0ec723c */ /* 0x000ff000000810ec */
[----:B------:R-:W-:Y:S01]  /*21bd0*/  IMAD.MOV.U32 R211, RZ, RZ, R204 ;  /* 0x000000ffffd37224 */ /* 0x000fe200078e00cc */
[----:B------:R-:W-:Y:S01]  /*21be0*/  MOV R209, R206 ;  /* 0x000000ce00d17202 */ /* 0x000fe20000000f00 */
[----:B------:R-:W-:-:S02]  /*21bf0*/  IMAD.MOV.U32 R210, RZ, RZ, R205 ;  /* 0x000000ffffd27224 */ /* 0x000fc400078e00cd */
[----:B------:R-:W-:Y:S02]  /*21c00*/  IMAD.MOV.U32 R208, RZ, RZ, R207 ;  /* 0x000000ffffd07224 */ /* 0x000fe400078e00cf */
[C---:B------:R-:W-:Y:S08]  /*21c10*/  HMMA.1688.F32.TF32 R204, R220.reuse, R36, R4 ;  /* 0x00000024dccc723c */ /* 0x040ff00000081004 */
[----:B------:R-:W-:Y:S01]  /*21c20*/  HMMA.1688.F32.TF32 R4, R220, R44, R12 ;  /* 0x0000002cdc04723c */ /* 0x000fe2000008100c */
[----:B------:R-:W-:Y:S04]  /*21c30*/  STL.64 [R1+0x180], R248 ;  /* 0x000180f801007387 */ /* 0x000fe80000100a00 */
[----:B------:R-:W-:Y:S03]  /*21c40*/  LDS R12, [R245+0x7000] ;  /* 0x00700000f50c7984 */ /* 0x000fe60000000800 */
[-C--:B------:R-:W-:Y:S01]  /*21c50*/  HMMA.1688.F32.TF32 R240, R224, R40.reuse, R144 ;  /* 0x00000028e0f0723c */ /* 0x080fe20000081090 */
[----:B------:R-:W-:Y:S04]  /*21c60*/  LDS R14, [R245+0x7800] ;  /* 0x00780000f50e7984 */ /* 0x000fe80000000800 */
[----:B------:R-:W-:Y:S03]  /*21c70*/  LDS R13, [R3+0x7000] ;  /* 0x00700000030d7984 */ /* 0x000fe60000000800 */
[----:B------:R-:W-:Y:S01]  /*21c80*/  HMMA.1688.F32.TF32 R8, R220, R40, R8 ;  /* 0x00000028dc08723c */ /* 0x000fe20000081008 */
[----:B------:R-:W-:Y:S07]  /*21c90*/  LDS R15, [R3+0x7800] ;  /* 0x00780000030f7984 */ /* 0x000fee0000000800 */
[----:B------:R-:W-:Y:S01]  /*21ca0*/  IMAD.MOV.U32 R231, RZ, RZ, R4 ;  /* 0x000000ffffe77224 */ /* 0x000fe200078e0004 */
[----:B------:R-:W-:Y:S01]  /*21cb0*/  MOV R229, R6 ;  /* 0x0000000600e57202 */ /* 0x000fe20000000f00 */
[----:B------:R-:W-:-:S02]  /*21cc0*/  IMAD.MOV.U32 R230, RZ, RZ, R5 ;  /* 0x000000ffffe67224 */ /* 0x000fc400078e0005 */
[----:B------:R-:W-:Y:S02]  /*21cd0*/  IMAD.MOV.U32 R228, RZ, RZ, R7 ;  /* 0x000000ffffe47224 */ /* 0x000fe400078e0007 */
[----:B------:R-:W-:Y:S01]  /*21ce0*/  HMMA.1688.F32.TF32 R4, R220, R48, R16 ;  /* 0x00000030dc04723c */ /* 0x000fe20000081010 */
[----:B------:R-:W-:Y:S04]  /*21cf0*/  STL.64 [R1+0x188], R250 ;  /* 0x000188fa01007387 */ /* 0x000fe80000100a00 */
[----:B------:R1:W-:Y:S04]  /*21d00*/  STL [R1+0xeb0], R246 ;  /* 0x000eb0f601007387 */ /* 0x0003e80000100800 */
[----:B------:R-:W-:Y:S04]  /*21d10*/  STL [R1+0xeac], R247 ;  /* 0x000eacf701007387 */ /* 0x000fe80000100800 */
[----:B------:R2:W-:Y:S04]  /*21d20*/  STL [R1+0xea8], R252 ;  /* 0x000ea8fc01007387 */ /* 0x0005e80000100800 */
[----:B------:R3:W-:Y:S04]  /*21d30*/  STL [R1+0xea4], R244 ;  /* 0x000ea4f401007387 */ /* 0x0007e80000100800 */
[----:B------:R-:W-:Y:S03]  /*21d40*/  LDS R16, [R2+0x7000] ;  /* 0x0070000002107984 */ /* 0x000fe60000000800 */
[----:B-1----:R-:W-:Y:S01]  /*21d50*/  IMAD.MOV.U32 R246, RZ, RZ, R4 ;  /* 0x000000fffff67224 */ /* 0x002fe200078e0004 */
[----:B--2---:R-:W-:Y:S01]  /*21d60*/  MOV R252, R6 ;  /* 0x0000000600fc7202 */ /* 0x004fe20000000f00 */
[----:B------:R-:W-:Y:S01]  /*21d70*/  IMAD.MOV.U32 R247, RZ, RZ, R5 ;  /* 0x000000fffff77224 */ /* 0x000fe200078e0005 */
[----:B------:R-:W-:Y:S01]  /*21d80*/  LDS R18, [R2+0x7800] ;  /* 0x0078000002127984 */ /* 0x000fe20000000800 */
[----:B---3--:R-:W-:-:S02]  /*21d90*/  IMAD.MOV.U32 R244, RZ, RZ, R7 ;  /* 0x000000fffff47224 */ /* 0x008fc400078e0007 */
[----:B------:R-:W-:Y:S01]  /*21da0*/  HMMA.1688.F32.TF32 R4, R220, R52, R20 ;  /* 0x00000034dc04723c */ /* 0x000fe20000081014 */
[----:B------:R-:W-:Y:S04]  /*21db0*/  LDS R17, [R0+0x7000] ;  /* 0x0070000000117984 */ /* 0x000fe80000000800 */
[----:B------:R-:W1:Y:S04]  /*21dc0*/  LDS R19, [R0+0x7800] ;  /* 0x0078000000137984 */ /* 0x000e680000000800 */
[----:B------:R-:W-:Y:S04]  /*21dd0*/  STL.64 [R1+0x160], R236 ;  /* 0x000160ec01007387 */ /* 0x000fe80000100a00 */
[----:B------:R-:W-:Y:S04]  /*21de0*/  STL.64 [R1+0x168], R238 ;  /* 0x000168ee01007387 */ /* 0x000fe80000100a00 */
[----:B------:R2:W-:Y:S04]  /*21df0*/  STL [R1+0xec0], R232 ;  /* 0x000ec0e801007387 */ /* 0x0005e80000100800 */
[----:B------:R3:W-:Y:S04]  /*21e00*/  STL [R1+0xebc], R233 ;  /* 0x000ebce901007387 */ /* 0x0007e80000100800 */
[----:B------:R4:W-:Y:S01]  /*21e10*/  STL [R1+0xeb8], R234 ;  /* 0x000eb8ea01007387 */ /* 0x0009e20000100800 */
[----:B--2---:R-:W-:-:S03]  /*21e20*/  IMAD.MOV.U32 R232, RZ, RZ, R4 ;  /* 0x000000ffffe87224 */ /* 0x004fc600078e0004 */
[----:B------:R2:W-:Y:S01]  /*21e30*/  STL [R1+0xeb4], R235 ;  /* 0x000eb4eb01007387 */ /* 0x0005e20000100800 */
[----:B---3--:R-:W-:Y:S01]  /*21e40*/  IMAD.MOV.U32 R233, RZ, RZ, R5 ;  /* 0x000000ffffe97224 */ /* 0x008fe200078e0005 */
[----:B----4-:R-:W-:Y:S01]  /*21e50*/  MOV R234, R6 ;  /* 0x0000000600ea7202 */ /* 0x010fe20000000f00 */
[----:B--2---:R-:W-:Y:S02]  /*21e60*/  IMAD.MOV.U32 R235, RZ, RZ, R7 ;  /* 0x000000ffffeb7224 */ /* 0x004fe400078e0007 */
[----:B------:R-:W-:Y:S08]  /*21e70*/  HMMA.1688.F32.TF32 R4, R220, R56, R24 ;  /* 0x00000038dc04723c */ /* 0x000ff00000081018 */
[C---:B------:R-:W-:Y:S01]  /*21e80*/  HMMA.1688.F32.TF32 R248, R224.reuse, R36, R148 ;  /* 0x00000024e0f8723c */ /* 0x040fe20000081094 */
[----:B------:R2:W-:Y:S07]  /*21e90*/  STL [R1+0xed0], R212 ;  /* 0x000ed0d401007387 */ /* 0x0005ee0000100800 */
[----:B------:R-:W-:Y:S01]  /*21ea0*/  HMMA.1688.F32.TF32 R236, R224, R44, R140 ;  /* 0x0000002ce0ec723c */ /* 0x000fe2000008108c */
[----:B------:R3:W-:Y:S04]  /*21eb0*/  STL [R1+0xecc], R213 ;  /* 0x000eccd501007387 */ /* 0x0007e80000100800 */
[----:B------:R4:W-:Y:S03]  /*21ec0*/  STL [R1+0xec8], R214 ;  /* 0x000ec8d601007387 */ /* 0x0009e60000100800 */
[----:B--2---:R-:W-:Y:S01]  /*21ed0*/  IMAD.MOV.U32 R212, RZ, RZ, R4 ;  /* 0x000000ffffd47224 */ /* 0x004fe200078e0004 */
[----:B------:R2:W-:Y:S01]  /*21ee0*/  STL [R1+0xec4], R215 ;  /* 0x000ec4d701007387 */ /* 0x0005e20000100800 */
[----:B---3--:R-:W-:Y:S01]  /*21ef0*/  IMAD.MOV.U32 R213, RZ, RZ, R5 ;  /* 0x000000ffffd57224 */ /* 0x008fe200078e0005 */
[----:B----4-:R-:W-:Y:S01]  /*21f00*/  MOV R214, R6 ;  /* 0x0000000600d67202 */ /* 0x010fe20000000f00 */
[----:B--2---:R-:W-:-:S02]  /*21f10*/  IMAD.MOV.U32 R215, RZ, RZ, R7 ;  /* 0x000000ffffd77224 */ /* 0x004fc400078e0007 */
[----:B------:R-:W-:Y:S01]  /*21f20*/  HMMA.1688.F32.TF32 R4, R220, R60, R28 ;  /* 0x0000003cdc04723c */ /* 0x000fe2000008101c */
[----:B------:R-:W-:Y:S07]  /*21f30*/  STL [R1+0xee0], R216 ;  /* 0x000ee0d801007387 */ /* 0x000fee0000100800 */
[C---:B-1----:R-:W-:Y:S01]  /*21f40*/  HMMA.1688.F32.TF32 R28, R16.reuse, R38, R68 ;  /* 0x00000026101c723c */ /* 0x042fe20000081044 */
[----:B------:R-:W-:Y:S04]  /*21f50*/  STL [R1+0xedc], R217 ;  /* 0x000edcd901007387 */ /* 0x000fe80000100800 */
[----:B------:R-:W-:Y:S03]  /*21f60*/  STL [R1+0xed8], R218 ;  /* 0x000ed8da01007387 */ /* 0x000fe60000100800 */
[C---:B------:R-:W-:Y:S01]  /*21f70*/  HMMA.1688.F32.TF32 R24, R16.reuse, R42, R72 ;  /* 0x0000002a1018723c */ /* 0x040fe20000081048 */
[----:B------:R-:W-:Y:S04]  /*21f80*/  STL [R1+0xed4], R219 ;  /* 0x000ed4db01007387 */ /* 0x000fe80000100800 */
[----:B------:R-:W-:Y:S03]  /*21f90*/  STL.64 [R1+0xe88], R206 ;  /* 0x000e88ce01007387 */ /* 0x000fe60000100a00 */
[----:B------:R-:W-:Y:S01]  /*21fa0*/  HMMA.1688.F32.TF32 R20, R16, R46, R76 ;  /* 0x0000002e1014723c */ /* 0x000fe2000008104c */
[----:B------:R-:W-:Y:S04]  /*21fb0*/  STL.64 [R1+0xe80], R204 ;  /* 0x000e80cc01007387 */ /* 0x000fe80000100a00 */
        /* <DEDUP_REMOVED lines=14> */
[----:B------:R1:W-:Y:S04]  /*220a0*/  STL.64 [R1+0x220], R28 ;  /* 0x0002201c01007387 */ /* 0x0003e80000100a00 */
[----:B------:R2:W-:Y:S04]  /*220b0*/  STL.64 [R1+0x228], R30 ;  /* 0x0002281e01007387 */ /* 0x0005e80000100a00 */
[----:B------:R3:W-:Y:S01]  /*220c0*/  STL.64 [R1+0x210], R24 ;  /* 0x0002101801007387 */ /* 0x0007e20000100a00 */
[----:B-1----:R-:W-:-:S03]  /*220d0*/  IMAD.MOV.U32 R28, RZ, RZ, R90 ;  /* 0x000000ffff1c7224 */ /* 0x002fc600078e005a */
[----:B------:R1:W-:Y:S01]  /*220e0*/  STL.64 [R1+0x218], R26 ;  /* 0x0002181a01007387 */ /* 0x0003e20000100a00 */
[----:B------:R-:W-:-:S03]  /*220f0*/  IMAD.MOV.U32 R29, RZ, RZ, R91 ;  /* 0x000000ffff1d7224 */ /* 0x000fc600078e005b */
[----:B------:R-:W4:Y:S01]  /*22100*/  LDL.LU R90, [R1+0xf30] ;  /* 0x000f3000015a7983 */ /* 0x000f220000300800 */
[----:B--2---:R-:W-:-:S03]  /*22110*/  MOV R30, R84 ;  /* 0x00000054001e7202 */ /* 0x004fc60000000f00 */
[----:B------:R2:W-:Y:S01]  /*22120*/  STL.64 [R1+0x200], R20 ;  /* 0x0002001401007387 */ /* 0x0005e20000100a00 */
[----:B------:R-:W-:-:S03]  /*22130*/  IMAD.MOV.U32 R31, RZ, RZ, R85 ;  /* 0x000000ffff1f7224 */ /* 0x000fc600078e0055 */
[----:B------:R2:W-:Y:S01]  /*22140*/  STL.64 [R1+0x208], R22 ;  /* 0x0002081601007387 */ /* 0x0005e20000100a00 */
[----:B---3--:R-:W-:-:S03]  /*22150*/  IMAD.MOV.U32 R24, RZ, RZ, R86 ;  /* 0x000000ffff187224 */ /* 0x008fc600078e0056 */
[----:B------:R-:W4:Y:S01]  /*22160*/  LDL.LU R91, [R1+0xf2c] ;  /* 0x000f2c00015b7983 */ /* 0x000f220000300800 */
[----:B------:R-:W-:-:S03]  /*22170*/  IMAD.MOV.U32 R25, RZ, RZ, R87 ;  /* 0x000000ffff197224 */ /* 0x000fc600078e0057 */
[----:B------:R-:W3:Y:S01]  /*22180*/  LDL.LU R84, [R1+0xf28] ;  /* 0x000f280001547983 */ /* 0x000ee20000300800 */
[----:B-1----:R-:W-:-:S03]  /*22190*/  MOV R26, R80 ;  /* 0x00000050001a7202 */ /* 0x002fc60000000f00 */
[----:B------:R-:W3:Y:S01]  /*221a0*/  LDL.LU R85, [R1+0xf24] ;  /* 0x000f240001557983 */ /* 0x000ee20000300800 */
[----:B------:R-:W-:-:S03]  /*221b0*/  IMAD.MOV.U32 R27, RZ, RZ, R81 ;  /* 0x000000ffff1b7224 */ /* 0x000fc600078e0051 */
[----:B------:R-:W3:Y:S01]  /*221c0*/  LDL.LU R86, [R1+0xf20] ;  /* 0x000f200001567983 */ /* 0x000ee20000300800 */
[----:B--2---:R-:W-:-:S03]  /*221d0*/  IMAD.MOV.U32 R20, RZ, RZ, R82 ;  /* 0x000000ffff147224 */ /* 0x004fc600078e0052 */
[----:B------:R-:W3:Y:S01]  /*221e0*/  LDL.LU R87, [R1+0xf1c] ;  /* 0x000f1c0001577983 */ /* 0x000ee20000300800 */
[----:B------:R-:W-:-:S03]  /*221f0*/  IMAD.MOV.U32 R21, RZ, RZ, R83 ;  /* 0x000000ffff157224 */ /* 0x000fc600078e0053 */
[----:B------:R-:W2:Y:S01]  /*22200*/  LDL.LU R80, [R1+0xf18] ;  /* 0x000f180001507983 */ /* 0x000ea20000300800 */
[----:B------:R-:W-:-:S03]  /*22210*/  MOV R22, R58 ;  /* 0x0000003a00167202 */ /* 0x000fc60000000f00 */
[----:B------:R-:W2:Y:S01]  /*22220*/  LDL.LU R81, [R1+0xf14] ;  /* 0x000f140001517983 */ /* 0x000ea20000300800 */
[----:B------:R-:W-:-:S03]  /*22230*/  IMAD.MOV.U32 R23, RZ, RZ, R54 ;  /* 0x000000ffff177224 */ /* 0x000fc600078e0036 */
[----:B------:R-:W2:Y:S04]  /*22240*/  LDL.LU R82, [R1+0xf10] ;  /* 0x000f100001527983 */ /* 0x000ea80000300800 */
[----:B------:R-:W2:Y:S04]  /*22250*/  LDL.LU R83, [R1+0xf0c] ;  /* 0x000f0c0001537983 */ /* 0x000ea80000300800 */
[----:B------:R-:W4:Y:S04]  /*22260*/  LDL.LU R58, [R1+0xf08] ;  /* 0x000f0800013a7983 */ /* 0x000f280000300800 */
[----:B------:R-:W3:Y:S01]  /*22270*/  LDL.LU R54, [R1+0xf04] ;  /* 0x000f040001367983 */ /* 0x000ee20000300800 */
[----:B------:R-:W-:-:S03]  /*22280*/  IMAD.MOV.U32 R148, RZ, RZ, R55 ;  /* 0x000000ffff947224 */ /* 0x000fc600078e0037 */
[----:B------:R-:W2:Y:S01]  /*22290*/  LDL.LU R248, [R1+0x10] ;  /* 0x0000100001f87983 */ /* 0x000ea20000300800 */
[----:B------:R-:W-:-:S03]  /*222a0*/  IMAD.MOV.U32 R149, RZ, RZ, R50 ;  /* 0x000000ffff957224 */ /* 0x000fc600078e0032 */
[----:B------:R-:W2:Y:S01]  /*222b0*/  LDL.LU R249, [R1+0x14] ;  /* 0x0000140001f97983 */ /* 0x000ea20000300800 */
[----:B------:R-:W-:-:S03]  /*222c0*/  MOV R150, R51 ;  /* 0x0000003300967202 */ /* 0x000fc60000000f00 */
[----:B------:R-:W2:Y:S04]  /*222d0*/  LDL.LU R250, [R1+0x18] ;  /* 0x0000180001fa7983 */ /* 0x000ea80000300800 */
[----:B------:R-:W2:Y:S01]  /*222e0*/  LDL.LU R251, [R1+0x1c] ;  /* 0x00001c0001fb7983 */ /* 0x000ea20000300800 */
[----:B------:R-:W-:-:S03]  /*222f0*/  IMAD.MOV.U32 R151, RZ, RZ, R59 ;  /* 0x000000ffff977224 */ /* 0x000fc600078e003b */
[----:B------:R-:W3:Y:S04]  /*22300*/  LDL.LU R55, [R1+0xf00] ;  /* 0x000f000001377983 */ /* 0x000ee80000300800 */
[----:B------:R-:W2:Y:S04]  /*22310*/  LDL.LU R50, [R1+0xefc] ;  /* 0x000efc0001327983 */ /* 0x000ea80000300800 */
[----:B------:R-:W2:Y:S04]  /*22320*/  LDL.LU R51, [R1+0xef8] ;  /* 0x000ef80001337983 */ /* 0x000ea80000300800 */
[----:B------:R-:W4:Y:S01]  /*22330*/  LDL.LU R59, [R1+0xef4] ;  /* 0x000ef400013b7983 */ /* 0x000f220000300800 */
[----:B------:R-:W-:Y:S01]  /*22340*/  IMAD.MOV.U32 R216, RZ, RZ, R4 ;  /* 0x000000ffffd87224 */ /* 0x000fe200078e0004 */
[----:B------:R-:W-:Y:S01]  /*22350*/  MOV R218, R6 ;  /* 0x0000000600da7202 */ /* 0x000fe20000000f00 */
[----:B------:R-:W-:-:S02]  /*22360*/  IMAD.MOV.U32 R217, RZ, RZ, R5 ;  /* 0x000000ffffd97224 */ /* 0x000fc400078e0005 */
[----:B------:R-:W-:Y:S02]  /*22370*/  IMAD.MOV.U32 R219, RZ, RZ, R7 ;  /* 0x000000ffffdb7224 */ /* 0x000fe400078e0007 */
[----:B------:R-:W-:Y:S07]  /*22380*/  HMMA.1688.F32.TF32 R4, R220, R64, R32 ;  /* 0x00000040dc04723c */ /* 0x000fee0000081020 */
[----:B------:R-:W-:Y:S01]  /*22390*/  IMAD.MOV.U32 R220, RZ, RZ, R66 ;  /* 0x000000ffffdc7224 */ /* 0x000fe200078e0042 */
[----:B------:R-:W-:Y:S01]  /*223a0*/  MOV R222, R63 ;  /* 0x0000003f00de7202 */ /* 0x000fe20000000f00 */
[----:B------:R-:W4:Y:S01]  /*223b0*/  LDL.LU R66, [R1+0xef0] ;  /* 0x000ef00001427983 */ /* 0x000f220000300800 */
[----:B------:R-:W-:-:S02]  /*223c0*/  IMAD.MOV.U32 R221, RZ, RZ, R62 ;  /* 0x000000ffffdd7224 */ /* 0x000fc400078e003e */
[----:B------:R-:W-:Y:S01]  /*223d0*/  IMAD.MOV.U32 R223, RZ, RZ, R67 ;  /* 0x000000ffffdf7224 */ /* 0x000fe200078e0043 */
[----:B------:R-:W4:Y:S04]  /*223e0*/  LDL.LU R62, [R1+0xeec] ;  /* 0x000eec00013e7983 */ /* 0x000f280000300800 */
[----:B------:R-:W4:Y:S04]  /*223f0*/  LDL.LU R63, [R1+0xee8] ;  /* 0x000ee800013f7983 */ /* 0x000f280000300800 */
[----:B------:R-:W4:Y:S01]  /*22400*/  LDL.LU R67, [R1+0xee4] ;  /* 0x000ee40001437983 */ /* 0x000f220000300800 */
[----:B------:R-:W-:Y:S01]  /*22410*/  IMAD.MOV.U32 R240, RZ, RZ, R216 ;  /* 0x000000fffff07224 */ /* 0x000fe200078e00d8 */
[----:B------:R-:W-:Y:S01]  /*22420*/  MOV R242, R218 ;  /* 0x000000da00f27202 */ /* 0x000fe20000000f00 */
[----:B------:R-:W-:-:S02]  /*22430*/  IMAD.MOV.U32 R241, RZ, RZ, R217 ;  /* 0x000000fffff17224 */ /* 0x000fc400078e00d9 */
[----:B------:R-:W-:Y:S02]  /*22440*/  IMAD.MOV.U32 R243, RZ, RZ, R219 ;  /* 0x000000fffff37224 */ /* 0x000fe400078e00db */
[----:B------:R-:W-:Y:S01]  /*22450*/  IMAD.MOV.U32 R236, RZ, RZ, R212 ;  /* 0x000000ffffec7224 */ /* 0x000fe200078e00d4 */
[----:B------:R-:W-:Y:S01]  /*22460*/  MOV R238, R214 ;  /* 0x000000d600ee7202 */ /* 0x000fe20000000f00 */
[----:B------:R-:W-:Y:S02]  /*22470*/  IMAD.MOV.U32 R237, RZ, RZ, R213 ;  /* 0x000000ffffed7224 */ /* 0x000fe400078e00d5 */
[----:B------:R-:W-:Y:S01]  /*22480*/  IMAD.MOV.U32 R239, RZ, RZ, R215 ;  /* 0x000000ffffef7224 */ /* 0x000fe200078e00d7 */
[C---:B---3--:R-:W-:Y:S08]  /*22490*/  HMMA.1688.F32.TF32 R68, R16.reuse, R54, R84 ;  /* 0x000000361044723c */ /* 0x048ff00000081054 */
[C---:B--2---:R-:W-:Y:S08]  /*224a0*/  HMMA.1688.F32.TF32 R72, R16.reuse, R50, R80 ;  /* 0x000000321048723c */ /* 0x044ff00000081050 */
[----:B----4-:R-:W-:Y:S11]  /*224b0*/  HMMA.1688.F32.TF32 R88, R16, R58, R88 ;  /* 0x0000003a1058723c */ /* 0x010ff60000081058 */
[----:B------:R-:W-:Y:S04]  /*224c0*/  @!UPT UIADD3 URZ, URZ, URZ, URZ ;  /* 0x0000003f3f3ff290 */ /* 0x000fe8000fffe03f */
[----:B------:R-:W-:Y:S04]  /*224d0*/  STL.64 [R1+0x1f0], R72 ;  /* 0x0001f04801007387 */ /* 0x000fe80000100a00 */
[----:B------:R-:W-:Y:S04]  /*224e0*/  STL.64 [R1+0x1f8], R74 ;  /* 0x0001f84a01007387 */ /* 0x000fe80000100a00 */
[----:B------:R-:W-:Y:S04]  /*224f0*/  STL.64 [R1+0xe98], R90 ;  /* 0x000e985a01007387 */ /* 0x000fe80000100a00 */
[----:B------:R-:W-:Y:S04]  /*22500*/  STL.64 [R1+0x1e0], R68 ;  /* 0x0001e04401007387 */ /* 0x000fe80000100a00 */
[----:B------:R-:W-:Y:S04]  /*22510*/  STL.64 [R1+0x1e8], R70 ;  /* 0x0001e84601007387 */ /* 0x000fe80000100a00 */
[----:B------:R1:W-:Y:S04]  /*22520*/  STL.64 [R1+0xe90], R88 ;  /* 0x000e905801007387 */ /* 0x0003e80000100a00 */
[----:B------:R-:W2:Y:S04]  /*22530*/  LDL.LU R216, [R1+0xee0] ;  /* 0x000ee00001d87983 */ /* 0x000ea80000300800 */
[----:B------:R-:W3:Y:S04]  /*22540*/  LDL.LU R217, [R1+0xedc] ;  /* 0x000edc0001d97983 */ /* 0x000ee80000300800 */
[----:B------:R-:W4:Y:S04]  /*22550*/  LDL.LU R218, [R1+0xed8] ;  /* 0x000ed80001da7983 */ /* 0x000f280000300800 */
[----:B------:R-:W2:Y:S04]  /*22560*/  LDL.LU R219, [R1+0xed4] ;  /* 0x000ed40001db7983 */ /* 0x000ea80000300800 */
[----:B------:R-:W2:Y:S04]  /*22570*/  LDL.LU R212, [R1+0xed0] ;  /* 0x000ed00001d47983 */ /* 0x000ea80000300800 */
[----:B------:R-:W3:Y:S04]  /*22580*/  LDL.LU R213, [R1+0xecc] ;  /* 0x000ecc0001d57983 */ /* 0x000ee80000300800 */
[----:B------:R-:W4:Y:S04]  /*22590*/  LDL.LU R214, [R1+0xec8] ;  /* 0x000ec80001d67983 */ /* 0x000f280000300800 */
[----:B------:R-:W4:Y:S01]  /*225a0*/  LDL.LU R215, [R1+0xec4] ;  /* 0x000ec40001d77983 */ /* 0x000f220000300800 */
[----:B------:R-:W-:Y:S01]  /*225b0*/  IMAD.MOV.U32 R207, RZ, RZ, R8 ;  /* 0x000000ffffcf7224 */ /* 0x000fe200078e0008 */
[----:B------:R-:W-:Y:S01]  /*225c0*/  MOV R205, R10 ;  /* 0x0000000a00cd7202 */ /* 0x000fe20000000f00 */
[----:B------:R-:W-:Y:S01]  /*225d0*/  IMAD.MOV.U32 R206, RZ, RZ, R9 ;  /* 0x000000ffffce7224 */ /* 0x000fe200078e0009 */
[----:B------:R-:W-:Y:S01]  /*225e0*/  LDS R8, [R245+0x7080] ;  /* 0x00708000f5087984 */ /* 0x000fe20000000800 */
[----:B------:R-:W-:-:S03]  /*225f0*/  IMAD.MOV.U32 R204, RZ, RZ, R11 ;  /* 0x000000ffffcc7224 */ /* 0x000fc600078e000b */
[----:B------:R-:W-:Y:S04]  /*22600*/  LDS R10, [R245+0x7880] ;  /* 0x00788000f50a7984 */ /* 0x000fe80000000800 */
[----:B------:R-:W-:Y:S04]  /*22610*/  LDS R9, [R3+0x7080] ;  /* 0x0070800003097984 */ /* 0x000fe80000000800 */
[----:B------:R-:W1:Y:S01]  /*22620*/  LDS R11, [R3+0x7880] ;  /* 0x00788000030b7984 */ /* 0x000e620000000800 */
[----:B------:R-:W-:Y:S01]  /*22630*/  IMAD.MOV.U32 R136, RZ, RZ, R232 ;  /* 0x000000ffff887224 */ /* 0x000fe200078e00e8 */
[----:B------:R-:W-:Y:S01]  /*22640*/  MOV R138, R234 ;  /* 0x000000ea008a7202 */ /* 0x000fe20000000f00 */
[----:B------:R-:W-:Y:S01]  /*22650*/  IMAD.MOV.U32 R137, RZ, RZ, R233 ;  /* 0x000000ffff897224 */ /* 0x000fe200078e00e9 */
[----:B------:R-:W4:Y:S01]  /*22660*/  LDL.LU R232, [R1+0xec0] ;  /* 0x000ec00001e87983 */ /* 0x000f220000300800 */
[----:B------:R-:W-:-:S03]  /*22670*/  IMAD.MOV.U32 R139, RZ, RZ, R235 ;  /* 0x000000ffff8b7224 */ /* 0x000fc600078e00eb */
[----:B------:R-:W4:Y:S01]  /*22680*/  LDL.LU R233, [R1+0xebc] ;  /* 0x000ebc0001e97983 */ /* 0x000f220000300800 */
[----:B------:R-:W-:-:S03]  /*22690*/  IMAD.MOV.U32 R132, RZ, RZ, R246 ;  /* 0x000000ffff847224 */ /* 0x000fc600078e00f6 */
[----:B------:R-:W4:Y:S01]  /*226a0*/  LDL.LU R234, [R1+0xeb8] ;  /* 0x000eb80001ea7983 */ /* 0x000f220000300800 */
[----:B------:R-:W-:Y:S01]  /*226b0*/  IMAD.MOV.U32 R133, RZ, RZ, R247 ;  /* 0x000000ffff857224 */ /* 0x000fe200078e00f7 */
[----:B------:R-:W-:Y:S02]  /*226c0*/  MOV R134, R252 ;  /* 0x000000fc00867202 */ /* 0x000fe40000000f00 */
[----:B------:R-:W4:Y:S01]  /*226d0*/  LDL.LU R235, [R1+0xeb4] ;  /* 0x000eb40001eb7983 */ /* 0x000f220000300800 */
[----:B------:R-:W-:Y:S01]  /*226e0*/  IMAD.MOV.U32 R35, RZ, RZ, R4 ;  /* 0x000000ffff237224 */ /* 0x000fe200078e0004 */
[----:B------:R-:W-:Y:S02]  /*226f0*/  MOV R33, R6 ;  /* 0x0000000600217202 */ /* 0x000fe40000000f00 */
[----:B------:R-:W4:Y:S01]  /*22700*/  LDL.LU R246, [R1+0xeb0] ;  /* 0x000eb00001f67983 */ /* 0x000f220000300800 */
[----:B------:R-:W-:Y:S02]  /*22710*/  IMAD.MOV.U32 R34, RZ, RZ, R5 ;  /* 0x000000ffff227224 */ /* 0x000fe400078e0005 */
[----:B------:R-:W-:Y:S01]  /*22720*/  IMAD.MOV.U32 R32, RZ, RZ, R7 ;  /* 0x000000ffff207224 */ /* 0x000fe200078e0007 */
[----:B------:R-:W4:Y:S01]  /*22730*/  LDL.LU R247, [R1+0xeac] ;  /* 0x000eac0001f77983 */ /* 0x000f220000300800 */
[----:B------:R-:W-:Y:S01]  /*22740*/  IMAD.MOV.U32 R135, RZ, RZ, R244 ;  /* 0x000000ffff877224 */ /* 0x000fe200078e00f4 */
[----:B------:R-:W-:Y:S02]  /*22750*/  HMMA.1688.F32.TF32 R4, R224, R64, R120 ;  /* 0x00000040e004723c */ /* 0x000fe40000081078 */
        /* <DEDUP_REMOVED lines=15> */
[----:B------:R-:W-:-:S03]  /*22850*/  IMAD.MOV.U32 R125, RZ, RZ, R206 ;  /* 0x000000ffff7d7224 */ /* 0x000fc600078e00ce */
[----:B-1----:R-:W4:Y:S01]  /*22860*/  LDL.LU R88, [R1+0x1a0] ;  /* 0x0001a00001587983 */ /* 0x002f220000300800 */
[----:B------:R-:W-:-:S03]  /*22870*/  IMAD.MOV.U32 R207, RZ, RZ, R208 ;  /* 0x000000ffffcf7224 */ /* 0x000fc600078e00d0 */
[----:B------:R-:W4:Y:S01]  /*22880*/  LDL.LU R89, [R1+0x1a4] ;  /* 0x0001a40001597983 */ /* 0x000f220000300800 */
[----:B------:R-:W-:-:S03]  /*22890*/  MOV R126, R205 ;  /* 0x000000cd007e7202 */ /* 0x000fc60000000f00 */
[----:B------:R-:W4:Y:S01]  /*228a0*/  LDL.LU R90, [R1+0x1a8] ;  /* 0x0001a800015a7983 */ /* 0x000f220000300800 */
[----:B------:R-:W-:Y:S01]  /*228b0*/  MOV R206, R209 ;  /* 0x000000d100ce7202 */ /* 0x000fe20000000f00 */
[----:B------:R-:W-:Y:S02]  /*228c0*/  IMAD.MOV.U32 R127, RZ, RZ, R204 ;  /* 0x000000ffff7f7224 */ /* 0x000fe400078e00cc */
        /* <DEDUP_REMOVED lines=9> */
[C---:B------:R-:W-:Y:S03]  /*22960*/  HMMA.1688.F32.TF32 R92, R16.reuse, R62, R92 ;  /* 0x0000003e105c723c */ /* 0x040fe6000008105c */
[----:B------:R-:W4:Y:S04]  /*22970*/  LDL.LU R70, [R1+0x128] ;  /* 0x0001280001467983 */ /* 0x000f280000300800 */
[----:B------:R-:W4:Y:S01]  /*22980*/  LDL.LU R71, [R1+0x12c] ;  /* 0x00012c0001477983 */ /* 0x000f220000300800 */
[----:B------:R-:W-:Y:S08]  /*22990*/  HMMA.1688.F32.TF32 R96, R16, R66, R96 ;  /* 0x000000421060723c */ /* 0x000ff00000081060 */
[C---:B------:R-:W-:Y:S08]  /*229a0*/  HMMA.1688.F32.TF32 R100, R12.reuse, R38, R100 ;  /* 0x000000260c64723c */ /* 0x040ff00000081064 */
[C---:B------:R-:W-:Y:S08]  /*229b0*/  HMMA.1688.F32.TF32 R104, R12.reuse, R42, R104 ;  /* 0x0000002a0c68723c */ /* 0x040ff00000081068 */
[C---:B------:R-:W-:Y:S08]  /*229c0*/  HMMA.1688.F32.TF32 R108, R12.reuse, R46, R108 ;  /* 0x0000002e0c6c723c */ /* 0x040ff0000008106c */
[C---:B------:R-:W-:Y:S08]  /*229d0*/  HMMA.1688.F32.TF32 R112, R12.reuse, R50, R112 ;  /* 0x000000320c70723c */ /* 0x040ff00000081070 */
[C---:B------:R-:W-:Y:S08]  /*229e0*/  HMMA.1688.F32.TF32 R116, R12.reuse, R54, R116 ;  /* 0x000000360c74723c */ /* 0x040ff00000081074 */
[C---:B------:R-:W-:Y:S08]  /*229f0*/  HMMA.1688.F32.TF32 R152, R12.reuse, R58, R152 ;  /* 0x0000003a0c98723c */ /* 0x040ff00000081098 */
[C---:B------:R-:W-:Y:S08]  /*22a00*/  HMMA.1688.F32.TF32 R156, R12.reuse, R62, R156 ;  /* 0x0000003e0c9c723c */ /* 0x040ff0000008109c */
        /* <DEDUP_REMOVED lines=9> */
[----:B------:R-:W-:Y:S01]  /*22aa0*/  IMAD.MOV.U32 R251, RZ, RZ, R32 ;  /* 0x000000fffffb7224 */ /* 0x000fe200078e0020 */
[----:B------:R-:W-:Y:S01]  /*22ab0*/  MOV R250, R33 ;  /* 0x0000002100fa7202 */ /* 0x000fe20000000f00 */
[----:B--2---:R-:W-:-:S02]  /*22ac0*/  IMAD.MOV.U32 R147, RZ, RZ, R212 ;  /* 0x000000ffff937224 */ /* 0x004fc400078e00d4 */
[----:B------:R-:W2:Y:S01]  /*22ad0*/  LDL.LU R212, [R1+0xe0] ;  /* 0x0000e00001d47983 */ /* 0x000ea20000300800 */
[----:B---3--:R-:W-:-:S03]  /*22ae0*/  MOV R146, R213 ;  /* 0x000000d500927202 */ /* 0x008fc60000000f00 */
[----:B------:R-:W2:Y:S01]  /*22af0*/  LDL.LU R213, [R1+0xe4] ;  /* 0x0000e40001d57983 */ /* 0x000ea20000300800 */
[----:B----4-:R-:W-:-:S03]  /*22b00*/  IMAD.MOV.U32 R145, RZ, RZ, R214 ;  /* 0x000000ffff917224 */ /* 0x010fc600078e00d6 */
[----:B------:R-:W2:Y:S01]  /*22b10*/  LDL.LU R214, [R1+0xe8] ;  /* 0x0000e80001d67983 */ /* 0x000ea20000300800 */
[----:B------:R-:W-:-:S03]  /*22b20*/  IMAD.MOV.U32 R144, RZ, RZ, R215 ;  /* 0x000000ffff907224 */ /* 0x000fc600078e00d7 */
[----:B------:R-:W2:Y:S04]  /*22b30*/  LDL.LU R215, [R1+0xec] ;  /* 0x0000ec0001d77983 */ /* 0x000ea80000300800 */
[----:B------:R-:W3:Y:S04]  /*22b40*/  LDL.LU R220, [R1+0xa0] ;  /* 0x0000a00001dc7983 */ /* 0x000ee80000300800 */
[----:B------:R-:W3:Y:S04]  /*22b50*/  LDL.LU R221, [R1+0xa4] ;  /* 0x0000a40001dd7983 */ /* 0x000ee80000300800 */
[----:B------:R-:W3:Y:S04]  /*22b60*/  LDL.LU R222, [R1+0xa8] ;  /* 0x0000a80001de7983 */ /* 0x000ee80000300800 */
[----:B------:R-:W3:Y:S04]  /*22b70*/  LDL.LU R223, [R1+0xac] ;  /* 0x0000ac0001df7983 */ /* 0x000ee80000300800 */
[----:B------:R-:W3:Y:S04]  /*22b80*/  LDL.LU R224, [R1+0x90] ;  /* 0x0000900001e07983 */ /* 0x000ee80000300800 */
[----:B------:R-:W3:Y:S01]  /*22b90*/  LDL.LU R225, [R1+0x94] ;  /* 0x0000940001e17983 */ /* 0x000ee20000300800 */
[----:B------:R-:W-:-:S03]  /*22ba0*/  IMAD.MOV.U32 R249, RZ, RZ, R34 ;  /* 0x000000fffff97224 */ /* 0x000fc600078e0022 */
[----:B------:R-:W3:Y:S01]  /*22bb0*/  LDL.LU R226, [R1+0x98] ;  /* 0x0000980001e27983 */ /* 0x000ee20000300800 */
[----:B------:R-:W-:-:S03]  /*22bc0*/  IMAD.MOV.U32 R248, RZ, RZ, R35 ;  /* 0x000000fffff87224 */ /* 0x000fc600078e0023 */
        /* <DEDUP_REMOVED lines=20> */
[----:B------:R-:W-:Y:S01]  /*22d10*/  LDS R216, [R2+0x7100] ;  /* 0x0071000002d87984 */ /* 0x000fe20000000800 */
[----:B------:R-:W-:-:S03]  /*22d20*/  IMAD.MOV.U32 R150, RZ, RZ, R217 ;  /* 0x000000ffff967224 */ /* 0x000fc600078e00d9 */
[----:B------:R-:W-:Y:S04]  /*22d30*/  LDS R218, [R2+0x7900] ;  /* 0x0079000002da7984 */ /* 0x000fe80000000800 */
[----:B------:R-:W-:Y:S04]  /*22d40*/  LDS R217, [R0+0x7100] ;  /* 0x0071000000d97984 */ /* 0x000fe80000000800 */
[----:B------:R-:W1:Y:S02]  /*22d50*/  LDS R219, [R0+0x7900] ;  /* 0x0079000000db7984 */ /* 0x000e640000000800 */
[C---:B-1----:R-:W-:Y:S08]  /*22d60*/  HMMA.1688.F32.TF32 R164, R4.reuse, R38, R164 ;  /* 0x0000002604a4723c */ /* 0x042ff000000810a4 */
        /* <DEDUP_REMOVED lines=10> */
[----:B------:R-:W1:Y:S01]  /*22e10*/  LDS R195, [R3+0x7900] ;  /* 0x0079000003c37984 */ /* 0x000e620000000800 */
        /* <DEDUP_REMOVED lines=8> */
[C---:B------:R-:W-:Y:S01]  /*22ea0*/  HMMA.1688.F32.TF32 R68, R216.reuse, R54, R68 ;  /* 0x00000036d844723c */ /* 0x040fe20000081044 */
[----:B------:R-:W4:Y:S01]  /*22eb0*/  LDL.LU R244, [R1+0xea0] ;  /* 0x000ea00001f47983 */ /* 0x000f220000300800 */
[----:B------:R-:W-:Y:S01]  /*22ec0*/  IMAD.MOV.U32 R128, RZ, RZ, R231 ;  /* 0x000000ffff807224 */ /* 0x000fe200078e00e7 */
[----:B------:R-:W-:Y:S01]  /*22ed0*/  MOV R130, R229 ;  /* 0x000000e500827202 */ /* 0x000fe20000000f00 */
[----:B------:R-:W-:Y:S01]  /*22ee0*/  IMAD.MOV.U32 R129, RZ, RZ, R230 ;  /* 0x000000ffff817224 */ /* 0x000fe200078e00e6 */
[----:B------:R-:W-:Y:S03]  /*22ef0*/  LDS R229, [R0+0x7180] ;  /* 0x0071800000e57984 */ /* 0x000fe60000000800 */
[----:B------:R-:W-:Y:S01]  /*22f00*/  HMMA.1688.F32.TF32 R208, R216, R58, R208 ;  /* 0x0000003ad8d0723c */ /* 0x000fe200000810d0 */
[----:B------:R-:W-:Y:S01]  /*22f10*/  IMAD.MOV.U32 R131, RZ, RZ, R228 ;  /* 0x000000ffff837224 */ /* 0x000fe200078e00e4 */
[----:B------:R-:W-:Y:S04]  /*22f20*/  LDS R230, [R2+0x7980] ;  /* 0x0079800002e67984 */ /* 0x000fe80000000800 */
[----:B------:R-:W-:Y:S04]  /*22f30*/  LDS R228, [R2+0x7180] ;  /* 0x0071800002e47984 */ /* 0x000fe80000000800 */
[----:B------:R-:W2:Y:S04]  /*22f40*/  LDS R231, [R0+0x7980] ;  /* 0x0079800000e77984 */ /* 0x000ea80000000800 */
[----:B------:R-:W-:Y:S04]  /*22f50*/  LDS R232, [R245+0x7180] ;  /* 0x00718000f5e87984 */ /* 0x000fe80000000800 */
[----:B------:R-:W-:Y:S01]  /*22f60*/  LDS R234, [R245+0x7980] ;  /* 0x00798000f5ea7984 */ /* 0x000fe20000000800 */
[C---:B-1----:R-:W-:Y:S03]  /*22f70*/  HMMA.1688.F32.TF32 R76, R192.reuse, R38, R76 ;  /* 0x00000026c04c723c */ /* 0x042fe6000008104c */
[----:B------:R-:W-:Y:S04]  /*22f80*/  LDS R233, [R3+0x7180] ;  /* 0x0071800003e97984 */ /* 0x000fe80000000800 */
[----:B------:R-:W1:Y:S01]  /*22f90*/  LDS R235, [R3+0x7980] ;  /* 0x0079800003eb7984 */ /* 0x000e620000000800 */
[C---:B------:R-:W-:Y:S08]  /*22fa0*/  HMMA.1688.F32.TF32 R80, R192.reuse, R42, R80 ;  /* 0x0000002ac050723c */ /* 0x040ff00000081050 */
[C---:B------:R-:W-:Y:S08]  /*22fb0*/  HMMA.1688.F32.TF32 R84, R192.reuse, R46, R84 ;  /* 0x0000002ec054723c */ /* 0x040ff00000081054 */
[C---:B------:R-:W-:Y:S08]  /*22fc0*/  HMMA.1688.F32.TF32 R120, R192.reuse, R50, R120 ;  /* 0x00000032c078723c */ /* 0x040ff00000081078 */
[C---:B------:R-:W-:Y:S08]  /*22fd0*/  HMMA.1688.F32.TF32 R140, R192.reuse, R54, R140 ;  /* 0x00000036c08c723c */ /* 0x040ff0000008108c */
[C---:B------:R-:W-:Y:S08]  /*22fe0*/  HMMA.1688.F32.TF32 R144, R192.reuse, R58, R144 ;  /* 0x0000003ac090723c */ /* 0x040ff00000081090 */
[C---:B------:R-:W-:Y:S08]  /*22ff0*/  HMMA.1688.F32.TF32 R148, R192.reuse, R62, R148 ;  /* 0x0000003ec094723c */ /* 0x040ff00000081094 */
[----:B------:R-:W-:Y:S08]  /*23000*/  HMMA.1688.F32.TF32 R192, R192, R66, R204 ;  /* 0x00000042c0c0723c */ /* 0x000ff000000810cc */
[C---:B--2---:R-:W-:Y:S08]  /*23010*/  HMMA.1688.F32.TF32 R212, R216.reuse, R50, R212 ;  /* 0x00000032d8d4723c */ /* 0x044ff000000810d4 */
[C---:B---3--:R-:W-:Y:S08]  /*23020*/  HMMA.1688.F32.TF32 R220, R216.reuse, R42, R220 ;  /* 0x0000002ad8dc723c */ /* 0x048ff000000810dc */
[C---:B------:R-:W-:Y:S08]  /*23030*/  HMMA.1688.F32.TF32 R224, R216.reuse, R38, R224 ;  /* 0x00000026d8e0723c */ /* 0x040ff000000810e0 */
[C---:B------:R-:W-:Y:S08]  /*23040*/  HMMA.1688.F32.TF32 R32, R216.reuse, R46, R32 ;  /* 0x0000002ed820723c */ /* 0x040ff00000081020 */
[C---:B------:R-:W-:Y:S08]  /*23050*/  HMMA.1688.F32.TF32 R72, R216.reuse, R62, R72 ;  /* 0x0000003ed848723c */ /* 0x040ff00000081048 */
[----:B------:R-:W-:Y:S01]  /*23060*/  HMMA.1688.F32.TF32 R216, R216, R66, R88 ;  /* 0x00000042d8d8723c */ /* 0x000fe20000081058 */
[----:B------:R2:W5:Y:S04]  /*23070*/  LDL.LU.64 R90, [R1+0xe98] ;  /* 0x000e9800015a7983 */ /* 0x0005680000300a00 */
[----:B------:R2:W5:Y:S04]  /*23080*/  LDL.LU.64 R88, [R1+0xe90] ;  /* 0x000e900001587983 */ /* 0x0005680000300a00 */
[----:B------:R-:W3:Y:S04]  /*23090*/  LDL.LU R40, [R1+0x3cc] ;  /* 0x0003cc0001287983 */ /* 0x000ee80000300800 */
[----:B------:R-:W2:Y:S04]  /*230a0*/  LDL.LU.64 R206, [R1+0xe88] ;  /* 0x000e880001ce7983 */ /* 0x000ea80000300a00 */
[----:B------:R-:W2:Y:S01]  /*230b0*/  LDL.LU.64 R204, [R1+0xe80] ;  /* 0x000e800001cc7983 */ /* 0x000ea20000300a00 */
[C---:B------:R-:W-:Y:S08]  /*230c0*/  HMMA.1688.F32.TF32 R124, R228.reuse, R42, R124 ;  /* 0x0000002ae47c723c */ /* 0x040ff0000008107c */
[C---:B------:R-:W-:Y:S08]  /*230d0*/  HMMA.1688.F32.TF32 R128, R228.reuse, R46, R128 ;  /* 0x0000002ee480723c */ /* 0x040ff00000081080 */
[C---:B------:R-:W-:Y:S08]  /*230e0*/  HMMA.1688.F32.TF32 R132, R228.reuse, R50, R132 ;  /* 0x00000032e484723c */ /* 0x040ff00000081084 */
[C---:B------:R-:W-:Y:S01]  /*230f0*/  HMMA.1688.F32.TF32 R136, R228.reuse, R54, R136 ;  /* 0x00000036e488723c */ /* 0x040fe20000081088 */
[----:B------:R-:W-:Y:S07]  /*23100*/  STL.64 [R1], R124 ;  /* 0x0000007c01007387 */ /* 0x000fee0000100a00 */
[C---:B------:R-:W-:Y:S01]  /*23110*/  HMMA.1688.F32.TF32 R236, R228.reuse, R58, R236 ;  /* 0x0000003ae4ec723c */ /* 0x040fe200000810ec */
[----:B------:R1:W-:Y:S07]  /*23120*/  STL.64 [R1+0x8], R126 ;  /* 0x0000087e01007387 */ /* 0x0003ee0000100a00 */
[C---:B------:R-:W-:Y:S01]  /*23130*/  HMMA.1688.F32.TF32 R240, R228.reuse, R62, R240 ;  /* 0x0000003ee4f0723c */ /* 0x040fe200000810f0 */
        /* <DEDUP_REMOVED lines=13> */
[----:B------:R-:W4:Y:S04]  /*23210*/  LDL.LU.64 R136, [R1+0xe40] ;  /* 0x000e400001887983 */ /* 0x000f280000300a00 */
[----:B------:R-:W-:Y:S04]  /*23220*/  STL.64 [R1+0xe0], R236 ;  /* 0x0000e0ec01007387 */ /* 0x000fe80000100a00 */
[----:B------:R1:W-:Y:S04]  /*23230*/  STL.64 [R1+0xe8], R238 ;  /* 0x0000e8ee01007387 */ /* 0x0003e80000100a00 */
[----:B-1----:R-:W4:Y:S04]  /*23240*/  LDL.LU.64 R238, [R1+0xe38] ;  /* 0x000e380001ee7983 */ /* 0x002f280000300a00 */
[----:B------:R-:W4:Y:S04]  /*23250*/  LDL.LU.64 R236, [R1+0xe30] ;  /* 0x000e300001ec7983 */ /* 0x000f280000300a00 */
[----:B------:R-:W-:Y:S04]  /*23260*/  STL.64 [R1+0xd0], R240 ;  /* 0x0000d0f001007387 */ /* 0x000fe80000100a00 */
[----:B------:R1:W-:Y:S04]  /*23270*/  STL.64 [R1+0xd8], R242 ;  /* 0x0000d8f201007387 */ /* 0x0003e80000100a00 */
[----:B-1----:R-:W4:Y:S04]  /*23280*/  LDL.LU.64 R242, [R1+0xe28] ;  /* 0x000e280001f27983 */ /* 0x002f280000300a00 */
[----:B------:R-:W4:Y:S01]  /*23290*/  LDL.LU.64 R240, [R1+0xe20] ;  /* 0x000e200001f07983 */ /* 0x000f220000300a00 */
[C---:B--2---:R-:W-:Y:S08]  /*232a0*/  HMMA.1688.F32.TF32 R204, R228.reuse, R38, R204 ;  /* 0x00000026e4cc723c */ /* 0x044ff000000810cc */
[----:B------:R-:W-:Y:S01]  /*232b0*/  HMMA.1688.F32.TF32 R228, R228, R66, R248 ;  /* 0x00000042e4e4723c */ /* 0x000fe200000810f8 */
[----:B------:R-:W2:Y:S04]  /*232c0*/  LDL.LU.64 R250, [R1+0xe18] ;  /* 0x000e180001fa7983 */ /* 0x000ea80000300a00 */
[----:B------:R-:W2:Y:S11]  /*232d0*/  LDL.LU.64 R248, [R1+0xe10] ;  /* 0x000e100001f87983 */ /* 0x000eb60000300a00 */
[----:B------:R-:W-:Y:S07]  /*232e0*/  @!UPT UIADD3 URZ, URZ, URZ, URZ ;  /* 0x0000003f3f3ff290 */ /* 0x000fee000fffe03f */
[----:B------:R-:W-:Y:S04]  /*232f0*/  STL.64 [R1+0xc0], R228 ;  /* 0x0000c0e401007387 */ /* 0x000fe80000100a00 */
[----:B------:R1:W-:Y:S01]  /*23300*/  STL.64 [R1+0xc8], R230 ;  /* 0x0000c8e601007387 */ /* 0x0003e20000100a00 */
[C---:B---3--:R-:W-:Y:S08]  /*23310*/  HMMA.1688.F32.TF32 R52, R232.reuse, R54, R132 ;  /* 0x00000036e834723c */ /* 0x048ff00000081084 */
[C---:B----4-:R-:W-:Y:S08]  /*23320*/  HMMA.1688.F32.TF32 R136, R232.reuse, R50, R136 ;  /* 0x00000032e888723c */ /* 0x050ff00000081088 */
[C---:B-1----:R-:W-:Y:S08]  /*23330*/  HMMA.1688.F32.TF32 R228, R232.reuse, R42, R240 ;  /* 0x0000002ae8e4723c */ /* 0x042ff000000810f0 */
[C---:B--2---:R-:W-:Y:S08]  /*23340*/  HMMA.1688.F32.TF32 R248, R232.reuse, R38, R248 ;  /* 0x00000026e8f8723c */ /* 0x044ff000000810f8 */
[C---:B------:R-:W-:Y:S11]  /*23350*/  HMMA.1688.F32.TF32 R36, R232.reuse, R46, R236 ;  /* 0x0000002ee824723c */ /* 0x040ff600000810ec */
[----:B------:R-:W-:Y:S04]  /*23360*/  @!UPT UIADD3 URZ, URZ, URZ, URZ ;  /* 0x0000003f3f3ff290 */ /* 0x000fe8000fffe03f */
[----:B------:R-:W-:Y:S04]  /*23370*/  STL.64 [R1+0xa0], R248 ;  /* 0x0000a0f801007387 */ /* 0x000fe80000100a00 */
[----:B------:R-:W-:Y:S04]  /*23380*/  STL.64 [R1+0xa8], R250 ;  /* 0x0000a8fa01007387 */ /* 0x000fe80000100a00 */
[----:B------:R-:W-:Y:S04]  /*23390*/  STL.64 [R1+0x70], R228 ;  /* 0x000070e401007387 */ /* 0x000fe80000100a00 */
[----:B------:R-:W-:Y:S04]  /*233a0*/  STL.64 [R1+0x78], R230 ;  /* 0x000078e601007387 */ /* 0x000fe80000100a00 */
[----:B------:R1:W-:Y:S04]  /*233b0*/  STL.64 [R1+0x60], R36 ;  /* 0x0000602401007387 */ /* 0x0003e80000100a00 */
[----:B------:R-:W-:Y:S04]  /*233c0*/  STL.64 [R1+0x68], R38 ;  /* 0x0000682601007387 */ /* 0x000fe80000100a00 */
[----:B-1----:R-:W2:Y:S04]  /*233d0*/  LDL.LU R36, [R1+0xba0] ;  /* 0x000ba00001247983 */ /* 0x002ea80000300800 */
[----:B------:R-:W3:Y:S04]  /*233e0*/  LDL.LU R3, [R1+0xba4] ;  /* 0x000ba40001037983 */ /* 0x000ee80000300800 */
[----:B------:R-:W-:Y:S04]  /*233f0*/  STL.64 [R1+0x40], R136 ;  /* 0x0000408801007387 */ /* 0x000fe80000100a00 */
[----:B------:R-:W-:Y:S04]  /*23400*/  STL.64 [R1+0x48], R138 ;  /* 0x0000488a01007387 */ /* 0x000fe80000100a00 */
[----:B------:R1:W-:Y:S04]  /*23410*/  STL.64 [R1+0x30], R52 ;  /* 0x0000303401007387 */ /* 0x0003e80000100a00 */
[----:B------:R4:W-:Y:S04]  /*23420*/  STL.64 [R1+0x38], R54 ;  /* 0x0000383601007387 */ /* 0x0009e80000100a00 */
[----:B------:R-:W2:Y:S04]  /*23430*/  LDL.LU R46, [R1+0xbac] ;  /* 0x000bac00012e7983 */ /* 0x000ea80000300800 */
[----:B-1----:R-:W2:Y:S04]  /*23440*/  LDL.LU R53, [R1+0xba8] ;  /* 0x000ba80001357983 */ /* 0x002ea80000300800 */
[----:B------:R-:W2:Y:S04]  /*23450*/  LDL.LU R43, [R1+0x3d8] ;  /* 0x0003d800012b7983 */ /* 0x000ea80000300800 */
[----:B------:R-:W2:Y:S01]  /*23460*/  LDL.LU R38, [R1+0x3dc] ;  /* 0x0003dc0001267983 */ /* 0x000ea20000300800 */
[----:B------:R-:W-:Y:S01]  /*23470*/  IMAD.MOV.U32 R246, RZ, RZ, 0x3f ;  /* 0x0000003ffff67424 */ /* 0x000fe200078e00ff */
[----:B------:R-:W-:Y:S01]  /*23480*/  HMMA.1688.F32.TF32 R56, R232, R58, R128 ;  /* 0x0000003ae838723c */ /* 0x000fe20000081080 */
[----:B------:R-:W-:Y:S01]  /*23490*/  IMAD.MOV.U32 R247, RZ, RZ, c[0x0][0x180] ;  /* 0x00006000fff77624 */ /* 0x000fe200078e00ff */
[----:B------:R-:W-:Y:S01]  /*234a0*/  MOV R252, c[0x0][0x188] ;  /* 0x0000620000fc7a02 */ /* 0x000fe20000000f00 */
[----:B----4-:R-:W4:Y:S01]  /*234b0*/  LDL.LU R54, [R1+0x3e0] ;  /* 0x0003e00001367983 */ /* 0x010f220000300800 */
[----:B------:R-:W-:-:S02]  /*234c0*/  IADD3 R246, R246, c[0x0][0x180], RZ ;  /* 0x00006000f6f67a10 */ /* 0x000fc40007ffe0ff */
[----:B------:R-:W-:Y:S01]  /*234d0*/  IADD3 R0, R247, -0x80, RZ ;  /* 0xffffff80f7007810 */ /* 0x000fe20007ffe0ff */
[----:B------:R-:W-:Y:S01]  /*234e0*/  IMAD.SHL.U32 R252, R252, 0x40, RZ ;  /* 0x00000040fcfc7824 */ /* 0x000fe200078e00ff */
[----:B------:R-:W-:Y:S01]  /*234f0*/  SHF.R.S32.HI R2, RZ, 0x1f, R246 ;  /* 0x0000001fff027819 */ /* 0x000fe200000114f6 */
[----:B------:R-:W1:Y:S03]  /*23500*/  S2R R247, SR_TID.X ;  /* 0x0000000000f77919 */ /* 0x000e660000002100 */
[----:B------:R-:W-:Y:S01]  /*23510*/  LEA.HI R2, R2, R246, RZ, 0x6 ;  /* 0x000000f602027211 */ /* 0x000fe200078f30ff */
[----:B------:R-:W-:Y:S01]  /*23520*/  IMAD R0, R40, -0x40, R0 ;  /* 0xffffffc028007824 */ /* 0x000fe200078e0200 */
[----:B------:R-:W4:Y:S02]  /*23530*/  LDL.LU R52, [R1+0x3e4] ;  /* 0x0003e40001347983 */ /* 0x000f240000300800 */
[----:B------:R-:W-:Y:S01]  /*23540*/  SHF.R.S32.HI R2, RZ, 0x6, R2 ;  /* 0x00000006ff027819 */ /* 0x000fe20000011402 */
[----:B------:R-:W-:Y:S01]  /*23550*/  IMAD.SHL.U32 R252, R252, 0x4, RZ ;  /* 0x00000004fcfc7824 */ /* 0x000fe200078e00ff */
[----:B------:R-:W-:-:S02]  /*23560*/  ISETP.GT.AND P1, PT, R0, RZ, PT ;  /* 0x000000ff0000720c */ /* 0x000fc40003f24270 */
[----:B------:R-:W-:-:S04]  /*23570*/  IADD3 R2, R2, -0x2, RZ ;  /* 0xfffffffe02027810 */ /* 0x000fc80007ffe0ff */
[----:B------:R-:W-:Y:S02]  /*23580*/  ISETP.GE.AND P0, PT, R40, R2, PT ;  /* 0x000000022800720c */ /* 0x000fe40003f06270 */
[----:B------:R-:W-:Y:S01]  /*23590*/  SEL R2, RZ, 0x4, !P1 ;  /* 0x00000004ff027807 */ /* 0x000fe20004800000 */
[----:B------:R-:W-:Y:S01]  /*235a0*/  UIADD3 UR5, UR5, 0x1, URZ ;  /* 0x0000000105057890 */ /* 0x000fe2000fffe03f */
[----:B------:R-:W-:Y:S04]  /*235b0*/  STL.64 [R1+0x10], R56 ;  /* 0x0000103801007387 */ /* 0x000fe80000100a00 */
[----:B------:R-:W-:Y:S01]  /*235c0*/  STL.64 [R1+0x18], R58 ;  /* 0x0000183a01007387 */ /* 0x000fe20000100a00 */
[----:B------:R-:W-:-:S03]  /*235d0*/  UISETP.GT.AND UP0, UPT, UR5, 0x1, UPT ;  /* 0x000000010500788c */ /* 0x000fc6000bf04270 */
[----:B------:R-:W4:Y:S04]  /*235e0*/  LDL.LU R51, [R1+0x418] ;  /* 0x0004180001337983 */ /* 0x000f280000300800 */
[----:B------:R-:W4:Y:S01]  /*235f0*/  LDL.LU R42, [R1+0x41c] ;  /* 0x00041c00012a7983 */ /* 0x000f220000300800 */
[----:B------:R-:W-:Y:S01]  /*23600*/  SEL R2, R2, RZ, !P0 ;  /* 0x000000ff02027207 */ /* 0x000fe20004000000 */
[----:B------:R-:W-:Y:S01]  /*23610*/  USEL UR5, UR5, URZ, !UP0 ;  /* 0x0000003f05057287 */ /* 0x000fe2000c000000 */
[----:B-1----:R-:W-:Y:S02]  /*23620*/  LOP3.LUT R246, R247, 0x3f, RZ, 0xc0, !PT ;  /* 0x0000003ff7f67812 */ /* 0x002fe400078ec0ff */
[----:B------:R-:W-:-:S03]  /*23630*/  ISETP.NE.U32.AND P2, PT, R2, RZ, PT ;  /* 0x000000ff0200720c */ /* 0x000fc60003f45070 */
[----:B------:R-:W-:Y:S01]  /*23640*/  MOV R2, UR5 ;  /* 0x0000000500027c02 */ /* 0x000fe20008000f00 */
[----:B------:R-:W-:-:S04]  /*23650*/  IMAD.SHL.U32 R49, R246, 0x4, RZ ;  /* 0x00000004f6317824 */ /* 0x000fc800078e00ff */
[----:B------:R-:W-:Y:S01]  /*23660*/  IMAD R2, R2, 0x8000, R49 ;  /* 0x0000800002027824 */ /* 0x000fe200078e0231 */
[----:B------:R-:W-:Y:S01]  /*23670*/  BAR.SYNC.DEFER_BLOCKING 0x0 ;  /* 0x0000000000007b1d */ /* 0x000fe20000010000 */
[----:B---3--:R-:W-:-:S05]  /*23680*/  IADD3 R3, P1, R3, R252, RZ ;  /* 0x000000fc03037210 */ /* 0x008fca0007f3e0ff */
[----:B--2---:R-:W-:Y:S01]  /*23690*/  IMAD.X R36, R36, 0x1, R244, P1 ;  /* 0x0000000124247824 */ /* 0x004fe200008e06f4 */
[----:B------:R-:W-:Y:S04]  /*236a0*/  STL [R1+0xba4], R3 ;  /* 0x000ba40301007387 */ /* 0x000fe80000100800 */
[----:B------:R1:W-:Y:S04]  /*236b0*/  STL [R1+0xba0], R36 ;  /* 0x000ba02401007387 */ /* 0x0003e80000100800 */
[----:B------:R-:W2:Y:S04]  /*236c0*/  LDL.LU R47, [R1+0x420] ;  /* 0x00042000012f7983 */ /* 0x000ea80000300800 */
[----:B------:R-:W3:Y:S01]  /*236d0*/  LDL.LU R39, [R1+0x424] ;  /* 0x0004240001277983 */ /* 0x000ee20000300800 */
[----:B------:R-:W-:Y:S01]  /*236e0*/  IADD3 R46, P3, R46, R252, RZ ;  /* 0x000000fc2e2e7210 */ /* 0x000fe20007f7e0ff */
[----:B------:R-:W-:-:S02]  /*236f0*/  IMAD.MOV.U32 R37, RZ, RZ, R36 ;  /* 0x000000ffff257224 */ /* 0x000fc400078e0024 */
[----:B------:R-:W2:Y:S01]  /*23700*/  LDL.LU R50, [R1+0x45c] ;  /* 0x00045c0001327983 */ /* 0x000ea20000300800 */
[----:B-1----:R-:W-:Y:S01]  /*23710*/  MOV R36, R3 ;  /* 0x0000000300247202 */ /* 0x002fe20000000f00 */
[----:B------:R-:W-:Y:S02]  /*23720*/  IMAD.X R53, R53, 0x1, R244, P3 ;  /* 0x0000000135357824 */ /* 0x000fe400018e06f4 */
[----:B------:R-:W-:Y:S04]  /*23730*/  STL [R1+0xbac], R46 ;  /* 0x000bac2e01007387 */ /* 0x000fe80000100800 */
[----:B------:R-:W-:Y:S01]  /*23740*/  @!PT LDS RZ, [RZ] ;  /* 0x00000000fffff984 */ /* 0x000fe20000000800 */
[----:B------:R-:W-:Y:S01]  /*23750*/  @!PT LDS RZ, [RZ] ;  /* 0x00000000fffff984 */ /* 0x000fe20000000800 */
[----:B------:R-:W-:Y:S01]  /*23760*/  @!PT LDS RZ, [RZ] ;  /* 0x00000000fffff984 */ /* 0x000fe20000000800 */
[----:B------:R1:W-:Y:S01]  /*23770*/  LDGSTS.E [R2], [R36.64], P2 ;  /* 0x0000000024027fae */ /* 0x0003e20009121848 */
[----:B------:R-:W-:-:S04]  /*23780*/  IADD3 R38, P3, R38, R252, RZ ;  /* 0x000000fc26267210 */ /* 0x000fc80007f7e0ff */
[----:B------:R-:W-:Y:S01]  /*23790*/  IADD3.X R43, R43, R244, RZ, P3, !PT ;  /* 0x000000f42b2b7210 */ /* 0x000fe20001ffe4ff */
[----:B------:R1:W-:Y:S02]  /*237a0*/  STL [R1+0xba8], R53 ;  /* 0x000ba83501007387 */ /* 0x0003e40000100800 */
[----:B-1----:R-:W-:Y:S02]  /*237b0*/  IMAD.MOV.U32 R36, RZ, RZ, R46 ;  /* 0x000000ffff247224 */ /* 0x002fe400078e002e */
[----:B------:R-:W-:Y:S01]  /*237c0*/  IMAD.MOV.U32 R37, RZ, RZ, R53 ;  /* 0x000000ffff257224 */ /* 0x000fe200078e0035 */
[----:B------:R-:W-:Y:S04]  /*237d0*/  STL [R1+0x3dc], R38 ;  /* 0x0003dc2601007387 */ /* 0x000fe80000100800 */
[----:B------:R1:W-:Y:S04]  /*237e0*/  STL [R1+0x3d8], R43 ;  /* 0x0003d82b01007387 */ /* 0x0003e80000100800 */
[----:B------:R1:W-:Y:S04]  /*237f0*/  LDGSTS.E [R2+0x100], [R36.64], P2 ;  /* 0x0010000024027fae */ /* 0x0003e80009121848 */
[----:B------:R-:W2:Y:S04]  /*23800*/  LDL.LU R53, [R1+0x458] ;  /* 0x0004580001357983 */ /* 0x000ea80000300800 */
[----:B------:R-:W2:Y:S01]  /*23810*/  LDL.LU R46, [R1+0x460] ;  /* 0x00046000012e7983 */ /* 0x000ea20000300800 */
[----:B-1----:R-:W-:-:S03]  /*23820*/  IMAD.MOV.U32 R37, RZ, RZ, R43 ;  /* 0x000000ffff257224 */ /* 0x002fc600078e002b */
[----:B------:R-:W2:Y:S01]  /*23830*/  LDL.LU R43, [R1+0x464] ;  /* 0x00046400012b7983 */ /* 0x000ea20000300800 */
[----:B------:R-:W-:-:S03]  /*23840*/  IMAD.MOV.U32 R36, RZ, RZ, R38 ;  /* 0x000000ffff247224 */ /* 0x000fc600078e0026 */
[----:B------:R-:W2:Y:S01]  /*23850*/  LDL.LU R38, [R1+0x49c] ;  /* 0x00049c0001267983 */ /* 0x000ea20000300800 */
[----:B------:R-:W-:-:S04]  /*23860*/  ISETP.GT.AND P1, PT, R0, 0x4, PT ;  /* 0x000000040000780c */ /* 0x000fc80003f24270 */
[----:B------:R-:W-:-:S04]  /*23870*/  SEL R3, RZ, 0x4, !P1 ;  /* 0x00000004ff037807 */ /* 0x000fc80004800000 */
[----:B------:R-:W-:Y:S02]  /*23880*/  SEL R3, R3, RZ, !P0 ;  /* 0x000000ff03037207 */ /* 0x000fe40004000000 */
[----:B------:R-:W-:Y:S02]  /*23890*/  ISETP.GT.AND P2, PT, R0, 0x8, PT ;  /* 0x000000080000780c */ /* 0x000fe40003f44270 */
[----:B------:R-:W-:Y:S02]  /*238a0*/  ISETP.NE.U32.AND P1, PT, R3, RZ, PT ;  /* 0x000000ff0300720c */ /* 0x000fe40003f25070 */
[----:B----4-:R-:W-:Y:S02]  /*238b0*/  IADD3 R52, P3, R52, R252, RZ ;  /* 0x000000fc34347210 */ /* 0x010fe40007f7e0ff */
[----:B------:R-:W-:-:S03]  /*238c0*/  SEL R3, RZ, 0x4, !P2 ;  /* 0x00000004ff037807 */ /* 0x000fc60005000000 */
[--C-:B------:R-:W-:Y:S01]  /*238d0*/  IMAD.X R54, R54, 0x1, R244.reuse, P3 ;  /* 0x0000000136367824 */ /* 0x100fe200018e06f4 */
[----:B------:R-:W-:Y:S02]  /*238e0*/  SEL R3, R3, RZ, !P0 ;  /* 0x000000ff03037207 */ /* 0x000fe40004000000 */
[----:B------:R-:W-:Y:S02]  /*238f0*/  IADD3 R42, P3, R42, R252, RZ ;  /* 0x000000fc2a2a7210 */ /* 0x000fe40007f7e0ff */
[----:B------:R-:W-:Y:S01]  /*23900*/  ISETP.NE.U32.AND P2, PT, R3, RZ, PT ;  /* 0x000000ff0300720c */ /* 0x000fe20003f45070 */
[----:B------:R1:W-:Y:S02]  /*23910*/  LDGSTS.E [R2+0x800], [R36.64], P1 ;  /* 0x0080000024027fae */ /* 0x0003e40008921848 */
[----:B------:R-:W-:Y:S02]  /*23920*/  IMAD.X R51, R51, 0x1, R244, P3 ;  /* 0x0000000133337824 */ /* 0x000fe400018e06f4 */
[----:B------:R-:W-:Y:S01]  /*23930*/  STL [R1+0x3e4], R52 ;  /* 0x0003e43401007387 */ /* 0x000fe20000100800 */
[----:B-1----:R-:W-:Y:S01]  /*23940*/  MOV R36, R52 ;  /* 0x0000003400247202 */ /* 0x002fe20000000f00 */
[----:B------:R-:W-:-:S02]  /*23950*/  IMAD.MOV.U32 R37, RZ, RZ, R54 ;  /* 0x000000ffff257224 */ /* 0x000fc400078e0036 */
[----:B------:R-:W-:Y:S04]  /*23960*/  STL [R1+0x3e0], R54 ;  /* 0x0003e03601007387 */ /* 0x000fe80000100800 */
[----:B------:R1:W-:Y:S04]  /*23970*/  LDGSTS.E [R2+0x900], [R36.64], P1 ;  /* 0x0090000024027fae */ /* 0x0003e80008921848 */
[----:B------:R4:W-:Y:S04]  /*23980*/  STL [R1+0x41c], R42 ;  /* 0x00041c2a01007387 */ /* 0x0009e80000100800 */
[----:B------:R4:W-:Y:S01]  /*23990*/  STL [R1+0x418], R51 ;  /* 0x0004183301007387 */ /* 0x0009e20000100800 */
[----:B-1----:R-:W-:Y:S01]  /*239a0*/  IMAD.MOV.U32 R36, RZ, RZ, R42 ;  /* 0x000000ffff247224 */ /* 0x002fe200078e002a */
[----:B------:R-:W-:-:S02]  /*239b0*/  MOV R37, R51 ;  /* 0x0000003300257202 */ /* 0x000fc40000000f00 */
[----:B----4-:R-:W4:Y:S01]  /*239c0*/  LDL.LU R42, [R1+0x498] ;  /* 0x00049800012a7983 */ /* 0x010f220000300800 */
[----:B------:R-:W-:-:S03]  /*239d0*/  ISETP.GT.AND P1, PT, R0, 0xc, PT ;  /* 0x0000000c0000780c */ /* 0x000fc60003f24270 */
[----:B------:R-:W4:Y:S04]  /*239e0*/  LDL.LU R51, [R1+0x4a4] ;  /* 0x0004a40001337983 */ /* 0x000f280000300800 */
[----:B------:R1:W-:Y:S01]  /*239f0*/  LDGSTS.E [R2+0x1000], [R36.64], P2 ;  /* 0x0100000024027fae */ /* 0x0003e20009121848 */
[----:B------:R-:W-:-:S04]  /*23a00*/  SEL R3, RZ, 0x4, !P1 ;  /* 0x00000004ff037807 */ /* 0x000fc80004800000 */
[----:B------:R-:W-:-:S04]  /*23a10*/  SEL R3, R3, RZ, !P0 ;  /* 0x000000ff03037207 */ /* 0x000fc80004000000 */
[----:B------:R-:W-:Y:S02]  /*23a20*/  ISETP.NE.U32.AND P1, PT, R3, RZ, PT ;  /* 0x000000ff0300720c */ /* 0x000fe40003f25070 */
[----:B---3--:R-:W-:-:S05]  /*23a30*/  IADD3 R39, P3, R39, R252, RZ ;  /* 0x000000fc27277210 */ /* 0x008fca0007f7e0ff */
[----:B--2---:R-:W-:Y:S01]  /*23a40*/  IMAD.X R47, R47, 0x1, R244, P3 ;  /* 0x000000012f2f7824 */ /* 0x004fe200018e06f4 */
[----:B------:R-:W-:Y:S01]  /*23a50*/  IADD3 R50, P3, R50, R252, RZ ;  /* 0x000000fc32327210 */ /* 0x000fe20007f7e0ff */
[----:B------:R-:W-:Y:S02]  /*23a60*/  STL [R1+0x424], R39 ;  /* 0x0004242701007387 */ /* 0x000fe40000100800 */
[----:B-1----:R-:W-:Y:S02]  /*23a70*/  IMAD.MOV.U32 R37, RZ, RZ, R47 ;  /* 0x000000ffff257224 */ /* 0x002fe400078e002f */
[----:B------:R1:W-:Y:S01]  /*23a80*/  STL [R1+0x420], R47 ;  /* 0x0004202f01007387 */ /* 0x0003e20000100800 */
[----:B------:R-:W-:-:S03]  /*23a90*/  IMAD.MOV.U32 R36, RZ, RZ, R39 ;  /* 0x000000ffff247224 */ /* 0x000fc600078e0027 */
[----:B------:R-:W2:Y:S04]  /*23aa0*/  LDL.LU R52, [R1+0x4a0] ;  /* 0x0004a00001347983 */ /* 0x000ea80000300800 */
[----:B------:R3:W-:Y:S04]  /*23ab0*/  LDGSTS.E [R2+0x1100], [R36.64], P2 ;  /* 0x0110000024027fae */ /* 0x0007e80009121848 */
[----:B-1----:R-:W2:Y:S04]  /*23ac0*/  LDL.LU R47, [R1+0x4d8] ;  /* 0x0004d800012f7983 */ /* 0x002ea80000300800 */
[----:B------:R-:W-:Y:S04]  /*23ad0*/  STL [R1+0x45c], R50 ;  /* 0x00045c3201007387 */ /* 0x000fe80000100800 */
[----:B------:R-:W2:Y:S01]  /*23ae0*/  LDL.LU R39, [R1+0x4dc] ;  /* 0x0004dc0001277983 */ /* 0x000ea20000300800 */
[----:B------:R-:W-:Y:S01]  /*23af0*/  IADD3.X R53, R53, R244, RZ, P3, !PT ;  /* 0x000000f435357210 */ /* 0x000fe20001ffe4ff */
[----:B---3--:R-:W-:Y:S01]  /*23b00*/  IMAD.MOV.U32 R36, RZ, RZ, R50 ;  /* 0x000000ffff247224 */ /* 0x008fe200078e0032 */
[----:B------:R-:W-:-:S03]  /*23b10*/  IADD3 R43, P3, R43, R252, RZ ;  /* 0x000000fc2b2b7210 */ /* 0x000fc60007f7e0ff */
[----:B------:R1:W-:Y:S01]  /*23b20*/  STL [R1+0x458], R53 ;  /* 0x0004583501007387 */ /* 0x0003e20000100800 */
[----:B------:R-:W-:Y:S02]  /*23b30*/  IMAD.MOV.U32 R37, RZ, RZ, R53 ;  /* 0x000000ffff257224 */ /* 0x000fe400078e0035 */
[----:B------:R-:W-:Y:S01]  /*23b40*/  IMAD.X R46, R46, 0x1, R244, P3 ;  /* 0x000000012e2e7824 */ /* 0x000fe200018e06f4 */
[----:B------:R-:W-:Y:S02]  /*23b50*/  IADD3 R38, P3, R38, R252, RZ ;  /* 0x000000fc26267210 */ /* 0x000fe40007f7e0ff */
[----:B------:R3:W-:Y:S04]  /*23b60*/  LDGSTS.E [R2+0x1800], [R36.64], P1 ;  /* 0x0180000024027fae */ /* 0x0007e80008921848 */
[----:B-1----:R-:W2:Y:S04]  /*23b70*/  LDL.LU R53, [R1+0x4e4] ;  /* 0x0004e40001357983 */ /* 0x002ea80000300800 */
[----:B------:R1:W-:Y:S04]  /*23b80*/  STL [R1+0x464], R43 ;  /* 0x0004642b01007387 */ /* 0x0003e80000100800 */
[----:B------:R1:W-:Y:S01]  /*23b90*/  STL [R1+0x460], R46 ;  /* 0x0004602e01007387 */ /* 0x0003e20000100800 */
[----:B---3--:R-:W-:-:S03]  /*23ba0*/  MOV R36, R43 ;  /* 0x0000002b00247202 */ /* 0x008fc60000000f00 */
[----:B------:R-:W3:Y:S04]  /*23bb0*/  LDL.LU R54, [R1+0x4e0] ;  /* 0x0004e00001367983 */ /* 0x000ee80000300800 */
[----:B------:R-:W3:Y:S04]  /*23bc0*/  LDL.LU R50, [R1+0x518] ;  /* 0x0005180001327983 */ /* 0x000ee80000300800 */
[----:B------:R4:W-:Y:S04]  /*23bd0*/  STL [R1+0x49c], R38 ;  /* 0x00049c2601007387 */ /* 0x0009e80000100800 */
[----:B-1----:R-:W3:Y:S01]  /*23be0*/  LDL.LU R43, [R1+0x51c] ;  /* 0x00051c00012b7983 */ /* 0x002ee20000300800 */
[----:B------:R-:W-:-:S04]  /*23bf0*/  ISETP.GT.AND P2, PT, R0, 0x10, PT ;  /* 0x000000100000780c */ /* 0x000fc80003f44270 */
[----:B------:R-:W-:Y:S01]  /*23c00*/  SEL R3, RZ, 0x4, !P2 ;  /* 0x00000004ff037807 */ /* 0x000fe20005000000 */
[----:B------:R-:W-:-:S03]  /*23c10*/  IMAD.MOV.U32 R37, RZ, RZ, R46 ;  /* 0x000000ffff257224 */ /* 0x000fc600078e002e */
[----:B------:R-:W-:Y:S02]  /*23c20*/  SEL R3, R3, RZ, !P0 ;  /* 0x000000ff03037207 */ /* 0x000fe40004000000 */
[----:B------:R1:W-:Y:S02]  /*23c30*/  LDGSTS.E [R2+0x1900], [R36.64], P1 ;  /* 0x0190000024027fae */ /* 0x0003e40008921848 */
[----:B------:R-:W-:Y:S02]  /*23c40*/  ISETP.NE.U32.AND P2, PT, R3, RZ, PT ;  /* 0x000000ff0300720c */ /* 0x000fe40003f45070 */
[----:B------:R-:W-:Y:S01]  /*23c50*/  ISETP.GT.AND P1, PT, R0, 0x14, PT ;  /* 0x000000140000780c */ /* 0x000fe20003f24270 */
[----:B----4-:R-:W-:Y:S01]  /*23c60*/  IMAD.X R42, R42, 0x1, R244, P3 ;  /* 0x000000012a2a7824 */ /* 0x010fe200018e06f4 */
[----:B------:R-:W-:-:S04]  /*23c70*/  IADD3 R51, P3, R51, R252, RZ ;  /* 0x000000fc33337210 */ /* 0x000fc80007f7e0ff */
[----:B------:R4:W-:Y:S01]  /*23c80*/  STL [R1+0x498], R42 ;  /* 0x0004982a01007387 */ /* 0x0009e20000100800 */
[----:B-1----:R-:W-:-:S03]  /*23c90*/  IMAD.MOV.U32 R36, RZ, RZ, R38 ;  /* 0x000000ffff247224 */ /* 0x002fc600078e0026 */
[----:B------:R-:W3:Y:S01]  /*23ca0*/  LDL.LU R46, [R1+0x520] ;  /* 0x00052000012e7983 */ /* 0x000ee20000300800 */
[----:B------:R-:W-:-:S03]  /*23cb0*/  MOV R37, R42 ;  /* 0x0000002a00257202 */ /* 0x000fc60000000f00 */
[----:B------:R-:W3:Y:S01]  /*23cc0*/  LDL.LU R38, [R1+0x524] ;  /* 0x0005240001267983 */ /* 0x000ee20000300800 */
[----:B------:R-:W-:-:S03]  /*23cd0*/  SEL R3, RZ, 0x4, !P1 ;  /* 0x00000004ff037807 */ /* 0x000fc60004800000 */
[----:B----4-:R-:W3:Y:S01]  /*23ce0*/  LDL.LU R42, [R1+0x55c] ;  /* 0x00055c00012a7983 */ /* 0x010ee20000300800 */
[----:B------:R-:W-:-:S03]  /*23cf0*/  SEL R3, R3, RZ, !P0 ;  /* 0x000000ff03037207 */ /* 0x000fc60004000000 */
[----:B------:R-:W-:Y:S04]  /*23d00*/  STL [R1+0x4a4], R51 ;  /* 0x0004a43301007387 */ /* 0x000fe80000100800 */
[----:B------:R1:W-:Y:S01]  /*23d10*/  LDGSTS.E [R2+0x2000], [R36.64], P2 ;  /* 0x0200000024027fae */ /* 0x0003e20009121848 */
[----:B------:R-:W-:Y:S01]  /*23d20*/  ISETP.NE.U32.AND P1, PT, R3, RZ, PT ;  /* 0x000000ff0300720c */ /* 0x000fe20003f25070 */
[----:B-1----:R-:W-:Y:S02]  /*23d30*/  IMAD.MOV.U32 R36, RZ, RZ, R51 ;  /* 0x000000ffff247224 */ /* 0x002fe400078e0033 */
[----:B--2---:R-:W-:-:S05]  /*23d40*/  IMAD.X R52, R52, 0x1, R244, P3 ;  /* 0x0000000134347824 */ /* 0x004fca00018e06f4 */
[----:B------:R1:W-:Y:S01]  /*23d50*/  STL [R1+0x4a0], R52 ;  /* 0x0004a03401007387 */ /* 0x0003e20000100800 */
[----:B------:R-:W-:-:S05]  /*23d60*/  IMAD.MOV.U32 R37, RZ, RZ, R52 ;  /* 0x000000ffff257224 */ /* 0x000fca00078e0034 */
[----:B------:R2:W-:Y:S01]  /*23d70*/  LDGSTS.E [R2+0x2100], [R36.64], P2 ;  /* 0x0210000024027fae */ /* 0x0005e20009121848 */
[----:B------:R-:W-:-:S04]  /*23d80*/  IADD3 R39, P3, R39, R252, RZ ;  /* 0x000000fc27277210 */ /* 0x000fc80007f7e0ff */
[----:B------:R-:W-:Y:S01]  /*23d90*/  IADD3.X R47, R47, R244, RZ, P3, !PT ;  /* 0x000000f42f2f7210 */ /* 0x000fe20001ffe4ff */
[----:B------:R2:W-:Y:S04]  /*23da0*/  STL [R1+0x4dc], R39 ;  /* 0x0004dc2701007387 */ /* 0x0005e80000100800 */
[----:B------:R2:W-:Y:S04]  /*23db0*/  STL [R1+0x4d8], R47 ;  /* 0x0004d82f01007387 */ /* 0x0005e80000100800 */
[----:B-1----:R-:W4:Y:S01]  /*23dc0*/  LDL.LU R52, [R1+0x558] ;  /* 0x0005580001347983 */ /* 0x002f220000300800 */
[----:B--2---:R-:W-:-:S03]  /*23dd0*/  IMAD.MOV.U32 R36, RZ, RZ, R39 ;  /* 0x000000ffff247224 */ /* 0x004fc600078e0027 */
[----:B------:R-:W2:Y:S04]  /*23de0*/  LDL.LU R51, [R1+0x560] ;  /* 0x0005600001337983 */ /* 0x000ea80000300800 */
[----:B------:R-:W2:Y:S01]  /*23df0*/  LDL.LU R39, [R1+0x564] ;  /* 0x0005640001277983 */ /* 0x000ea20000300800 */
[----:B------:R-:W-:-:S03]  /*23e00*/  IMAD.MOV.U32 R37, RZ, RZ, R47 ;  /* 0x000000ffff257224 */ /* 0x000fc600078e002f */
[----:B------:R-:W2:Y:S01]  /*23e10*/  LDL.LU R47, [R1+0x59c] ;  /* 0x00059c00012f7983 */ /* 0x000ea20000300800 */
[----:B------:R-:W-:-:S03]  /*23e20*/  IADD3 R53, P3, R53, R252, RZ ;  /* 0x000000fc35357210 */ /* 0x000fc60007f7e0ff */
[----:B------:R1:W-:Y:S02]  /*23e30*/  LDGSTS.E [R2+0x2800], [R36.64], P1 ;  /* 0x0280000024027fae */ /* 0x0003e40008921848 */
[----:B---3--:R-:W-:Y:S01]  /*23e40*/  IMAD.X R54, R54, 0x1, R244, P3 ;  /* 0x0000000136367824 */ /* 0x008fe200018e06f4 */
[----:B-1----:R-:W-:-:S03]  /*23e50*/  MOV R36, R53 ;  /* 0x0000003500247202 */ /* 0x002fc60000000f00 */
[----:B------:R-:W-:Y:S01]  /*23e60*/  IMAD.MOV.U32 R37, RZ, RZ, R54 ;  /* 0x000000ffff257224 */ /* 0x000fe200078e0036 */
[----:B------:R-:W-:Y:S01]  /*23e70*/  STL [R1+0x4e4], R53 ;  /* 0x0004e43501007387 */ /* 0x000fe20000100800 */
[----:B------:R-:W-:-:S03]  /*23e80*/  IADD3 R43, P3, R43, R252, RZ ;  /* 0x000000fc2b2b7210 */ /* 0x000fc60007f7e0ff */
[----:B------:R-:W-:Y:S02]  /*23e90*/  STL [R1+0x4e0], R54 ;  /* 0x0004e03601007387 */ /* 0x000fe40000100800 */
[----:B------:R-:W-:Y:S02]  /*23ea0*/  IMAD.X R50, R50, 0x1, R244, P3 ;  /* 0x0000000132327824 */ /* 0x000fe400018e06f4 */
[----:B------:R1:W-:Y:S04]  /*23eb0*/  LDGSTS.E [R2+0x2900], [R36.64], P1 ;  /* 0x0290000024027fae */ /* 0x0003e80008921848 */
[----:B------:R-:W-:Y:S04]  /*23ec0*/  STL [R1+0x51c], R43 ;  /* 0x00051c2b01007387 */ /* 0x000fe80000100800 */
[----:B------:R3:W-:Y:S01]  /*23ed0*/  STL [R1+0x518], R50 ;  /* 0x0005183201007387 */ /* 0x0007e20000100800 */
[----:B-1----:R-:W-:-:S03]  /*23ee0*/  MOV R37, R50 ;  /* 0x0000003200257202 */ /* 0x002fc60000000f00 */
[----:B---3--:R-:W3:Y:S01]  /*23ef0*/  LDL.LU R50, [R1+0x598] ;  /* 0x0005980001327983 */ /* 0x008ee20000300800 */
[----:B------:R-:W-:-:S04]  /*23f00*/  ISETP.GT.AND P2, PT, R0, 0x18, PT ;  /* 0x000000180000780c */ /* 0x000fc80003f44270 */
[----:B------:R-:W-:-:S04]  /*23f10*/  SEL R3, RZ, 0x4, !P2 ;  /* 0x00000004ff037807 */ /* 0x000fc80005000000 */
[----:B------:R-:W-:-:S04]  /*23f20*/  SEL R3, R3, RZ, !P0 ;  /* 0x000000ff03037207 */ /* 0x000fc80004000000 */
[----:B------:R-:W-:Y:S02]  /*23f30*/  ISETP.NE.U32.AND P2, PT, R3, RZ, PT ;  /* 0x000000ff0300720c */ /* 0x000fe40003f45070 */
[-C--:B------:R-:W-:Y:S01]  /*23f40*/  IADD3 R38, P3, R38, R252.reuse, RZ ;  /* 0x000000fc26267210 */ /* 0x080fe20007f7e0ff */
[----:B------:R-:W-:Y:S02]  /*23f50*/  IMAD.MOV.U32 R36, RZ, RZ, R43 ;  /* 0x000000ffff247224 */ /* 0x000fe400078e002b */
[----:B------:R-:W3:Y:S02]  /*23f60*/  LDL.LU R43, [R1+0x5a4] ;  /* 0x0005a400012b7983 */ /* 0x000ee40000300800 */
[----:B------:R-:W-:Y:S01]  /*23f70*/  IMAD.X R46, R46, 0x1, R244, P3 ;  /* 0x000000012e2e7824 */ /* 0x000fe200018e06f4 */
[----:B------:R-:W-:Y:S01]  /*23f80*/  IADD3 R42, P3, R42, R252, RZ ;  /* 0x000000fc2a2a7210 */ /* 0x000fe20007f7e0ff */
[----:B------:R-:W-:Y:S01]  /*23f90*/  STL [R1+0x524], R38 ;  /* 0x0005242601007387 */ /* 0x000fe20000100800 */
[----:B------:R-:W-:-:S03]  /*23fa0*/  ISETP.GT.AND P1, PT, R0, 0x1c, PT ;  /* 0x0000001c0000780c */ /* 0x000fc60003f24270 */
[----:B------:R1:W-:Y:S01]  /*23fb0*/  LDGSTS.E [R2+0x3000], [R36.64], P2 ;  /* 0x0300000024027fae */ /* 0x0003e20009121848 */
[----:B------:R-:W-:-:S03]  /*23fc0*/  SEL R3, RZ, 0x4, !P1 ;  /* 0x00000004ff037807 */ /* 0x000fc60004800000 */
[----:B------:R1:W-:Y:S01]  /*23fd0*/  STL [R1+0x520], R46 ;  /* 0x0005202e01007387 */ /* 0x0003e20000100800 */
[----:B------:R-:W-:Y:S01]  /*23fe0*/  SEL R3, R3, RZ, !P0 ;  /* 0x000000ff03037207 */ /* 0x000fe20004000000 */
[----:B-1----:R-:W-:Y:S02]  /*23ff0*/  IMAD.MOV.U32 R36, RZ, RZ, R38 ;  /* 0x000000ffff247224 */ /* 0x002fe400078e0026 */
[----:B------:R-:W-:Y:S02]  /*24000*/  IMAD.MOV.U32 R37, RZ, RZ, R46 ;  /* 0x000000ffff257224 */ /* 0x000fe400078e002e */
[----:B------:R-:W3:Y:S04]  /*24010*/  LDL.LU R46, [R1+0x5a0] ;  /* 0x0005a000012e7983 */ /* 0x000ee80000300800 */
[----:B------:R-:W3:Y:S04]  /*24020*/  LDL.LU R38, [R1+0x5dc] ;  /* 0x0005dc0001267983 */ /* 0x000ee80000300800 */
[----:B------:R1:W-:Y:S04]  /*24030*/  STL [R1+0x55c], R42 ;  /* 0x00055c2a01007387 */ /* 0x0003e80000100800 */
[----:B------:R1:W-:Y:S01]  /*24040*/  LDGSTS.E [R2+0x3100], [R36.64], P2 ;  /* 0x0310000024027fae */ /* 0x0003e20009121848 */
[----:B------:R-:W-:Y:S01]  /*24050*/  ISETP.NE.U32.AND P1, PT, R3, RZ, PT ;  /* 0x000000ff0300720c */ /* 0x000fe20003f25070 */
[----:B-1----:R-:W-:Y:S01]  /*24060*/  IMAD.MOV.U32 R36, RZ, RZ, R42 ;  /* 0x000000ffff247224 */ /* 0x002fe200078e002a */
[----:B----4-:R-:W-:-:S05]  /*24070*/  IADD3.X R52, R52, R244, RZ, P3, !PT ;  /* 0x000000f434347210 */ /* 0x010fca0001ffe4ff */
[----:B------:R-:W-:Y:S01]  /*24080*/  STL [R1+0x558], R52 ;  /* 0x0005583401007387 */ /* 0x000fe20000100800 */
[----:B--2---:R-:W-:-:S03]  /*24090*/  IADD3 R39, P3, R39, R252, RZ ;  /* 0x000000fc27277210 */ /* 0x004fc60007f7e0ff */
[----:B------:R-:W2:Y:S02]  /*240a0*/  LDL.LU R42, [R1+0x5d8] ;  /* 0x0005d800012a7983 */ /* 0x000ea40000300800 */
[----:B------:R-:W-:Y:S02]  /*240b0*/  IMAD.X R51, R51, 0x1, R244, P3 ;  /* 0x0000000133337824 */ /* 0x000fe400018e06f4 */
[----:B------:R1:W-:Y:S01]  /*240c0*/  STL [R1+0x564], R39 ;  /* 0x0005642701007387 */ /* 0x0003e20000100800 */
[----:B------:R-:W-:Y:S01]  /*240d0*/  IMAD.MOV.U32 R37, RZ, RZ, R52 ;  /* 0x000000ffff257224 */ /* 0x000fe200078e0034 */
[----:B------:R-:W-:Y:S02]  /*240e0*/  IADD3 R47, P3, R47, R252, RZ ;  /* 0x000000fc2f2f7210 */ /* 0x000fe40007f7e0ff */
[----:B------:R-:W-:Y:S04]  /*240f0*/  STL [R1+0x560], R51 ;  /* 0x0005603301007387 */ /* 0x000fe80000100800 */
[----:B------:R-:W4:Y:S04]  /*24100*/  LDL.LU R56, [R1+0x5e0] ;  /* 0x0005e00001387983 */ /* 0x000f280000300800 */
[----:B------:R-:W4:Y:S04]  /*24110*/  LDL.LU R55, [R1+0x5e4] ;  /* 0x0005e40001377983 */ /* 0x000f280000300800 */
[----:B------:R1:W-:Y:S04]  /*24120*/  LDGSTS.E [R2+0x3800], [R36.64], P1 ;  /* 0x0380000024027fae */ /* 0x0003e80008921848 */
[----:B------:R-:W-:Y:S01]  /*24130*/  STL [R1+0x59c], R47 ;  /* 0x00059c2f01007387 */ /* 0x000fe20000100800 */
[----:B-1----:R-:W-:-:S03]  /*24140*/  MOV R36, R39 ;  /* 0x0000002700247202 */ /* 0x002fc60000000f00 */
[----:B------:R-:W4:Y:S01]  /*24150*/  LDL.LU R39, [R1+0x61c] ;  /* 0x00061c0001277983 */ /* 0x000f220000300800 */
[----:B---3--:R-:W-:-:S05]  /*24160*/  IMAD.X R50, R50, 0x1, R244, P3 ;  /* 0x0000000132327824 */ /* 0x008fca00018e06f4 */
[----:B------:R1:W-:Y:S04]  /*24170*/  STL [R1+0x598], R50 ;  /* 0x0005983201007387 */ /* 0x0003e80000100800 */
[----:B------:R-:W3:Y:S01]  /*24180*/  LDL.LU R54, [R1+0x618] ;  /* 0x0006180001367983 */ /* 0x000ee20000300800 */
[----:B------:R-:W-:Y:S01]  /*24190*/  ISETP.GT.AND P2, PT, R0, 0x20, PT ;  /* 0x000000200000780c */ /* 0x000fe20003f44270 */
[----:B------:R-:W-:Y:S02]  /*241a0*/  IMAD.MOV.U32 R37, RZ, RZ, R51 ;  /* 0x000000ffff257224 */ /* 0x000fe400078e0033 */
[----:B------:R-:W3:Y:S01]  /*241b0*/  LDL.LU R53, [R1+0x620] ;  /* 0x0006200001357983 */ /* 0x000ee20000300800 */
[----:B------:R-:W-:-:S03]  /*241c0*/  SEL R3, RZ, 0x4, !P2 ;  /* 0x00000004ff037807 */ /* 0x000fc60005000000 */
[----:B------:R1:W-:Y:S01]  /*241d0*/  LDGSTS.E [R2+0x3900], [R36.64], P1 ;  /* 0x0390000024027fae */ /* 0x0003e20008921848 */
[----:B------:R-:W-:Y:S02]  /*241e0*/  SEL R3, R3, RZ, !P0 ;  /* 0x000000ff03037207 */ /* 0x000fe40004000000 */
[----:B------:R-:W-:Y:S01]  /*241f0*/  IADD3 R43, P3, R43, R252, RZ ;  /* 0x000000fc2b2b7210 */ /* 0x000fe20007f7e0ff */
[----:B------:R-:W3:Y:S01]  /*24200*/  LDL.LU R52, [R1+0x624] ;  /* 0x0006240001347983 */ /* 0x000ee20000300800 */
[----:B------:R-:W-:Y:S02]  /*24210*/  ISETP.NE.U32.AND P2, PT, R3, RZ, PT ;  /* 0x000000ff0300720c */ /* 0x000fe40003f45070 */
[----:B------:R-:W-:Y:S02]  /*24220*/  ISETP.GT.AND P1, PT, R0, 0x24, PT ;  /* 0x000000240000780c */ /* 0x000fe40003f24270 */
[----:B-1----:R-:W-:Y:S01]  /*24230*/  MOV R37, R50 ;  /* 0x0000003200257202 */ /* 0x002fe20000000f00 */
[----:B------:R-:W-:Y:S01]  /*24240*/  IMAD.MOV.U32 R36, RZ, RZ, R47 ;  /* 0x000000ffff247224 */ /* 0x000fe200078e002f */
[----:B------:R-:W3:Y:S01]  /*24250*/  LDL.LU R50, [R1+0x65c] ;  /* 0x00065c0001327983 */ /* 0x000ee20000300800 */
[----:B------:R-:W-:-:S03]  /*24260*/  SEL R3, RZ, 0x4, !P1 ;  /* 0x00000004ff037807 */ /* 0x000fc60004800000 */
[----:B------:R-:W-:Y:S01]  /*24270*/  STL [R1+0x5a4], R43 ;  /* 0x0005a42b01007387 */ /* 0x000fe20000100800 */
[----:B------:R-:W-:-:S03]  /*24280*/  IMAD.X R46, R46, 0x1, R244, P3 ;  /* 0x000000012e2e7824 */ /* 0x000fc600018e06f4 */
[----:B------:R1:W-:Y:S01]  /*24290*/  LDGSTS.E [R2+0x4000], [R36.64], P2 ;  /* 0x0400000024027fae */ /* 0x0003e20009121848 */
[----:B------:R-:W-:-:S03]  /*242a0*/  IADD3 R38, P3, R38, R252, RZ ;  /* 0x000000fc26267210 */ /* 0x000fc60007f7e0ff */
[----:B------:R2:W-:Y:S01]  /*242b0*/  STL [R1+0x5a0], R46 ;  /* 0x0005a02e01007387 */ /* 0x0005e20000100800 */
[----:B------:R-:W-:-:S03]  /*242c0*/  SEL R3, R3, RZ, !P0 ;  /* 0x000000ff03037207 */ /* 0x000fc60004000000 */
[----:B------:R-:W3:Y:S04]  /*242d0*/  LDL.LU R51, [R1+0x658] ;  /* 0x0006580001337983 */ /* 0x000ee80000300800 */
[----:B------:R-:W-:Y:S01]  /*242e0*/  STL [R1+0x5dc], R38 ;  /* 0x0005dc2601007387 */ /* 0x000fe20000100800 */
[----:B-1----:R-:W-:Y:S02]  /*242f0*/  IMAD.MOV.U32 R36, RZ, RZ, R43 ;  /* 0x000000ffff247224 */ /* 0x002fe400078e002b */
[----:B------:R-:W-:Y:S01]  /*24300*/  IMAD.MOV.U32 R37, RZ, RZ, R46 ;  /* 0x000000ffff257224 */ /* 0x000fe200078e002e */
[----:B------:R-:W-:-:S04]  /*24310*/  ISETP.NE.U32.AND P1, PT, R3, RZ, PT ;  /* 0x000000ff0300720c */ /* 0x000fc80003f25070 */
[----:B------:R1:W-:Y:S02]  /*24320*/  LDGSTS.E [R2+0x4100], [R36.64], P2 ;  /* 0x0410000024027fae */ /* 0x0003e40009121848 */
[----:B-1----:R-:W-:Y:S01]  /*24330*/  IMAD.MOV.U32 R36, RZ, RZ, R38 ;  /* 0x000000ffff247224 */ /* 0x002fe200078e0026 */
[----:B--2---:R-:W-:-:S05]  /*24340*/  IADD3.X R42, R42, R244, RZ, P3, !PT ;  /* 0x000000f42a2a7210 */ /* 0x004fca0001ffe4ff */
[----:B------:R1:W-:Y:S04]  /*24350*/  STL [R1+0x5d8], R42 ;  /* 0x0005d82a01007387 */ /* 0x0003e80000100800 */
[----:B------:R-:W2:Y:S04]  /*24360*/  LDL.LU R47, [R1+0x660] ;  /* 0x00066000012f7983 */ /* 0x000ea80000300800 */
[----:B------:R-:W2:Y:S01]  /*24370*/  LDL.LU R46, [R1+0x664] ;  /* 0x00066400012e7983 */ /* 0x000ea20000300800 */
[----:B------:R-:W-:-:S03]  /*24380*/  IMAD.MOV.U32 R37, RZ, RZ, R42 ;  /* 0x000000ffff257224 */ /* 0x000fc600078e002a */
[----:B------:R-:W2:Y:S01]  /*24390*/  LDL.LU R43, [R1+0x698] ;  /* 0x00069800012b7983 */ /* 0x000ea20000300800 */
[----:B----4-:R-:W-:-:S03]  /*243a0*/  IADD3 R55, P3, R55, R252, RZ ;  /* 0x000000fc37377210 */ /* 0x010fc60007f7e0ff */
[----:B-1----:R-:W4:Y:S02]  /*243b0*/  LDL.LU R42, [R1+0x69c] ;  /* 0x00069c00012a7983 */ /* 0x002f240000300800 */
[----:B------:R-:W-:Y:S02]  /*243c0*/  IMAD.X R56, R56, 0x1, R244, P3 ;  /* 0x0000000138387824 */ /* 0x000fe400018e06f4 */
[----:B------:R1:W-:Y:S04]  /*243d0*/  LDGSTS.E [R2+0x4800], [R36.64], P1 ;  /* 0x0480000024027fae */ /* 0x0003e80008921848 */
[----:B------:R-:W4:Y:S01]  /*243e0*/  LDL.LU R38, [R1+0x6a4] ;  /* 0x0006a40001267983 */ /* 0x000f220000300800 */
[----:B------:R-:W-:Y:S02]  /*243f0*/  IADD3 R39, P3, R39, R252, RZ ;  /* 0x000000fc27277210 */ /* 0x000fe40007f7e0ff */
[----:B-1----:R-:W-:Y:S01]  /*24400*/  MOV R36, R55 ;  /* 0x0000003700247202 */ /* 0x002fe20000000f00 */
[----:B------:R-:W-:Y:S01]  /*24410*/  IMAD.MOV.U32 R37, RZ, RZ, R56 ;  /* 0x000000ffff257224 */ /* 0x000fe200078e0038 */
[----:B------:R-:W-:Y:S04]  /*24420*/  STL [R1+0x5e4], R55 ;  /* 0x0005e43701007387 */ /* 0x000fe80000100800 */
[----:B------:R-:W-:Y:S04]  /*24430*/  STL [R1+0x5e0], R56 ;  /* 0x0005e03801007387 */ /* 0x000fe80000100800 */
[----:B------:R1:W-:Y:S04]  /*24440*/  LDGSTS.E [R2+0x4900], [R36.64], P1 ;  /* 0x0490000024027fae */ /* 0x0003e80008921848 */
[----:B------:R3:W-:Y:S01]  /*24450*/  STL [R1+0x61c], R39 ;  /* 0x00061c2701007387 */ /* 0x0007e20000100800 */
[----:B-1----:R-:W-:-:S02]  /*24460*/  IMAD.MOV.U32 R36, RZ, RZ, R39 ;  /* 0x000000ffff247224 */ /* 0x002fc400078e0027 */
[----:B---3--:R-:W-:-:S05]  /*24470*/  IMAD.X R54, R54, 0x1, R244, P3 ;  /* 0x0000000136367824 */ /* 0x008fca00018e06f4 */
[----:B------:R-:W-:Y:S04]  /*24480*/  STL [R1+0x618], R54 ;  /* 0x0006183601007387 */ /* 0x000fe80000100800 */
[----:B------:R-:W3:Y:S01]  /*24490*/  LDL.LU R39, [R1+0x6a0] ;  /* 0x0006a00001277983 */ /* 0x000ee20000300800 */
[----:B------:R-:W-:-:S04]  /*244a0*/  ISETP.GT.AND P2, PT, R0, 0x28, PT ;  /* 0x000000280000780c */ /* 0x000fc80003f44270 */
[----:B------:R-:W-:-:S04]  /*244b0*/  SEL R3, RZ, 0x4, !P2 ;  /* 0x00000004ff037807 */ /* 0x000fc80005000000 */
[----:B------:R-:W-:Y:S02]  /*244c0*/  SEL R3, R3, RZ, !P0 ;  /* 0x000000ff03037207 */ /* 0x000fe40004000000 */
[----:B------:R-:W-:Y:S02]  /*244d0*/  ISETP.GT.AND P1, PT, R0, 0x2c, PT ;  /* 0x0000002c0000780c */ /* 0x000fe40003f24270 */
[----:B------:R-:W-:Y:S02]  /*244e0*/  ISETP.NE.U32.AND P2, PT, R3, RZ, PT ;  /* 0x000000ff0300720c */ /* 0x000fe40003f45070 */
[----:B------:R-:W-:Y:S02]  /*244f0*/  IADD3 R52, P3, R52, R252, RZ ;  /* 0x000000fc34347210 */ /* 0x000fe40007f7e0ff */
[----:B------:R-:W-:Y:S02]  /*24500*/  SEL R3, RZ, 0x4, !P1 ;  /* 0x00000004ff037807 */ /* 0x000fe40004800000 */
[----:B------:R-:W-:Y:S01]  /*24510*/  MOV R37, R54 ;  /* 0x0000003600257202 */ /* 0x000fe20000000f00 */
[----:B------:R-:W-:Y:S01]  /*24520*/  IMAD.X R53, R53, 0x1, R244, P3 ;  /* 0x0000000135357824 */ /* 0x000fe200018e06f4 */
[----:B------:R-:W-:-:S02]  /*24530*/  SEL R3, R3, RZ, !P0 ;  /* 0x000000ff03037207 */ /* 0x000fc40004000000 */
[----:B------:R-:W-:Y:S02]  /*24540*/  IADD3 R50, P3, R50, R252, RZ ;  /* 0x000000fc32327210 */ /* 0x000fe40007f7e0ff */
[----:B------:R-:W-:Y:S01]  /*24550*/  ISETP.NE.U32.AND P1, PT, R3, RZ, PT ;  /* 0x000000ff0300720c */ /* 0x000fe20003f25070 */
[----:B------:R1:W-:Y:S01]  /*24560*/  LDGSTS.E [R2+0x5000], [R36.64], P2 ;  /* 0x0500000024027fae */ /* 0x0003e20009121848 */
[----:B------:R-:W-:Y:S01]  /*24570*/  IADD3.X R51, R51, R244, RZ, P3, !PT ;  /* 0x000000f433337210 */ /* 0x000fe20001ffe4ff */
[----:B-1----:R-:W-:Y:S02]  /*24580*/  IMAD.MOV.U32 R36, RZ, RZ, R52 ;  /* 0x000000ffff247224 */ /* 0x002fe400078e0034 */
[----:B------:R-:W-:Y:S01]  /*24590*/  IMAD.MOV.U32 R37, RZ, RZ, R53 ;  /* 0x000000ffff257224 */ /* 0x000fe200078e0035 */
[----:B------:R-:W-:Y:S04]  /*245a0*/  STL [R1+0x624], R52 ;  /* 0x0006243401007387 */ /* 0x000fe80000100800 */
[----:B------:R1:W-:Y:S01]  /*245b0*/  LDGSTS.E [R2+0x5100], [R36.64], P2 ;  /* 0x0510000024027fae */ /* 0x0003e20009121848 */
[----:B------:R-:W-:-:S03]  /*245c0*/  ISETP.GT.AND P2, PT, R0, 0x30, PT ;  /* 0x000000300000780c */ /* 0x000fc60003f44270 */
[----:B------:R2:W-:Y:S01]  /*245d0*/  STL [R1+0x620], R53 ;  /* 0x0006203501007387 */ /* 0x0005e20000100800 */
[----:B------:R-:W-:Y:S01]  /*245e0*/  SEL R3, RZ, 0x4, !P2 ;  /* 0x00000004ff037807 */ /* 0x000fe20005000000 */
[----:B-1----:R-:W-:Y:S02]  /*245f0*/  IMAD.MOV.U32 R36, RZ, RZ, R50 ;  /* 0x000000ffff247224 */ /* 0x002fe400078e0032 */
[----:B------:R-:W-:Y:S01]  /*24600*/  IMAD.MOV.U32 R37, RZ, RZ, R51 ;  /* 0x000000ffff257224 */ /* 0x000fe200078e0033 */
[----:B------:R1:W-:Y:S04]  /*24610*/  STL [R1+0x65c], R50 ;  /* 0x00065c3201007387 */ /* 0x0003e80000100800 */
[----:B------:R1:W-:Y:S04]  /*24620*/  LDGSTS.E [R2+0x5800], [R36.64], P1 ;  /* 0x0580000024027fae */ /* 0x0003e80008921848 */
[----:B------:R1:W-:Y:S01]  /*24630*/  STL [R1+0x658], R51 ;  /* 0x0006583301007387 */ /* 0x0003e20000100800 */
[----:B------:R-:W-:-:S04]  /*24640*/  SEL R3, R3, RZ, !P0 ;  /* 0x000000ff03037207 */ /* 0x000fc80004000000 */
[----:B------:R-:W-:Y:S02]  /*24650*/  ISETP.NE.U32.AND P2, PT, R3, RZ, PT ;  /* 0x000000ff0300720c */ /* 0x000fe40003f45070 */
[----:B--2---:R-:W-:-:S05]  /*24660*/  IADD3 R46, P3, R46, R252, RZ ;  /* 0x000000fc2e2e7210 */ /* 0x004fca0007f7e0ff */
[----:B------:R-:W-:Y:S01]  /*24670*/  IMAD.X R47, R47, 0x1, R244, P3 ;  /* 0x000000012f2f7824 */ /* 0x000fe200018e06f4 */
[----:B----4-:R-:W-:-:S03]  /*24680*/  IADD3 R42, P3, R42, R252, RZ ;  /* 0x000000fc2a2a7210 */ /* 0x010fc60007f7e0ff */
[----:B-1----:R-:W-:Y:S01]  /*24690*/  IMAD.MOV.U32 R37, RZ, RZ, R47 ;  /* 0x000000ffff257224 */ /* 0x002fe200078e002f */
[----:B------:R-:W-:Y:S01]  /*246a0*/  MOV R36, R46 ;  /* 0x0000002e00247202 */ /* 0x000fe20000000f00 */
[----:B------:R-:W-:Y:S01]  /*246b0*/  STL [R1+0x664], R46 ;  /* 0x0006642e01007387 */ /* 0x000fe20000100800 */
[----:B------:R-:W-:-:S03]  /*246c0*/  IMAD.X R43, R43, 0x1, R244, P3 ;  /* 0x000000012b2b7824 */ /* 0x000fc600018e06f4 */
[----:B------:R-:W-:Y:S04]  /*246d0*/  STL [R1+0x660], R47 ;  /* 0x0006602f01007387 */ /* 0x000fe80000100800 */
[----:B------:R1:W-:Y:S04]  /*246e0*/  STL [R1+0x69c], R42 ;  /* 0x00069c2a01007387 */ /* 0x0003e80000100800 */
[----:B------:R-:W-:Y:S04]  /*246f0*/  STL [R1+0x698], R43 ;  /* 0x0006982b01007387 */ /* 0x000fe80000100800 */
[----:B------:R2:W-:Y:S01]  /*24700*/  LDGSTS.E [R2+0x5900], [R36.64], P1 ;  /* 0x0590000024027fae */ /* 0x0005e20008921848 */
[----:B------:R-:W-:-:S03]  /*24710*/  IADD3 R38, P1, R38, R252, RZ ;  /* 0x000000fc26267210 */ /* 0x000fc60007f3e0ff */
[----:B------:R-:W4:Y:S04]  /*24720*/  LDL.LU R57, [R1+0x6d8] ;  /* 0x0006d80001397983 */ /* 0x000f280000300800 */
[----:B------:R-:W4:Y:S04]  /*24730*/  LDL.LU R56, [R1+0x6dc] ;  /* 0x0006dc0001387983 */ /* 0x000f280000300800 */
[----:B------:R-:W-:Y:S04]  /*24740*/  STL [R1+0x6a4], R38 ;  /* 0x0006a42601007387 */ /* 0x000fe80000100800 */
[----:B------:R-:W4:Y:S01]  /*24750*/  LDL.LU R53, [R1+0x6e4] ;  /* 0x0006e40001357983 */ /* 0x000f220000300800 */
[----:B--2---:R-:W-:Y:S01]  /*24760*/  IMAD.MOV.U32 R36, RZ, RZ, R42 ;  /* 0x000000ffff247224 */ /* 0x004fe200078e002a */
[----:B------:R-:W-:-:S02]  /*24770*/  MOV R37, R43 ;  /* 0x0000002b00257202 */ /* 0x000fc40000000f00 */
[----:B------:R-:W2:Y:S04]  /*24780*/  LDL.LU R50, [R1+0x71c] ;  /* 0x00071c0001327983 */ /* 0x000ea80000300800 */
[----:B------:R1:W-:Y:S01]  /*24790*/  LDGSTS.E [R2+0x6000], [R36.64], P2 ;  /* 0x0600000024027fae */ /* 0x0003e20009121848 */
[----:B---3--:R-:W-:-:S05]  /*247a0*/  IMAD.X R39, R39, 0x1, R244, P1 ;  /* 0x0000000127277824 */ /* 0x008fca00008e06f4 */
[----:B------:R3:W-:Y:S04]  /*247b0*/  STL [R1+0x6a0], R39 ;  /* 0x0006a02701007387 */ /* 0x0007e80000100800 */
[----:B------:R-:W2:Y:S01]  /*247c0*/  LDL.LU R54, [R1+0x6e0] ;  /* 0x0006e00001367983 */ /* 0x000ea20000300800 */
[----:B-1----:R-:W-:-:S03]  /*247d0*/  IMAD.MOV.U32 R37, RZ, RZ, R39 ;  /* 0x000000ffff257224 */ /* 0x002fc600078e0027 */
[----:B------:R-:W2:Y:S04]  /*247e0*/  LDL.LU R51, [R1+0x718] ;  /* 0x0007180001337983 */ /* 0x000ea80000300800 */
[----:B------:R-:W2:Y:S04]  /*247f0*/  LDL.LU R42, [R1+0x720] ;  /* 0x00072000012a7983 */ /* 0x000ea80000300800 */
[----:B---3--:R-:W3:Y:S04]  /*24800*/  LDL.LU R39, [R1+0x724] ;  /* 0x0007240001277983 */ /* 0x008ee80000300800 */
[----:B------:R-:W3:Y:S04]  /*24810*/  LDL.LU R55, [R1+0x758] ;  /* 0x0007580001377983 */ /* 0x000ee80000300800 */
[----:B------:R-:W3:Y:S04]  /*24820*/  LDL.LU R46, [R1+0x75c] ;  /* 0x00075c00012e7983 */ /* 0x000ee80000300800 */
[----:B------:R-:W3:Y:S04]  /*24830*/  LDL.LU R52, [R1+0x760] ;  /* 0x0007600001347983 */ /* 0x000ee80000300800 */
[----:B------:R-:W3:Y:S01]  /*24840*/  LDL.LU R47, [R1+0x764] ;  /* 0x00076400012f7983 */ /* 0x000ee20000300800 */
[----:B------:R-:W-:-:S03]  /*24850*/  IMAD.MOV.U32 R36, RZ, RZ, R38 ;  /* 0x000000ffff247224 */ /* 0x000fc600078e0026 */
[----:B------:R-:W3:Y:S04]  /*24860*/  LDL.LU R43, [R1+0xbb0] ;  /* 0x000bb000012b7983 */ /* 0x000ee80000300800 */
[----:B------:R-:W3:Y:S01]  /*24870*/  LDL.LU R38, [R1+0xbb4] ;  /* 0x000bb40001267983 */ /* 0x000ee20000300800 */
[----:B------:R-:W-:-:S03]  /*24880*/  ISETP.GT.AND P1, PT, R0, 0x34, PT ;  /* 0x000000340000780c */ /* 0x000fc60003f24270 */
[----:B------:R1:W-:Y:S01]  /*24890*/  LDGSTS.E [R2+0x6100], [R36.64], P2 ;  /* 0x0610000024027fae */ /* 0x0003e20009121848 */
[----:B------:R-:W-:-:S04]  /*248a0*/  SEL R3, RZ, 0x4, !P1 ;  /* 0x00000004ff037807 */ /* 0x000fc80004800000 */
[----:B------:R-:W-:-:S04]  /*248b0*/  SEL R3, R3, RZ, !P0 ;  /* 0x000000ff03037207 */ /* 0x000fc80004000000 */
[----:B------:R-:W-:Y:S02]  /*248c0*/  ISETP.NE.U32.AND P4, PT, R3, RZ, PT ;  /* 0x000000ff0300720c */ /* 0x000fe40003f85070 */
[----:B------:R-:W-:-:S04]  /*248d0*/  ISETP.GT.AND P1, PT, R0, 0x38, PT ;  /* 0x000000380000780c */ /* 0x000fc80003f24270 */
[----:B------:R-:W-:-:S04]  /*248e0*/  SEL R3, RZ, 0x4, !P1 ;  /* 0x00000004ff037807 */ /* 0x000fc80004800000 */
[----:B------:R-:W-:-:S04]  /*248f0*/  SEL R3, R3, RZ, !P0 ;  /* 0x000000ff03037207 */ /* 0x000fc80004000000 */
[----:B------:R-:W-:Y:S02]  /*24900*/  ISETP.NE.U32.AND P3, PT, R3, RZ, PT ;  /* 0x000000ff0300720c */ /* 0x000fe40003f65070 */
[----:B----4-:R-:W-:-:S04]  /*24910*/  IADD3 R56, P5, R56, R252, RZ ;  /* 0x000000fc38387210 */ /* 0x010fc80007fbe0ff */
[----:B------:R-:W-:Y:S01]  /*24920*/  IADD3.X R57, R57, R244, RZ, P5, !PT ;  /* 0x000000f439397210 */ /* 0x000fe20002ffe4ff */
[----:B-1----:R-:W-:Y:S01]  /*24930*/  IMAD.MOV.U32 R36, RZ, RZ, R56 ;  /* 0x000000ffff247224 */ /* 0x002fe200078e0038 */
[----:B------:R-:W-:-:S03]  /*24940*/  IADD3 R53, P6, R53, R252, RZ ;  /* 0x000000fc35357210 */ /* 0x000fc60007fde0ff */
[----:B------:R-:W-:-:S05]  /*24950*/  IMAD.MOV.U32 R37, RZ, RZ, R57 ;  /* 0x000000ffff257224 */ /* 0x000fca00078e0039 */
[----:B------:R1:W-:Y:S01]  /*24960*/  LDGSTS.E [R2+0x6800], [R36.64], P4 ;  /* 0x0680000024027fae */ /* 0x0003e2000a121848 */
[----:B--2---:R-:W-:-:S03]  /*24970*/  IADD3 R50, P5, R50, R252, RZ ;  /* 0x000000fc32327210 */ /* 0x004fc60007fbe0ff */
[----:B------:R2:W-:Y:S01]  /*24980*/  STL [R1+0x6dc], R56 ;  /* 0x0006dc3801007387 */ /* 0x0005e20000100800 */
[----:B-1----:R-:W-:Y:S02]  /*24990*/  IMAD.MOV.U32 R36, RZ, RZ, R53 ;  /* 0x000000ffff247224 */ /* 0x002fe400078e0035 */
[----:B------:R-:W-:-:S04]  /*249a0*/  IMAD.X R54, R54, 0x1, R244, P6 ;  /* 0x0000000136367824 */ /* 0x000fc800030e06f4 */
[----:B------:R-:W-:Y:S01]  /*249b0*/  IMAD.MOV.U32 R37, RZ, RZ, R54 ;  /* 0x000000ffff257224 */ /* 0x000fe200078e0036 */
[----:B------:R-:W-:Y:S01]  /*249c0*/  STL [R1+0x6d8], R57 ;  /* 0x0006d83901007387 */ /* 0x000fe20000100800 */
[----:B------:R-:W-:-:S03]  /*249d0*/  IADD3.X R51, R51, R244, RZ, P5, !PT ;  /* 0x000000f433337210 */ /* 0x000fc60002ffe4ff */
[----:B------:R1:W-:Y:S01]  /*249e0*/  LDGSTS.E [R2+0x6900], [R36.64], P4 ;  /* 0x0690000024027fae */ /* 0x0003e2000a121848 */
[----:B---3--:R-:W-:-:S03]  /*249f0*/  IADD3 R39, P6, R39, R252, RZ ;  /* 0x000000fc27277210 */ /* 0x008fc60007fde0ff */
[----:B------:R3:W-:Y:S04]  /*24a00*/  STL [R1+0x6e4], R53 ;  /* 0x0006e43501007387 */ /* 0x0007e80000100800 */
[----:B------:R-:W-:Y:S01]  /*24a10*/  STL [R1+0x71c], R50 ;  /* 0x00071c3201007387 */ /* 0x000fe20000100800 */
[--C-:B------:R-:W-:Y:S01]  /*24a20*/  IMAD.X R42, R42, 0x1, R244.reuse, P6 ;  /* 0x000000012a2a7824 */ /* 0x100fe200030e06f4 */
[-C--:B------:R-:W-:Y:S02]  /*24a30*/  IADD3 R46, P4, R46, R252.reuse, RZ ;  /* 0x000000fc2e2e7210 */ /* 0x080fe40007f9e0ff */
[----:B------:R4:W-:Y:S04]  /*24a40*/  STL [R1+0x6e0], R54 ;  /* 0x0006e03601007387 */ /* 0x0009e80000100800 */
[----:B------:R-:W-:Y:S01]  /*24a50*/  STL [R1+0x724], R39 ;  /* 0x0007242701007387 */ /* 0x000fe20000100800 */
[----:B------:R-:W-:Y:S01]  /*24a60*/  IMAD.X R55, R55, 0x1, R244, P4 ;  /* 0x0000000137377824 */ /* 0x000fe200020e06f4 */
[----:B------:R-:W-:-:S02]  /*24a70*/  IADD3 R47, P5, R47, R252, RZ ;  /* 0x000000fc2f2f7210 */ /* 0x000fc40007fbe0ff */
[----:B------:R-:W-:Y:S01]  /*24a80*/  STL [R1+0x718], R51 ;  /* 0x0007183301007387 */ /* 0x000fe20000100800 */
[----:B-1----:R-:W-:-:S03]  /*24a90*/  MOV R36, R50 ;  /* 0x0000003200247202 */ /* 0x002fc60000000f00 */
[----:B------:R-:W-:Y:S01]  /*24aa0*/  STL [R1+0x75c], R46 ;  /* 0x00075c2e01007387 */ /* 0x000fe20000100800 */
[----:B------:R-:W-:-:S03]  /*24ab0*/  IMAD.MOV.U32 R37, RZ, RZ, R51 ;  /* 0x000000ffff257224 */ /* 0x000fc600078e0033 */
[----:B------:R1:W-:Y:S04]  /*24ac0*/  STL [R1+0x720], R42 ;  /* 0x0007202a01007387 */ /* 0x0003e80000100800 */
[----:B--2---:R-:W2:Y:S04]  /*24ad0*/  LDL.LU R56, [R1+0xbb8] ;  /* 0x000bb80001387983 */ /* 0x004ea80000300800 */
[----:B------:R-:W-:Y:S04]  /*24ae0*/  STL [R1+0x764], R47 ;  /* 0x0007642f01007387 */ /* 0x000fe80000100800 */
[----:B------:R1:W-:Y:S04]  /*24af0*/  STL [R1+0x758], R55 ;  /* 0x0007583701007387 */ /* 0x0003e80000100800 */
[----:B---3--:R-:W3:Y:S04]  /*24b00*/  S2R R53, SR_TID.X ;  /* 0x0000000000357919 */ /* 0x008ee80000002100 */
[----:B----4-:R-:W4:Y:S04]  /*24b10*/  LDL.LU R54, [R1+0xbbc] ;  /* 0x000bbc0001367983 */ /* 0x010f280000300800 */
[----:B------:R1:W-:Y:S04]  /*24b20*/  LDGSTS.E [R2+0x7000], [R36.64], P3 ;  /* 0x0700000024027fae */ /* 0x0003e80009921848 */
[----:B------:R-:W2:Y:S01]  /*24b30*/  LDL.LU R50, [R1+0x3e8] ;  /* 0x0003e80001327983 */ /* 0x000ea20000300800 */
[----:B-1----:R-:W-:-:S03]  /*24b40*/  MOV R37, R42 ;  /* 0x0000002a00257202 */ /* 0x002fc60000000f00 */
[----:B------:R-:W2:Y:S04]  /*24b50*/  LDL.LU R42, [R1+0x3ec] ;  /* 0x0003ec00012a7983 */ /* 0x000ea80000300800 */
[----:B------:R-:W2:Y:S01]  /*24b60*/  LDL.LU R51, [R1+0x3f4] ;  /* 0x0003f40001337983 */ /* 0x000ea20000300800 */
[----:B------:R-:W-:-:S03]  /*24b70*/  IMAD.MOV.U32 R36, RZ, RZ, R39 ;  /* 0x000000ffff247224 */ /* 0x000fc600078e0027 */
[----:B------:R-:W2:Y:S01]  /*24b80*/  LDL.LU R39, [R1+0x42c] ;  /* 0x00042c0001277983 */ /* 0x000ea20000300800 */
[----:B---3--:R-:W-:Y:S01]  /*24b90*/  LOP3.LUT R53, R53, 0x3f, RZ, 0xc0, !PT ;  /* 0x0000003f35357812 */ /* 0x008fe200078ec0ff */
[----:B------:R-:W-:Y:S02]  /*24ba0*/  IMAD.X R52, R52, 0x1, R244, P5 ;  /* 0x0000000134347824 */ /* 0x000fe400028e06f4 */
[----:B------:R1:W-:Y:S01]  /*24bb0*/  LDGSTS.E [R2+0x7100], [R36.64], P3 ;  /* 0x0710000024027fae */ /* 0x0003e20009921848 */
[----:B------:R-:W-:Y:S01]  /*24bc0*/  IADD3 R38, P3, R38, R252, RZ ;  /* 0x000000fc26267210 */ /* 0x000fe20007f7e0ff */
[----:B------:R-:W-:-:S04]  /*24bd0*/  IMAD.SHL.U32 R57, R53, 0x4, RZ ;  /* 0x0000000435397824 */ /* 0x000fc800078e00ff */
[----:B------:R-:W-:Y:S04]  /*24be0*/  STL [R1+0xbb4], R38 ;  /* 0x000bb42601007387 */ /* 0x000fe80000100800 */
[----:B------:R3:W-:Y:S04]  /*24bf0*/  STL [R1+0x760], R52 ;  /* 0x0007603401007387 */ /* 0x0007e80000100800 */
[----:B------:R-:W2:Y:S01]  /*24c00*/  LDL.LU R53, [R1+0x3f0] ;  /* 0x0003f00001357983 */ /* 0x000ea20000300800 */
[----:B------:R-:W-:-:S04]  /*24c10*/  ISETP.GT.AND P1, PT, R0, 0x3c, PT ;  /* 0x0000003c0000780c */ /* 0x000fc80003f24270 */
[----:B------:R-:W-:-:S04]  /*24c20*/  SEL R3, RZ, 0x4, !P1 ;  /* 0x00000004ff037807 */ /* 0x000fc80004800000 */
[----:B------:R-:W-:Y:S02]  /*24c30*/  SEL R3, R3, RZ, !P0 ;  /* 0x000000ff03037207 */ /* 0x000fe40004000000 */
[----:B------:R-:W-:Y:S02]  /*24c40*/  ISETP.GT.AND P1, PT, R0, 0x1, PT ;  /* 0x000000010000780c */ /* 0x000fe40003f24270 */
[----:B------:R-:W-:Y:S02]  /*24c50*/  ISETP.NE.U32.AND P2, PT, R3, RZ, PT ;  /* 0x000000ff0300720c */ /* 0x000fe40003f45070 */
[----:B------:R-:W-:Y:S01]  /*24c60*/  SEL R3, RZ, 0x4, !P1 ;  /* 0x00000004ff037807 */ /* 0x000fe20004800000 */
[----:B-1----:R-:W-:Y:S01]  /*24c70*/  IMAD.MOV.U32 R36, RZ, RZ, R46 ;  /* 0x000000ffff247224 */ /* 0x002fe200078e002e */
[----:B------:R-:W-:Y:S01]  /*24c80*/  MOV R37, R55 ;  /* 0x0000003700257202 */ /* 0x000fe20000000f00 */
[----:B------:R-:W2:Y:S01]  /*24c90*/  LDL.LU R46, [R1+0x428] ;  /* 0x00042800012e7983 */ /* 0x000ea20000300800 */
[----:B------:R-:W-:-:S04]  /*24ca0*/  SEL R3, R3, RZ, !P0 ;  /* 0x000000ff03037207 */ /* 0x000fc80004000000 */
[----:B------:R-:W-:-:S03]  /*24cb0*/  ISETP.NE.U32.AND P1, PT, R3, RZ, PT ;  /* 0x000000ff0300720c */ /* 0x000fc60003f25070 */
[----:B------:R1:W-:Y:S01]  /*24cc0*/  LDGSTS.E [R2+0x7800], [R36.64], P2 ;  /* 0x0780000024027fae */ /* 0x0003e20009121848 */
[----:B------:R-:W-:Y:S01]  /*24cd0*/  LOP3.LUT R55, R57, 0x20, RZ, 0x3c, !PT ;  /* 0x0000002039377812 */ /* 0x000fe200078e3cff */
[----:B------:R-:W-:Y:S02]  /*24ce0*/  IMAD.U32 R3, RZ, RZ, UR5 ;  /* 0x00000005ff037e24 */ /* 0x000fe4000f8e00ff */
[----:B------:R-:W-:Y:S02]  /*24cf0*/  IMAD.X R43, R43, 0x1, R244, P3 ;  /* 0x000000012b2b7824 */ /* 0x000fe400018e06f4 */
[----:B------:R-:W-:Y:S01]  /*24d00*/  IMAD R3, R3, 0x8000, R55 ;  /* 0x0000800003037824 */ /* 0x000fe200078e0237 */
[----:B-1----:R-:W-:Y:S01]  /*24d10*/  MOV R36, R47 ;  /* 0x0000002f00247202 */ /* 0x002fe20000000f00 */
[----:B------:R-:W-:Y:S01]  /*24d20*/  IMAD.MOV.U32 R37, RZ, RZ, R52 ;  /* 0x000000ffff257224 */ /* 0x000fe200078e0034 */
[----:B------:R-:W-:-:S04]  /*24d30*/  ISETP.GT.AND P3, PT, R0, 0x5, PT ;  /* 0x000000050000780c */ /* 0x000fc80003f64270 */
[----:B------:R1:W-:Y:S01]  /*24d40*/  LDGSTS.E [R2+0x7900], [R36.64], P2 ;  /* 0x0790000024027fae */ /* 0x0003e20009121848 */
[----:B------:R-:W-:Y:S01]  /*24d50*/  ISETP.GT.AND P2, PT, R0, 0x9, PT ;  /* 0x000000090000780c */ /* 0x000fe20003f44270 */
[----:B-1----:R-:W-:Y:S02]  /*24d60*/  IMAD.MOV.U32 R36, RZ, RZ, R38 ;  /* 0x000000ffff247224 */ /* 0x002fe400078e0026 */
[----:B------:R-:W-:Y:S01]  /*24d70*/  IMAD.MOV.U32 R37, RZ, RZ, R43 ;  /* 0x000000ffff257224 */ /* 0x000fe200078e002b */
[----:B------:R1:W-:Y:S04]  /*24d80*/  STL [R1+0xbb0], R43 ;  /* 0x000bb02b01007387 */ /* 0x0003e80000100800 */
[----:B------:R1:W-:Y:S04]  /*24d90*/  LDGSTS.E [R3+0x200], [R36.64], P1 ;  /* 0x0020000024037fae */ /* 0x0003e80008921848 */
[----:B------:R-:W2:Y:S04]  /*24da0*/  LDL.LU R55, [R1+0x430] ;  /* 0x0004300001377983 */ /* 0x000ea80000300800 */
[----:B---3--:R-:W3:Y:S01]  /*24db0*/  LDL.LU R52, [R1+0x434] ;  /* 0x0004340001347983 */ /* 0x008ee20000300800 */
[----:B-1----:R-:W-:-:S03]  /*24dc0*/  SEL R36, RZ, 0x4, !P3 ;  /* 0x00000004ff247807 */ /* 0x002fc60005800000 */
[----:B------:R-:W3:Y:S01]  /*24dd0*/  LDL.LU R43, [R1+0x46c] ;  /* 0x00046c00012b7983 */ /* 0x000ee20000300800 */
[----:B------:R-:W-:Y:S02]  /*24de0*/  SEL R37, RZ, 0x4, !P2 ;  /* 0x00000004ff257807 */ /* 0x000fe40005000000 */
[----:B------:R-:W-:Y:S01]  /*24df0*/  SEL R36, R36, RZ, !P0 ;  /* 0x000000ff24247207 */ /* 0x000fe20004000000 */
[----:B------:R-:W3:Y:S03]  /*24e00*/  LDL.LU R47, [R1+0x474] ;  /* 0x00047400012f7983 */ /* 0x000ee60000300800 */
[----:B------:R-:W-:Y:S01]  /*24e10*/  ISETP.NE.U32.AND P3, PT, R36, RZ, PT ;  /* 0x000000ff2400720c */ /* 0x000fe20003f65070 */
[----:B------:R-:W3:Y:S01]  /*24e20*/  LDL.LU R38, [R1+0x4ac] ;  /* 0x0004ac0001267983 */ /* 0x000ee20000300800 */
[----:B------:R-:W-:Y:S02]  /*24e30*/  SEL R36, R37, RZ, !P0 ;  /* 0x000000ff25247207 */ /* 0x000fe40004000000 */
[----:B----4-:R-:W-:-:S04]  /*24e40*/  IADD3 R54, P2, R54, R252, RZ ;  /* 0x000000fc36367210 */ /* 0x010fc80007f5e0ff */
[----:B--2---:R-:W-:Y:S01]  /*24e50*/  IADD3.X R56, R56, R244, RZ, P2, !PT ;  /* 0x000000f438387210 */ /* 0x004fe200017fe4ff */
[----:B------:R1:W-:Y:S01]  /*24e60*/  STL [R1+0xbbc], R54 ;  /* 0x000bbc3601007387 */ /* 0x0003e20000100800 */
[----:B------:R-:W-:Y:S01]  /*24e70*/  ISETP.NE.U32.AND P2, PT, R36, RZ, PT ;  /* 0x000000ff2400720c */ /* 0x000fe20003f45070 */
[----:B------:R-:W-:Y:S02]  /*24e80*/  IMAD.MOV.U32 R36, RZ, RZ, R54 ;  /* 0x000000ffff247224 */ /* 0x000fe400078e0036 */
[----:B------:R-:W-:Y:S01]  /*24e90*/  STL [R1+0xbb8], R56 ;  /* 0x000bb83801007387 */ /* 0x000fe20000100800 */
[----:B------:R-:W-:-:S05]  /*24ea0*/  IMAD.MOV.U32 R37, RZ, RZ, R56 ;  /* 0x000000ffff257224 */ /* 0x000fca00078e0038 */
[----:B------:R2:W-:Y:S01]  /*24eb0*/  LDGSTS.E [R3+0x300], [R36.64], P1 ;  /* 0x0030000024037fae */ /* 0x0005e20008921848 */
[-C--:B------:R-:W-:Y:S02]  /*24ec0*/  IADD3 R42, P4, R42, R252.reuse, RZ ;  /* 0x000000fc2a2a7210 */ /* 0x080fe40007f9e0ff */
[----:B------:R-:W-:-:S03]  /*24ed0*/  IADD3 R51, P5, R51, R252, RZ ;  /* 0x000000fc33337210 */ /* 0x000fc60007fbe0ff */
[----:B------:R-:W-:Y:S01]  /*24ee0*/  STL [R1+0x3ec], R42 ;  /* 0x0003ec2a01007387 */ /* 0x000fe20000100800 */
[----:B------:R-:W-:-:S03]  /*24ef0*/  IMAD.X R50, R50, 0x1, R244, P4 ;  /* 0x0000000132327824 */ /* 0x000fc600020e06f4 */
[----:B------:R-:W-:Y:S01]  /*24f00*/  STL [R1+0x3f4], R51 ;  /* 0x0003f43301007387 */ /* 0x000fe20000100800 */
[----:B------:R-:W-:-:S03]  /*24f10*/  IADD3 R39, P6, R39, R252, RZ ;  /* 0x000000fc27277210 */ /* 0x000fc60007fde0ff */
[----:B-1----:R-:W4:Y:S01]  /*24f20*/  LDL.LU R54, [R1+0x468] ;  /* 0x0004680001367983 */ /* 0x002f220000300800 */
[----:B--2---:R-:W-:-:S03]  /*24f30*/  IMAD.MOV.U32 R37, RZ, RZ, R50 ;  /* 0x000000ffff257224 */ /* 0x004fc600078e0032 */
[----:B------:R1:W-:Y:S04]  /*24f40*/  STL [R1+0x3e8], R50 ;  /* 0x0003e83201007387 */ /* 0x0003e80000100800 */
[----:B------:R-:W-:Y:S04]  /*24f50*/  STL [R1+0x42c], R39 ;  /* 0x00042c2701007387 */ /* 0x000fe80000100800 */
[----:B-1----:R-:W2:Y:S01]  /*24f60*/  LDL.LU R50, [R1+0x470] ;  /* 0x0004700001327983 */ /* 0x002ea20000300800 */
[----:B------:R-:W-:Y:S01]  /*24f70*/  IADD3.X R53, R53, R244, RZ, P5, !PT ;  /* 0x000000f435357210 */ /* 0x000fe20002ffe4ff */
[----:B------:R-:W-:-:S04]  /*24f80*/  IMAD.MOV.U32 R36, RZ, RZ, R42 ;  /* 0x000000ffff247224 */ /* 0x000fc800078e002a */
[----:B------:R1:W-:Y:S04]  /*24f90*/  STL [R1+0x3f0], R53 ;  /* 0x0003f03501007387 */ /* 0x0003e80000100800 */
[----:B------:R-:W2:Y:S04]  /*24fa0*/  LDL.LU R42, [R1+0x4a8] ;  /* 0x0004a800012a7983 */ /* 0x000ea80000300800 */
[----:B------:R1:W-:Y:S01]  /*24fb0*/  LDGSTS.E [R3+0xa00], [R36.64], P3 ;  /* 0x00a0000024037fae */ /* 0x0003e20009921848 */
[----:B------:R-:W-:Y:S01]  /*24fc0*/  IMAD.X R46, R46, 0x1, R244, P6 ;  /* 0x000000012e2e7824 */ /* 0x000fe200030e06f4 */
[----:B------:R-:W-:-:S04]  /*24fd0*/  ISETP.GT.AND P1, PT, R0, 0xd, PT ;  /* 0x0000000d0000780c */ /* 0x000fc80003f24270 */
[----:B------:R1:W-:Y:S02]  /*24fe0*/  STL [R1+0x428], R46 ;  /* 0x0004282e01007387 */ /* 0x0003e40000100800 */
[----:B-1----:R-:W-:Y:S01]  /*24ff0*/  MOV R36, R51 ;  /* 0x0000003300247202 */ /* 0x002fe20000000f00 */
[----:B------:R-:W-:Y:S01]  /*25000*/  IMAD.MOV.U32 R37, RZ, RZ, R53 ;  /* 0x000000ffff257224 */ /* 0x000fe200078e0035 */
[----:B------:R-:W2:Y:S04]  /*25010*/  LDL.LU R56, [R1+0x4b0] ;  /* 0x0004b00001387983 */ /* 0x000ea80000300800 */
[----:B------:R1:W-:Y:S04]  /*25020*/  LDGSTS.E [R3+0xb00], [R36.64], P3 ;  /* 0x00b0000024037fae */ /* 0x0003e80009921848 */
[----:B------:R-:W2:Y:S01]  /*25030*/  LDL.LU R53, [R1+0x4b4] ;  /* 0x0004b40001357983 */ /* 0x000ea20000300800 */
[----:B-1----:R-:W-:-:S02]  /*25040*/  IMAD.MOV.U32 R36, RZ, RZ, R39 ;  /* 0x000000ffff247224 */ /* 0x002fc400078e0027 */
[----:B------:R-:W-:Y:S02]  /*25050*/  IMAD.MOV.U32 R37, RZ, RZ, R46 ;  /* 0x000000ffff257224 */ /* 0x000fe400078e002e */
[----:B------:R-:W2:Y:S04]  /*25060*/  LDL.LU R46, [R1+0x4ec] ;  /* 0x0004ec00012e7983 */ /* 0x000ea80000300800 */
[----:B------:R1:W-:Y:S04]  /*25070*/  LDGSTS.E [R3+0x1200], [R36.64], P2 ;  /* 0x0120000024037fae */ /* 0x0003e80009121848 */
[----:B------:R-:W2:Y:S04]  /*25080*/  LDL.LU R51, [R1+0x4f4] ;  /* 0x0004f40001337983 */ /* 0x000ea80000300800 */
[----:B------:R-:W2:Y:S01]  /*25090*/  LDL.LU R39, [R1+0x52c] ;  /* 0x00052c0001277983 */ /* 0x000ea20000300800 */
[----:B-1----:R-:W-:-:S02]  /*250a0*/  SEL R36, RZ, 0x4, !P1 ;  /* 0x00000004ff247807 */ /* 0x002fc40004800000 */
[----:B------:R-:W-:Y:S02]  /*250b0*/  ISETP.GT.AND P1, PT, R0, 0x11, PT ;  /* 0x000000110000780c */ /* 0x000fe40003f24270 */
[----:B------:R-:W-:Y:S02]  /*250c0*/  SEL R36, R36, RZ, !P0 ;  /* 0x000000ff24247207 */ /* 0x000fe40004000000 */
[----:B------:R-:W-:Y:S02]  /*250d0*/  SEL R37, RZ, 0x4, !P1 ;  /* 0x00000004ff257807 */ /* 0x000fe40004800000 */
[----:B---3--:R-:W-:Y:S02]  /*250e0*/  IADD3 R52, P1, R52, R252, RZ ;  /* 0x000000fc34347210 */ /* 0x008fe40007f3e0ff */
[----:B------:R-:W-:Y:S02]  /*250f0*/  ISETP.NE.U32.AND P3, PT, R36, RZ, PT ;  /* 0x000000ff2400720c */ /* 0x000fe40003f65070 */
[----:B------:R-:W-:-:S02]  /*25100*/  IADD3.X R55, R55, R244, RZ, P1, !PT ;  /* 0x000000f437377210 */ /* 0x000fc40000ffe4ff */
[----:B------:R-:W-:Y:S02]  /*25110*/  SEL R36, R37, RZ, !P0 ;  /* 0x000000ff25247207 */ /* 0x000fe40004000000 */
[-C--:B------:R-:W-:Y:S02]  /*25120*/  IADD3 R43, P4, R43, R252.reuse, RZ ;  /* 0x000000fc2b2b7210 */ /* 0x080fe40007f9e0ff */
[-C--:B------:R-:W-:Y:S01]  /*25130*/  IADD3 R47, P5, R47, R252.reuse, RZ ;  /* 0x000000fc2f2f7210 */ /* 0x080fe20007fbe0ff */
[----:B------:R1:W-:Y:S01]  /*25140*/  STL [R1+0x434], R52 ;  /* 0x0004343401007387 */ /* 0x0003e20000100800 */
[----:B------:R-:W-:Y:S01]  /*25150*/  ISETP.NE.U32.AND P1, PT, R36, RZ, PT ;  /* 0x000000ff2400720c */ /* 0x000fe20003f25070 */
[----:B------:R-:W-:Y:S02]  /*25160*/  IMAD.MOV.U32 R36, RZ, RZ, R52 ;  /* 0x000000ffff247224 */ /* 0x000fe400078e0034 */
[----:B------:R-:W-:Y:S01]  /*25170*/  STL [R1+0x430], R55 ;  /* 0x0004303701007387 */ /* 0x000fe20000100800 */
[----:B------:R-:W-:Y:S01]  /*25180*/  IMAD.MOV.U32 R37, RZ, RZ, R55 ;  /* 0x000000ffff257224 */ /* 0x000fe200078e0037 */
[----:B------:R-:W-:-:S02]  /*25190*/  IADD3 R38, P6, R38, R252, RZ ;  /* 0x000000fc26267210 */ /* 0x000fc40007fde0ff */
[----:B------:R-:W-:Y:S04]  /*251a0*/  STL [R1+0x46c], R43 ;  /* 0x00046c2b01007387 */ /* 0x000fe80000100800 */
[----:B------:R-:W-:Y:S04]  /*251b0*/  STL [R1+0x474], R47 ;  /* 0x0004742f01007387 */ /* 0x000fe80000100800 */
[----:B-1----:R-:W3:Y:S04]  /*251c0*/  LDL.LU R52, [R1+0x4e8] ;  /* 0x0004e80001347983 */ /* 0x002ee80000300800 */
[----:B------:R1:W-:Y:S02]  /*251d0*/  LDGSTS.E [R3+0x1300], [R36.64], P2 ;  /* 0x0130000024037fae */ /* 0x0003e40009121848 */
[----:B-1----:R-:W-:-:S02]  /*251e0*/  IMAD.MOV.U32 R36, RZ, RZ, R43 ;  /* 0x000000ffff247224 */ /* 0x002fc400078e002b */
[----:B----4-:R-:W-:-:S04]  /*251f0*/  IMAD.X R54, R54, 0x1, R244, P4 ;  /* 0x0000000136367824 */ /* 0x010fc800020e06f4 */
[----:B------:R-:W-:Y:S01]  /*25200*/  IMAD.MOV.U32 R37, RZ, RZ, R54 ;  /* 0x000000ffff257224 */ /* 0x000fe200078e0036 */
[----:B------:R1:W-:Y:S04]  /*25210*/  STL [R1+0x468], R54 ;  /* 0x0004683601007387 */ /* 0x0003e80000100800 */
[----:B------:R-:W-:Y:S04]  /*25220*/  STL [R1+0x4ac], R38 ;  /* 0x0004ac2601007387 */ /* 0x000fe80000100800 */
[----:B------:R4:W-:Y:S01]  /*25230*/  LDGSTS.E [R3+0x1a00], [R36.64], P3 ;  /* 0x01a0000024037fae */ /* 0x0009e20009921848 */
[----:B--2---:R-:W-:-:S03]  /*25240*/  IADD3.X R50, R50, R244, RZ, P5, !PT ;  /* 0x000000f432327210 */ /* 0x004fc60002ffe4ff */
[----:B-1----:R-:W2:Y:S04]  /*25250*/  LDL.LU R54, [R1+0x4f0] ;  /* 0x0004f00001367983 */ /* 0x002ea80000300800 */
[----:B------:R-:W-:Y:S04]  /*25260*/  STL [R1+0x470], R50 ;  /* 0x0004703201007387 */ /* 0x000fe80000100800 */
[----:B------:R-:W2:Y:S01]  /*25270*/  LDL.LU R43, [R1+0x528] ;  /* 0x00052800012b7983 */ /* 0x000ea20000300800 */
[----:B------:R-:W-:Y:S01]  /*25280*/  IMAD.X R42, R42, 0x1, R244, P6 ;  /* 0x000000012a2a7824 */ /* 0x000fe200030e06f4 */
[----:B----4-:R-:W-:Y:S01]  /*25290*/  MOV R36, R47 ;  /* 0x0000002f00247202 */ /* 0x010fe20000000f00 */
[----:B------:R-:W-:-:S03]  /*252a0*/  IMAD.MOV.U32 R37, RZ, RZ, R50 ;  /* 0x000000ffff257224 */ /* 0x000fc600078e0032 */
[----:B------:R1:W-:Y:S04]  /*252b0*/  STL [R1+0x4a8], R42 ;  /* 0x0004a82a01007387 */ /* 0x0003e80000100800 */
[----:B------:R-:W4:Y:S04]  /*252c0*/  LDL.LU R55, [R1+0x530] ;  /* 0x0005300001377983 */ /* 0x000f280000300800 */
[----:B------:R-:W4:Y:S04]  /*252d0*/  LDL.LU R47, [R1+0x534] ;  /* 0x00053400012f7983 */ /* 0x000f280000300800 */
[----:B------:R1:W-:Y:S02]  /*252e0*/  LDGSTS.E [R3+0x1b00], [R36.64], P3 ;  /* 0x01b0000024037fae */ /* 0x0003e40009921848 */
[----:B-1----:R-:W-:-:S02]  /*252f0*/  IMAD.MOV.U32 R37, RZ, RZ, R42 ;  /* 0x000000ffff257224 */ /* 0x002fc400078e002a */
[----:B------:R-:W4:Y:S04]  /*25300*/  LDL.LU R42, [R1+0x56c] ;  /* 0x00056c00012a7983 */ /* 0x000f280000300800 */
[----:B------:R-:W4:Y:S01]  /*25310*/  LDL.LU R50, [R1+0x574] ;  /* 0x0005740001327983 */ /* 0x000f220000300800 */
[----:B------:R-:W-:Y:S01]  /*25320*/  IMAD.MOV.U32 R36, RZ, RZ, R38 ;  /* 0x000000ffff247224 */ /* 0x000fe200078e0026 */
[----:B------:R-:W-:Y:S02]  /*25330*/  ISETP.GT.AND P2, PT, R0, 0x15, PT ;  /* 0x000000150000780c */ /* 0x000fe40003f44270 */
[----:B------:R-:W-:Y:S01]  /*25340*/  IADD3 R46, P4, R46, R252, RZ ;  /* 0x000000fc2e2e7210 */ /* 0x000fe20007f9e0ff */
[----:B------:R-:W4:Y:S04]  /*25350*/  LDL.LU R38, [R1+0x5ac] ;  /* 0x0005ac0001267983 */ /* 0x000f280000300800 */
[----:B------:R1:W-:Y:S02]  /*25360*/  LDGSTS.E [R3+0x2200], [R36.64], P1 ;  /* 0x0220000024037fae */ /* 0x0003e40008921848 */
[----:B-1----:R-:W-:-:S02]  /*25370*/  SEL R36, RZ, 0x4, !P2 ;  /* 0x00000004ff247807 */ /* 0x002fc40005000000 */
[----:B------:R-:W-:Y:S02]  /*25380*/  ISETP.GT.AND P2, PT, R0, 0x19, PT ;  /* 0x000000190000780c */ /* 0x000fe40003f44270 */
[----:B------:R-:W-:Y:S02]  /*25390*/  SEL R36, R36, RZ, !P0 ;  /* 0x000000ff24247207 */ /* 0x000fe40004000000 */
[----:B------:R-:W-:Y:S02]  /*253a0*/  SEL R37, RZ, 0x4, !P2 ;  /* 0x00000004ff257807 */ /* 0x000fe40005000000 */
[----:B------:R-:W-:Y:S02]  /*253b0*/  IADD3 R53, P2, R53, R252, RZ ;  /* 0x000000fc35357210 */ /* 0x000fe40007f5e0ff */
[----:B------:R-:W-:Y:S02]  /*253c0*/  ISETP.NE.U32.AND P3, PT, R36, RZ, PT ;  /* 0x000000ff2400720c */ /* 0x000fe40003f65070 */
[----:B------:R-:W-:-:S02]  /*253d0*/  IADD3.X R56, R56, R244, RZ, P2, !PT ;  /* 0x000000f438387210 */ /* 0x000fc400017fe4ff */
[----:B------:R-:W-:Y:S02]  /*253e0*/  SEL R36, R37, RZ, !P0 ;  /* 0x000000ff25247207 */ /* 0x000fe40004000000 */
[----:B------:R-:W-:Y:S01]  /*253f0*/  IADD3 R51, P5, R51, R252, RZ ;  /* 0x000000fc33337210 */ /* 0x000fe20007fbe0ff */
[----:B------:R1:W-:Y:S01]  /*25400*/  STL [R1+0x4b4], R53 ;  /* 0x0004b43501007387 */ /* 0x0003e20000100800 */
[----:B------:R-:W-:Y:S01]  /*25410*/  ISETP.NE.U32.AND P2, PT, R36, RZ, PT ;  /* 0x000000ff2400720c */ /* 0x000fe20003f45070 */
[----:B------:R-:W-:Y:S02]  /*25420*/  IMAD.MOV.U32 R36, RZ, RZ, R53 ;  /* 0x000000ffff247224 */ /* 0x000fe400078e0035 */
[----:B------:R-:W-:Y:S04]  /*25430*/  STL [R1+0x4b0], R56 ;  /* 0x0004b03801007387 */ /* 0x000fe80000100800 */
[----:B------:R-:W-:Y:S04]  /*25440*/  STL [R1+0x4ec], R46 ;  /* 0x0004ec2e01007387 */ /* 0x000fe80000100800 */
[----:B------:R-:W-:Y:S04]  /*25450*/  STL [R1+0x4f4], R51 ;  /* 0x0004f43301007387 */ /* 0x000fe80000100800 */
[----:B-1----:R-:W4:Y:S01]  /*25460*/  LDL.LU R53, [R1+0x568] ;  /* 0x0005680001357983 */ /* 0x002f220000300800 */
[----:B------:R-:W-:-:S02]  /*25470*/  IMAD.MOV.U32 R37, RZ, RZ, R56 ;  /* 0x000000ffff257224 */ /* 0x000fc400078e0038 */
[----:B---3--:R-:W-:Y:S01]  /*25480*/  IMAD.X R52, R52, 0x1, R244, P4 ;  /* 0x0000000134347824 */ /* 0x008fe200020e06f4 */
[----:B------:R-:W-:Y:S02]  /*25490*/  IADD3 R39, P6, R39, R252, RZ ;  /* 0x000000fc27277210 */ /* 0x000fe40007fde0ff */
[----:B------:R1:W-:Y:S04]  /*254a0*/  LDGSTS.E [R3+0x2300], [R36.64], P1 ;  /* 0x0230000024037fae */ /* 0x0003e80008921848 */
[----:B------:R3:W-:Y:S04]  /*254b0*/  STL [R1+0x4e8], R52 ;  /* 0x0004e83401007387 */ /* 0x0007e80000100800 */
[----:B------:R-:W-:Y:S01]  /*254c0*/  STL [R1+0x52c], R39 ;  /* 0x00052c2701007387 */ /* 0x000fe20000100800 */
[----:B-1----:R-:W-:-:S02]  /*254d0*/  IMAD.MOV.U32 R36, RZ, RZ, R46 ;  /* 0x000000ffff247224 */ /* 0x002fc400078e002e */
[----:B------:R-:W-:Y:S02]  /*254e0*/  IMAD.MOV.U32 R37, RZ, RZ, R52 ;  /* 0x000000ffff257224 */ /* 0x000fe400078e0034 */
[----:B---3--:R-:W3:Y:S04]  /*254f0*/  LDL.LU R52, [R1+0x570] ;  /* 0x0005700001347983 */ /* 0x008ee80000300800 */
[----:B------:R1:W-:Y:S01]  /*25500*/  LDGSTS.E [R3+0x2a00], [R36.64], P3 ;  /* 0x02a0000024037fae */ /* 0x0003e20009921848 */
[----:B------:R-:W-:Y:S02]  /*25510*/  ISETP.GT.AND P1, PT, R0, 0x1d, PT ;  /* 0x0000001d0000780c */ /* 0x000fe40003f24270 */
[----:B-1----:R-:W-:Y:S02]  /*25520*/  MOV R36, R51 ;  /* 0x0000003300247202 */ /* 0x002fe40000000f00 */
[----:B--2---:R-:W-:-:S05]  /*25530*/  IADD3.X R54, R54, R244, RZ, P5, !PT ;  /* 0x000000f436367210 */ /* 0x004fca0002ffe4ff */
[----:B------:R-:W-:Y:S01]  /*25540*/  IMAD.MOV.U32 R37, RZ, RZ, R54 ;  /* 0x000000ffff257224 */ /* 0x000fe200078e0036 */
[----:B------:R-:W-:Y:S01]  /*25550*/  STL [R1+0x4f0], R54 ;  /* 0x0004f03601007387 */ /* 0x000fe20000100800 */
[----:B------:R-:W-:-:S03]  /*25560*/  IMAD.X R43, R43, 0x1, R244, P6 ;  /* 0x000000012b2b7824 */ /* 0x000fc600030e06f4 */
[----:B------:R-:W2:Y:S04]  /*25570*/  LDL.LU R46, [R1+0x5a8] ;  /* 0x0005a800012e7983 */ /* 0x000ea80000300800 */
[----:B------:R1:W-:Y:S02]  /*25580*/  LDGSTS.E [R3+0x2b00], [R36.64], P3 ;  /* 0x02b0000024037fae */ /* 0x0003e40009921848 */
[----:B-1----:R-:W-:Y:S02]  /*25590*/  IMAD.MOV.U32 R36, RZ, RZ, R39 ;  /* 0x000000ffff247224 */ /* 0x002fe400078e0027 */
[----:B------:R-:W-:-:S05]  /*255a0*/  IMAD.MOV.U32 R37, RZ, RZ, R43 ;  /* 0x000000ffff257224 */ /* 0x000fca00078e002b */
[----:B------:R1:W-:Y:S04]  /*255b0*/  LDGSTS.E [R3+0x3200], [R36.64], P2 ;  /* 0x0320000024037fae */ /* 0x0003e80009121848 */
[----:B------:R1:W-:Y:S04]  /*255c0*/  STL [R1+0x528], R43 ;  /* 0x0005282b01007387 */ /* 0x0003e80000100800 */
[----:B------:R-:W2:Y:S01]  /*255d0*/  LDL.LU R56, [R1+0x5b0] ;  /* 0x0005b00001387983 */ /* 0x000ea20000300800 */
[----:B-1----:R-:W-:-:S03]  /*255e0*/  SEL R36, RZ, 0x4, !P1 ;  /* 0x00000004ff247807 */ /* 0x002fc60004800000 */
[----:B------:R-:W2:Y:S01]  /*255f0*/  LDL.LU R51, [R1+0x5b4] ;  /* 0x0005b40001337983 */ /* 0x000ea20000300800 */
[----:B------:R-:W-:Y:S02]  /*25600*/  ISETP.GT.AND P1, PT, R0, 0x21, PT ;  /* 0x000000210000780c */ /* 0x000fe40003f24270 */
[----:B------:R-:W-:Y:S01]  /*25610*/  SEL R36, R36, RZ, !P0 ;  /* 0x000000ff24247207 */ /* 0x000fe20004000000 */
[----:B------:R-:W2:Y:S01]  /*25620*/  LDL.LU R43, [R1+0x5ec] ;  /* 0x0005ec00012b7983 */ /* 0x000ea20000300800 */
[----:B------:R-:W-:Y:S02]  /*25630*/  SEL R37, RZ, 0x4, !P1 ;  /* 0x00000004ff257807 */ /* 0x000fe40004800000 */
[----:B----4-:R-:W-:Y:S01]  /*25640*/  IADD3 R47, P1, R47, R252, RZ ;  /* 0x000000fc2f2f7210 */ /* 0x010fe20007f3e0ff */
[----:B------:R-:W2:Y:S01]  /*25650*/  LDL.LU R54, [R1+0x5f4] ;  /* 0x0005f40001367983 */ /* 0x000ea20000300800 */
[----:B------:R-:W-:Y:S02]  /*25660*/  ISETP.NE.U32.AND P3, PT, R36, RZ, PT ;  /* 0x000000ff2400720c */ /* 0x000fe40003f65070 */
[----:B------:R-:W-:Y:S01]  /*25670*/  IADD3.X R55, R55, R244, RZ, P1, !PT ;  /* 0x000000f437377210 */ /* 0x000fe20000ffe4ff */
[----:B------:R-:W2:Y:S01]  /*25680*/  LDL.LU R39, [R1+0x62c] ;  /* 0x00062c0001277983 */ /* 0x000ea20000300800 */
[----:B------:R-:W-:-:S02]  /*25690*/  IADD3 R42, P4, R42, R252, RZ ;  /* 0x000000fc2a2a7210 */ /* 0x000fc40007f9e0ff */
[----:B------:R-:W-:Y:S02]  /*256a0*/  SEL R36, R37, RZ, !P0 ;  /* 0x000000ff25247207 */ /* 0x000fe40004000000 */
[-C--:B------:R-:W-:Y:S01]  /*256b0*/  IADD3 R50, P5, R50, R252.reuse, RZ ;  /* 0x000000fc32327210 */ /* 0x080fe20007fbe0ff */
[----:B------:R1:W-:Y:S01]  /*256c0*/  STL [R1+0x534], R47 ;  /* 0x0005342f01007387 */ /* 0x0003e20000100800 */
[----:B------:R-:W-:Y:S01]  /*256d0*/  ISETP.NE.U32.AND P1, PT, R36, RZ, PT ;  /* 0x000000ff2400720c */ /* 0x000fe20003f25070 */
[----:B------:R-:W-:Y:S02]  /*256e0*/  IMAD.MOV.U32 R36, RZ, RZ, R47 ;  /* 0x000000ffff247224 */ /* 0x000fe400078e002f */
[----:B------:R1:W-:Y:S04]  /*256f0*/  STL [R1+0x530], R55 ;  /* 0x0005303701007387 */ /* 0x0003e80000100800 */
[----:B------:R3:W-:Y:S04]  /*25700*/  STL [R1+0x56c], R42 ;  /* 0x00056c2a01007387 */ /* 0x0007e80000100800 */
[----:B------:R-:W-:Y:S04]  /*25710*/  STL [R1+0x574], R50 ;  /* 0x0005743201007387 */ /* 0x000fe80000100800 */
[----:B-1----:R-:W2:Y:S01]  /*25720*/  LDL.LU R47, [R1+0x5e8] ;  /* 0x0005e800012f7983 */ /* 0x002ea20000300800 */
[----:B------:R-:W-:Y:S01]  /*25730*/  IADD3 R38, P6, R38, R252, RZ ;  /* 0x000000fc26267210 */ /* 0x000fe20007fde0ff */
[----:B------:R-:W-:-:S05]  /*25740*/  IMAD.MOV.U32 R37, RZ, RZ, R55 ;  /* 0x000000ffff257224 */ /* 0x000fca00078e0037 */
[----:B------:R1:W-:Y:S01]  /*25750*/  LDGSTS.E [R3+0x3300], [R36.64], P2 ;  /* 0x0330000024037fae */ /* 0x0003e20009121848 */
[----:B------:R-:W-:-:S05]  /*25760*/  IMAD.X R53, R53, 0x1, R244, P4 ;  /* 0x0000000135357824 */ /* 0x000fca00020e06f4 */
[----:B------:R2:W-:Y:S04]  /*25770*/  STL [R1+0x568], R53 ;  /* 0x0005683501007387 */ /* 0x0005e80000100800 */
[----:B------:R-:W-:Y:S04]  /*25780*/  STL [R1+0x5ac], R38 ;  /* 0x0005ac2601007387 */ /* 0x000fe80000100800 */
[----:B------:R-:W2:Y:S01]  /*25790*/  LDL.LU R55, [R1+0x5f0] ;  /* 0x0005f00001377983 */ /* 0x000ea20000300800 */
[----:B-1----:R-:W-:Y:S02]  /*257a0*/  IMAD.MOV.U32 R36, RZ, RZ, R42 ;  /* 0x000000ffff247224 */ /* 0x002fe400078e002a */
[----:B------:R-:W-:-:S05]  /*257b0*/  IMAD.MOV.U32 R37, RZ, RZ, R53 ;  /* 0x000000ffff257224 */ /* 0x000fca00078e0035 */
[----:B------:R1:W-:Y:S01]  /*257c0*/  LDGSTS.E [R3+0x3a00], [R36.64], P3 ;  /* 0x03a0000024037fae */ /* 0x0003e20009921848 */
[----:B---3--:R-:W-:Y:S02]  /*257d0*/  IADD3.X R52, R52, R244, RZ, P5, !PT ;  /* 0x000000f434347210 */ /* 0x008fe40002ffe4ff */
[----:B------:R-:W-:-:S03]  /*257e0*/  ISETP.GT.AND P2, PT, R0, 0x25, PT ;  /* 0x000000250000780c */ /* 0x000fc60003f44270 */
[----:B------:R3:W-:Y:S04]  /*257f0*/  STL [R1+0x570], R52 ;  /* 0x0005703401007387 */ /* 0x0007e80000100800 */
[----:B------:R-:W2:Y:S01]  /*25800*/  LDL.LU R42, [R1+0x628] ;  /* 0x00062800012a7983 */ /* 0x000ea20000300800 */
[----:B-1----:R-:W-:Y:S01]  /*25810*/  MOV R36, R50 ;  /* 0x0000003200247202 */ /* 0x002fe20000000f00 */
[----:B------:R-:W-:-:S05]  /*25820*/  IMAD.MOV.U32 R37, RZ, RZ, R52 ;  /* 0x000000ffff257224 */ /* 0x000fca00078e0034 */
[----:B------:R1:W-:Y:S02]  /*25830*/  LDGSTS.E [R3+0x3b00], [R36.64], P3 ;  /* 0x03b0000024037fae */ /* 0x0003e40009921848 */
[----:B-1----:R-:W-:Y:S02]  /*25840*/  IMAD.MOV.U32 R36, RZ, RZ, R38 ;  /* 0x000000ffff247224 */ /* 0x002fe400078e0026 */
[----:B--2---:R-:W-:-:S04]  /*25850*/  IMAD.X R46, R46, 0x1, R244, P6 ;  /* 0x000000012e2e7824 */ /* 0x004fc800030e06f4 */
[----:B------:R-:W-:-:S05]  /*25860*/  IMAD.MOV.U32 R37, RZ, RZ, R46 ;  /* 0x000000ffff257224 */ /* 0x000fca00078e002e */
[----:B------:R1:W-:Y:S04]  /*25870*/  LDGSTS.E [R3+0x4200], [R36.64], P1 ;  /* 0x0420000024037fae */ /* 0x0003e80008921848 */
[----:B------:R2:W-:Y:S04]  /*25880*/  STL [R1+0x5a8], R46 ;  /* 0x0005a82e01007387 */ /* 0x0005e80000100800 */
[----:B------:R-:W4:Y:S01]  /*25890*/  LDL.LU R53, [R1+0x630] ;  /* 0x0006300001357983 */ /* 0x000f220000300800 */
[----:B-1----:R-:W-:-:S03]  /*258a0*/  SEL R36, RZ, 0x4, !P2 ;  /* 0x00000004ff247807 */ /* 0x002fc60005000000 */
[----:B---3--:R-:W3:Y:S01]  /*258b0*/  LDL.LU R52, [R1+0x634] ;  /* 0x0006340001347983 */ /* 0x008ee20000300800 */
[----:B------:R-:W-:Y:S02]  /*258c0*/  ISETP.GT.AND P2, PT, R0, 0x29, PT ;  /* 0x000000290000780c */ /* 0x000fe40003f44270 */
[----:B------:R-:W-:Y:S01]  /*258d0*/  SEL R36, R36, RZ, !P0 ;  /* 0x000000ff24247207 */ /* 0x000fe20004000000 */
[----:B------:R-:W4:Y:S01]  /*258e0*/  LDL.LU R50, [R1+0x66c] ;  /* 0x00066c0001327983 */ /* 0x000f220000300800 */
[----:B------:R-:W-:Y:S02]  /*258f0*/  SEL R37, RZ, 0x4, !P2 ;  /* 0x00000004ff257807 */ /* 0x000fe40005000000 */
[----:B------:R-:W-:Y:S01]  /*25900*/  ISETP.NE.U32.AND P3, PT, R36, RZ, PT ;  /* 0x000000ff2400720c */ /* 0x000fe20003f65070 */
[----:B--2---:R-:W2:Y:S01]  /*25910*/  LDL.LU R46, [R1+0x674] ;  /* 0x00067400012e7983 */ /* 0x004ea20000300800 */
[----:B------:R-:W-:-:S03]  /*25920*/  SEL R36, R37, RZ, !P0 ;  /* 0x000000ff25247207 */ /* 0x000fc60004000000 */
[----:B------:R-:W2:Y:S01]  /*25930*/  LDL.LU R38, [R1+0x6ac] ;  /* 0x0006ac0001267983 */ /* 0x000ea20000300800 */
[-C--:B------:R-:W-:Y:S02]  /*25940*/  IADD3 R51, P2, R51, R252.reuse, RZ ;  /* 0x000000fc33337210 */ /* 0x080fe40007f5e0ff */
[----:B------:R-:W-:Y:S02]  /*25950*/  IADD3 R43, P4, R43, R252, RZ ;  /* 0x000000fc2b2b7210 */ /* 0x000fe40007f9e0ff */
[----:B------:R-:W-:Y:S02]  /*25960*/  IADD3.X R56, R56, R244, RZ, P2, !PT ;  /* 0x000000f438387210 */ /* 0x000fe400017fe4ff */
[-C--:B------:R-:W-:Y:S01]  /*25970*/  IADD3 R54, P5, R54, R252.reuse, RZ ;  /* 0x000000fc36367210 */ /* 0x080fe20007fbe0ff */
[----:B------:R1:W-:Y:S01]  /*25980*/  STL [R1+0x5b4], R51 ;  /* 0x0005b43301007387 */ /* 0x0003e20000100800 */
[----:B------:R-:W-:Y:S01]  /*25990*/  ISETP.NE.U32.AND P2, PT, R36, RZ, PT ;  /* 0x000000ff2400720c */ /* 0x000fe20003f45070 */
[----:B------:R-:W-:Y:S01]  /*259a0*/  IMAD.MOV.U32 R36, RZ, RZ, R51 ;  /* 0x000000ffff247224 */ /* 0x000fe200078e0033 */
[----:B------:R-:W-:Y:S01]  /*259b0*/  IADD3 R39, P6, R39, R252, RZ ;  /* 0x000000fc27277210 */ /* 0x000fe20007fde0ff */
[----:B------:R-:W-:Y:S01]  /*259c0*/  IMAD.MOV.U32 R37, RZ, RZ, R56 ;  /* 0x000000ffff257224 */ /* 0x000fe200078e0038 */
[----:B------:R-:W-:Y:S04]  /*259d0*/  STL [R1+0x5b0], R56 ;  /* 0x0005b03801007387 */ /* 0x000fe80000100800 */
[----:B------:R-:W-:Y:S04]  /*259e0*/  STL [R1+0x5ec], R43 ;  /* 0x0005ec2b01007387 */ /* 0x000fe80000100800 */
[----:B------:R-:W-:Y:S04]  /*259f0*/  STL [R1+0x5f4], R54 ;  /* 0x0005f43601007387 */ /* 0x000fe80000100800 */
[----:B-1----:R-:W2:Y:S04]  /*25a00*/  LDL.LU R51, [R1+0x668] ;  /* 0x0006680001337983 */ /* 0x002ea80000300800 */
[----:B------:R1:W-:Y:S01]  /*25a10*/  LDGSTS.E [R3+0x4300], [R36.64], P1 ;  /* 0x0430000024037fae */ /* 0x0003e20008921848 */
[----:B------:R-:W-:-:S05]  /*25a20*/  IMAD.X R47, R47, 0x1, R244, P4 ;  /* 0x000000012f2f7824 */ /* 0x000fca00020e06f4 */
[----:B------:R1:W-:Y:S02]  /*25a30*/  STL [R1+0x5e8], R47 ;  /* 0x0005e82f01007387 */ /* 0x0003e40000100800 */
[----:B-1----:R-:W-:Y:S02]  /*25a40*/  IMAD.MOV.U32 R37, RZ, RZ, R47 ;  /* 0x000000ffff257224 */ /* 0x002fe400078e002f */
[----:B------:R1:W-:Y:S04]  /*25a50*/  STL [R1+0x62c], R39 ;  /* 0x00062c2701007387 */ /* 0x0003e80000100800 */
[----:B------:R-:W2:Y:S01]  /*25a60*/  LDL.LU R47, [R1+0x670] ;  /* 0x00067000012f7983 */ /* 0x000ea20000300800 */
[----:B------:R-:W-:-:S05]  /*25a70*/  IMAD.MOV.U32 R36, RZ, RZ, R43 ;  /* 0x000000ffff247224 */ /* 0x000fca00078e002b */
[----:B------:R1:W-:Y:S01]  /*25a80*/  LDGSTS.E [R3+0x4a00], [R36.64], P3 ;  /* 0x04a0000024037fae */ /* 0x0003e20009921848 */
[----:B------:R-:W-:-:S05]  /*25a90*/  IADD3.X R55, R55, R244, RZ, P5, !PT ;  /* 0x000000f437377210 */ /* 0x000fca0002ffe4ff */
[----:B------:R-:W-:Y:S04]  /*25aa0*/  STL [R1+0x5f0], R55 ;  /* 0x0005f03701007387 */ /* 0x000fe80000100800 */
[----:B------:R-:W2:Y:S01]  /*25ab0*/  LDL.LU R43, [R1+0x6a8] ;  /* 0x0006a800012b7983 */ /* 0x000ea20000300800 */
[----:B-1----:R-:W-:Y:S01]  /*25ac0*/  MOV R36, R54 ;  /* 0x0000003600247202 */ /* 0x002fe20000000f00 */
[----:B------:R-:W-:Y:S01]  /*25ad0*/  IMAD.MOV.U32 R37, RZ, RZ, R55 ;  /* 0x000000ffff257224 */ /* 0x000fe200078e0037 */
[----:B------:R-:W-:-:S04]  /*25ae0*/  ISETP.GT.AND P1, PT, R0, 0x2d, PT ;  /* 0x0000002d0000780c */ /* 0x000fc80003f24270 */
[----:B------:R1:W-:Y:S01]  /*25af0*/  LDGSTS.E [R3+0x4b00], [R36.64], P3 ;  /* 0x04b0000024037fae */ /* 0x0003e20009921848 */
[----:B------:R-:W-:Y:S02]  /*25b00*/  IMAD.X R42, R42, 0x1, R244, P6 ;  /* 0x000000012a2a7824 */ /* 0x000fe400030e06f4 */
[----:B-1----:R-:W-:Y:S02]  /*25b10*/  IMAD.MOV.U32 R36, RZ, RZ, R39 ;  /* 0x000000ffff247224 */ /* 0x002fe400078e0027 */
[----:B------:R-:W-:-:S05]  /*25b20*/  IMAD.MOV.U32 R37, RZ, RZ, R42 ;  /* 0x000000ffff257224 */ /* 0x000fca00078e002a */
[----:B------:R1:W-:Y:S04]  /*25b30*/  LDGSTS.E [R3+0x5200], [R36.64], P2 ;  /* 0x0520000024037fae */ /* 0x0003e80009121848 */
[----:B------:R1:W-:Y:S04]  /*25b40*/  STL [R1+0x628], R42 ;  /* 0x0006282a01007387 */ /* 0x0003e80000100800 */
[----:B------:R-:W2:Y:S01]  /*25b50*/  LDL.LU R57, [R1+0x6b0] ;  /* 0x0006b00001397983 */ /* 0x000ea20000300800 */
[----:B-1----:R-:W-:-:S03]  /*25b60*/  SEL R36, RZ, 0x4, !P1 ;  /* 0x00000004ff247807 */ /* 0x002fc60004800000 */
[----:B------:R-:W2:Y:S01]  /*25b70*/  LDL.LU R56, [R1+0x6b4] ;  /* 0x0006b40001387983 */ /* 0x000ea20000300800 */
[----:B------:R-:W-:-:S03]  /*25b80*/  ISETP.GT.AND P1, PT, R0, 0x31, PT ;  /* 0x000000310000780c */ /* 0x000fc60003f24270 */
[----:B------:R-:W2:Y:S01]  /*25b90*/  LDL.LU R54, [R1+0x6ec] ;  /* 0x0006ec0001367983 */ /* 0x000ea20000300800 */
[----:B------:R-:W-:Y:S02]  /*25ba0*/  SEL R37, RZ, 0x4, !P1 ;  /* 0x00000004ff257807 */ /* 0x000fe40004800000 */
[----:B------:R-:W-:Y:S01]  /*25bb0*/  SEL R36, R36, RZ, !P0 ;  /* 0x000000ff24247207 */ /* 0x000fe20004000000 */
[----:B------:R-:W2:Y:S04]  /*25bc0*/  LDL.LU R39, [R1+0x6f4] ;  /* 0x0006f40001277983 */ /* 0x000ea80000300800 */
[----:B------:R-:W2:Y:S01]  /*25bd0*/  LDL.LU R42, [R1+0x72c] ;  /* 0x00072c00012a7983 */ /* 0x000ea20000300800 */
[----:B------:R-:W-:Y:S02]  /*25be0*/  ISETP.NE.U32.AND P3, PT, R36, RZ, PT ;  /* 0x000000ff2400720c */ /* 0x000fe40003f65070 */
[----:B------:R-:W-:-:S02]  /*25bf0*/  SEL R36, R37, RZ, !P0 ;  /* 0x000000ff25247207 */ /* 0x000fc40004000000 */
[-C--:B---3--:R-:W-:Y:S02]  /*25c00*/  IADD3 R52, P1, R52, R252.reuse, RZ ;  /* 0x000000fc34347210 */ /* 0x088fe40007f3e0ff */
[----:B----4-:R-:W-:Y:S02]  /*25c10*/  IADD3 R50, P4, R50, R252, RZ ;  /* 0x000000fc32327210 */ /* 0x010fe40007f9e0ff */
[----:B------:R-:W-:Y:S02]  /*25c20*/  IADD3.X R53, R53, R244, RZ, P1, !PT ;  /* 0x000000f435357210 */ /* 0x000fe40000ffe4ff */
[-C--:B--2---:R-:W-:Y:S01]  /*25c30*/  IADD3 R46, P5, R46, R252.reuse, RZ ;  /* 0x000000fc2e2e7210 */ /* 0x084fe20007fbe0ff */
[----:B------:R-:W-:Y:S01]  /*25c40*/  STL [R1+0x634], R52 ;  /* 0x0006343401007387 */ /* 0x000fe20000100800 */
[----:B------:R-:W-:-:S03]  /*25c50*/  IADD3 R38, P6, R38, R252, RZ ;  /* 0x000000fc26267210 */ /* 0x000fc60007fde0ff */
[----:B------:R1:W-:Y:S04]  /*25c60*/  STL [R1+0x630], R53 ;  /* 0x0006303501007387 */ /* 0x0003e80000100800 */
[----:B------:R-:W-:Y:S04]  /*25c70*/  STL [R1+0x66c], R50 ;  /* 0x00066c3201007387 */ /* 0x000fe80000100800 */
[----:B------:R-:W-:Y:S01]  /*25c80*/  STL [R1+0x674], R46 ;  /* 0x0006742e01007387 */ /* 0x000fe20000100800 */
[----:B------:R-:W-:-:S03]  /*25c90*/  IMAD.MOV.U32 R37, RZ, RZ, R53 ;  /* 0x000000ffff257224 */ /* 0x000fc600078e0035 */
[----:B------:R-:W2:Y:S01]  /*25ca0*/  LDL.LU R55, [R1+0x6e8] ;  /* 0x0006e80001377983 */ /* 0x000ea20000300800 */
[----:B------:R-:W-:Y:S01]  /*25cb0*/  ISETP.NE.U32.AND P1, PT, R36, RZ, PT ;  /* 0x000000ff2400720c */ /* 0x000fe20003f25070 */
[----:B------:R-:W-:-:S05]  /*25cc0*/  IMAD.MOV.U32 R36, RZ, RZ, R52 ;  /* 0x000000ffff247224 */ /* 0x000fca00078e0034 */
[----:B------:R3:W-:Y:S01]  /*25cd0*/  LDGSTS.E [R3+0x5300], [R36.64], P2 ;  /* 0x0530000024037fae */ /* 0x0007e20009121848 */
[----:B------:R-:W-:-:S05]  /*25ce0*/  IMAD.X R51, R51, 0x1, R244, P4 ;  /* 0x0000000133337824 */ /* 0x000fca00020e06f4 */
[----:B------:R-:W-:Y:S04]  /*25cf0*/  STL [R1+0x668], R51 ;  /* 0x0006683301007387 */ /* 0x000fe80000100800 */
[----:B------:R-:W-:Y:S04]  /*25d00*/  STL [R1+0x6ac], R38 ;  /* 0x0006ac2601007387 */ /* 0x000fe80000100800 */
[----:B-1----:R-:W4:Y:S01]  /*25d10*/  LDL.LU R53, [R1+0x6f0] ;  /* 0x0006f00001357983 */ /* 0x002f220000300800 */
[----:B------:R-:W-:-:S05]  /*25d20*/  IADD3.X R47, R47, R244, RZ, P5, !PT ;  /* 0x000000f42f2f7210 */ /* 0x000fca0002ffe4ff */
[----:B------:R-:W-:Y:S04]  /*25d30*/  STL [R1+0x670], R47 ;  /* 0x0006702f01007387 */ /* 0x000fe80000100800 */
[----:B------:R-:W4:Y:S01]  /*25d40*/  LDL.LU R52, [R1+0x728] ;  /* 0x0007280001347983 */ /* 0x000f220000300800 */
[----:B---3--:R-:W-:Y:S02]  /*25d50*/  IMAD.MOV.U32 R36, RZ, RZ, R50 ;  /* 0x000000ffff247224 */ /* 0x008fe400078e0032 */
[----:B------:R-:W-:-:S05]  /*25d60*/  IMAD.MOV.U32 R37, RZ, RZ, R51 ;  /* 0x000000ffff257224 */ /* 0x000fca00078e0033 */
[----:B------:R1:W-:Y:S01]  /*25d70*/  LDGSTS.E [R3+0x5a00], [R36.64], P3 ;  /* 0x05a0000024037fae */ /* 0x0003e20009921848 */
[----:B------:R-:W-:Y:S01]  /*25d80*/  IMAD.X R43, R43, 0x1, R244, P6 ;  /* 0x000000012b2b7824 */ /* 0x000fe200030e06f4 */
[----:B-1----:R-:W-:Y:S01]  /*25d90*/  MOV R36, R46 ;  /* 0x0000002e00247202 */ /* 0x002fe20000000f00 */
[----:B------:R-:W-:-:S03]  /*25da0*/  IMAD.MOV.U32 R37, RZ, RZ, R47 ;  /* 0x000000ffff257224 */ /* 0x000fc600078e002f */
[----:B------:R1:W-:Y:S04]  /*25db0*/  STL [R1+0x6a8], R43 ;  /* 0x0006a82b01007387 */ /* 0x0003e80000100800 */
[----:B------:R3:W-:Y:S02]  /*25dc0*/  LDGSTS.E [R3+0x5b00], [R36.64], P3 ;  /* 0x05b0000024037fae */ /* 0x0007e40009921848 */
[----:B---3--:R-:W-:Y:S02]  /*25dd0*/  IMAD.MOV.U32 R37, RZ, RZ, R43 ;  /* 0x000000ffff257224 */ /* 0x008fe400078e002b */
[----:B------:R-:W-:Y:S01]  /*25de0*/  IMAD.MOV.U32 R36, RZ, RZ, R38 ;  /* 0x000000ffff247224 */ /* 0x000fe200078e0026 */
[----:B-1----:R-:W2:Y:S04]  /*25df0*/  LDL.LU R43, [R1+0x730] ;  /* 0x00073000012b7983 */ /* 0x002ea80000300800 */
[----:B------:R-:W2:Y:S04]  /*25e00*/  LDL.LU R38, [R1+0x734] ;  /* 0x0007340001267983 */ /* 0x000ea80000300800 */
[----:B------:R-:W2:Y:S04]  /*25e10*/  LDL.LU R51, [R1+0x768] ;  /* 0x0007680001337983 */ /* 0x000ea80000300800 */
[----:B------:R-:W2:Y:S01]  /*25e20*/  LDL.LU R50, [R1+0x76c] ;  /* 0x00076c0001327983 */ /* 0x000ea20000300800 */
[----:B------:R-:W-:-:S03]  /*25e30*/  ISETP.GT.AND P2, PT, R0, 0x35, PT ;  /* 0x000000350000780c */ /* 0x000fc60003f44270 */
[----:B------:R-:W2:Y:S04]  /*25e40*/  LDL.LU R47, [R1+0x770] ;  /* 0x00077000012f7983 */ /* 0x000ea80000300800 */
[----:B------:R-:W2:Y:S04]  /*25e50*/  LDL.LU R46, [R1+0x774] ;  /* 0x00077400012e7983 */ /* 0x000ea80000300800 */
[----:B------:R1:W-:Y:S02]  /*25e60*/  LDGSTS.E [R3+0x6200], [R36.64], P1 ;  /* 0x0620000024037fae */ /* 0x0003e40008921848 */
[----:B-1----:R-:W-:-:S02]  /*25e70*/  SEL R36, RZ, 0x4, !P2 ;  /* 0x00000004ff247807 */ /* 0x002fc40005000000 */
[----:B------:R-:W-:Y:S02]  /*25e80*/  ISETP.GT.AND P2, PT, R0, 0x39, PT ;  /* 0x000000390000780c */ /* 0x000fe40003f44270 */
[----:B------:R-:W-:Y:S02]  /*25e90*/  SEL R36, R36, RZ, !P0 ;  /* 0x000000ff24247207 */ /* 0x000fe40004000000 */
[----:B------:R-:W-:Y:S02]  /*25ea0*/  SEL R37, RZ, 0x4, !P2 ;  /* 0x00000004ff257807 */ /* 0x000fe40005000000 */
[----:B------:R-:W-:Y:S02]  /*25eb0*/  IADD3 R56, P2, R56, R252, RZ ;  /* 0x000000fc38387210 */ /* 0x000fe40007f5e0ff */
[----:B------:R-:W-:Y:S02]  /*25ec0*/  ISETP.NE.U32.AND P3, PT, R36, RZ, PT ;  /* 0x000000ff2400720c */ /* 0x000fe40003f65070 */
[----:B------:R-:W-:-:S02]  /*25ed0*/  SEL R36, R37, RZ, !P0 ;  /* 0x000000ff25247207 */ /* 0x000fc40004000000 */
[----:B------:R-:W-:Y:S02]  /*25ee0*/  IADD3.X R57, R57, R244, RZ, P2, !PT ;  /* 0x000000f439397210 */ /* 0x000fe400017fe4ff */
[-C--:B------:R-:W-:Y:S02]  /*25ef0*/  IADD3 R54, P4, R54, R252.reuse, RZ ;  /* 0x000000fc36367210 */ /* 0x080fe40007f9e0ff */
[----:B------:R-:W-:Y:S01]  /*25f00*/  ISETP.NE.U32.AND P2, PT, R36, RZ, PT ;  /* 0x000000ff2400720c */ /* 0x000fe20003f45070 */
[----:B------:R-:W-:Y:S02]  /*25f10*/  IMAD.MOV.U32 R36, RZ, RZ, R56 ;  /* 0x000000ffff247224 */ /* 0x000fe400078e0038 */
[----:B------:R-:W-:Y:S01]  /*25f20*/  IMAD.MOV.U32 R37, RZ, RZ, R57 ;  /* 0x000000ffff257224 */ /* 0x000fe200078e0039 */
[-C--:B------:R-:W-:Y:S02]  /*25f30*/  IADD3 R39, P5, R39, R252.reuse, RZ ;  /* 0x000000fc27277210 */ /* 0x080fe40007fbe0ff */
[----:B------:R-:W-:Y:S01]  /*25f40*/  IADD3 R42, P6, R42, R252, RZ ;  /* 0x000000fc2a2a7210 */ /* 0x000fe20007fde0ff */
[----:B------:R-:W-:Y:S04]  /*25f50*/  STL [R1+0x6b4], R56 ;  /* 0x0006b43801007387 */ /* 0x000fe80000100800 */
[----:B------:R1:W-:Y:S04]  /*25f60*/  LDGSTS.E [R3+0x6300], [R36.64], P1 ;  /* 0x0630000024037fae */ /* 0x0003e80008921848 */
[----:B------:R-:W-:Y:S04]  /*25f70*/  STL [R1+0x6b0], R57 ;  /* 0x0006b03901007387 */ /* 0x000fe80000100800 */
[----:B------:R-:W-:Y:S01]  /*25f80*/  STL [R1+0x6ec], R54 ;  /* 0x0006ec3601007387 */ /* 0x000fe20000100800 */
[----:B-1----:R-:W-:-:S03]  /*25f90*/  IMAD.MOV.U32 R36, RZ, RZ, R54 ;  /* 0x000000ffff247224 */ /* 0x002fc600078e0036 */
[----:B------:R1:W-:Y:S01]  /*25fa0*/  STL [R1+0x6f4], R39 ;  /* 0x0006f42701007387 */ /* 0x0003e20000100800 */
[----:B--2---:R-:W-:-:S04]  /*25fb0*/  IMAD.X R55, R55, 0x1, R244, P4 ;  /* 0x0000000137377824 */ /* 0x004fc800020e06f4 */
[----:B------:R-:W-:Y:S01]  /*25fc0*/  IMAD.MOV.U32 R37, RZ, RZ, R55 ;  /* 0x000000ffff257224 */ /* 0x000fe200078e0037 */
[----:B------:R-:W-:Y:S04]  /*25fd0*/  STL [R1+0x6e8], R55 ;  /* 0x0006e83701007387 */ /* 0x000fe80000100800 */
[----:B------:R2:W-:Y:S04]  /*25fe0*/  STL [R1+0x72c], R42 ;  /* 0x00072c2a01007387 */ /* 0x0005e80000100800 */
[----:B------:R1:W-:Y:S01]  /*25ff0*/  LDGSTS.E [R3+0x6a00], [R36.64], P3 ;  /* 0x06a0000024037fae */ /* 0x0003e20009921848 */
[----:B----4-:R-:W-:-:S02]  /*26000*/  IADD3.X R53, R53, R244, RZ, P5, !PT ;  /* 0x000000f435357210 */ /* 0x010fc40002ffe4ff */
[----:B-1----:R-:W-:-:S03]  /*26010*/  MOV R36, R39 ;  /* 0x0000002700247202 */ /* 0x002fc60000000f00 */
[----:B------:R1:W-:Y:S01]  /*26020*/  STL [R1+0x6f0], R53 ;  /* 0x0006f03501007387 */ /* 0x0003e20000100800 */
[----:B------:R-:W-:-:S05]  /*26030*/  IMAD.MOV.U32 R37, RZ, RZ, R53 ;  /* 0x000000ffff257224 */ /* 0x000fca00078e0035 */
[----:B------:R4:W-:Y:S01]  /*26040*/  LDGSTS.E [R3+0x6b00], [R36.64], P3 ;  /* 0x06b0000024037fae */ /* 0x0009e20009921848 */
[----:B------:R-:W-:-:S05]  /*26050*/  IMAD.X R52, R52, 0x1, R244, P6 ;  /* 0x0000000134347824 */ /* 0x000fca00030e06f4 */
[----:B------:R1:W-:Y:S04]  /*26060*/  STL [R1+0x728], R52 ;  /* 0x0007283401007387 */ /* 0x0003e80000100800 */
[----:B------:R-:W3:Y:S01]  /*26070*/  LDL.LU R39, [R1+0xbc4] ;  /* 0x000bc40001277983 */ /* 0x000ee20000300800 */
[----:B----4-:R-:W-:-:S03]  /*26080*/  IMAD.MOV.U32 R36, RZ, RZ, R42 ;  /* 0x000000ffff247224 */ /* 0x010fc600078e002a */
[----:B--2---:R-:W2:Y:S01]  /*26090*/  LDL.LU R42, [R1+0xbc0] ;  /* 0x000bc000012a7983 */ /* 0x004ea20000300800 */
[----:B------:R-:W-:Y:S01]  /*260a0*/  IMAD.MOV.U32 R37, RZ, RZ, R52 ;  /* 0x000000ffff257224 */ /* 0x000fe200078e0034 */
[----:B------:R-:W-:-:S04]  /*260b0*/  ISETP.GT.AND P1, PT, R0, 0x3d, PT ;  /* 0x0000003d0000780c */ /* 0x000fc80003f24270 */
[----:B------:R4:W-:Y:S04]  /*260c0*/  LDGSTS.E [R3+0x7200], [R36.64], P2 ;  /* 0x0720000024037fae */ /* 0x0009e80009121848 */
[----:B-1----:R-:W1:Y:S01]  /*260d0*/  S2R R53, SR_TID.X ;  /* 0x0000000000357919 */ /* 0x002e620000002100 */
[----:B----4-:R-:W-:-:S04]  /*260e0*/  SEL R36, RZ, 0x4, !P1 ;  /* 0x00000004ff247807 */ /* 0x010fc80004800000 */
[----:B------:R-:W-:Y:S02]  /*260f0*/  SEL R36, R36, RZ, !P0 ;  /* 0x000000ff24247207 */ /* 0x000fe40004000000 */
[----:B------:R-:W-:-:S04]  /*26100*/  IADD3 R38, P1, R38, R252, RZ ;  /* 0x000000fc26267210 */ /* 0x000fc80007f3e0ff */
[----:B------:R-:W-:Y:S01]  /*26110*/  IADD3.X R43, R43, R244, RZ, P1, !PT ;  /* 0x000000f42b2b7210 */ /* 0x000fe20000ffe4ff */
[----:B------:R-:W-:Y:S01]  /*26120*/  STL [R1+0x734], R38 ;  /* 0x0007342601007387 */ /* 0x000fe20000100800 */
[----:B------:R-:W-:-:S03]  /*26130*/  IADD3 R50, P4, R50, R252, RZ ;  /* 0x000000fc32327210 */ /* 0x000fc60007f9e0ff */
[----:B------:R4:W-:Y:S01]  /*26140*/  STL [R1+0x730], R43 ;  /* 0x0007302b01007387 */ /* 0x0009e20000100800 */
[----:B------:R-:W-:Y:S01]  /*26150*/  ISETP.NE.U32.AND P3, PT, R36, RZ, PT ;  /* 0x000000ff2400720c */ /* 0x000fe20003f65070 */
[----:B------:R-:W-:Y:S02]  /*26160*/  IMAD.MOV.U32 R36, RZ, RZ, R38 ;  /* 0x000000ffff247224 */ /* 0x000fe400078e0026 */
[----:B------:R-:W2:Y:S01]  /*26170*/  LDL.LU R56, [R1+0xbc8] ;  /* 0x000bc80001387983 */ /* 0x000ea20000300800 */
[----:B------:R-:W-:-:S03]  /*26180*/  IMAD.MOV.U32 R37, RZ, RZ, R43 ;  /* 0x000000ffff257224 */ /* 0x000fc600078e002b */
[----:B------:R1:W-:Y:S04]  /*26190*/  STL [R1+0x76c], R50 ;  /* 0x00076c3201007387 */ /* 0x0003e80000100800 */
[----:B------:R-:W2:Y:S01]  /*261a0*/  LDL.LU R54, [R1+0xbcc] ;  /* 0x000bcc0001367983 */ /* 0x000ea20000300800 */
[----:B------:R-:W-:-:S03]  /*261b0*/  IMAD.X R51, R51, 0x1, R244, P4 ;  /* 0x0000000133337824 */ /* 0x000fc600020e06f4 */
[----:B------:R1:W-:Y:S01]  /*261c0*/  LDGSTS.E [R3+0x7300], [R36.64], P2 ;  /* 0x0730000024037fae */ /* 0x0003e20009121848 */
[----:B------:R-:W-:-:S03]  /*261d0*/  IADD3 R46, P2, R46, R252, RZ ;  /* 0x000000fc2e2e7210 */ /* 0x000fc60007f5e0ff */
[----:B------:R-:W2:Y:S01]  /*261e0*/  LDL.LU R52, [R1+0x3f8] ;  /* 0x0003f80001347983 */ /* 0x000ea20000300800 */
[----:B------:R-:W-:-:S03]  /*261f0*/  IADD3.X R47, R47, R244, RZ, P2, !PT ;  /* 0x000000f42f2f7210 */ /* 0x000fc600017fe4ff */
[----:B----4-:R-:W4:Y:S01]  /*26200*/  LDL.LU R43, [R1+0x3fc] ;  /* 0x0003fc00012b7983 */ /* 0x010f220000300800 */
[----:B-1----:R-:W-:Y:S02]  /*26210*/  IMAD.MOV.U32 R36, RZ, RZ, R50 ;  /* 0x000000ffff247224 */ /* 0x002fe400078e0032 */
[----:B------:R-:W-:Y:S01]  /*26220*/  IMAD.MOV.U32 R37, RZ, RZ, R51 ;  /* 0x000000ffff257224 */ /* 0x000fe200078e0033 */
[----:B------:R1:W-:Y:S04]  /*26230*/  STL [R1+0x774], R46 ;  /* 0x0007742e01007387 */ /* 0x0003e80000100800 */
[----:B------:R-:W-:Y:S04]  /*26240*/  STL [R1+0x768], R51 ;  /* 0x0007683301007387 */ /* 0x000fe80000100800 */
[----:B------:R1:W-:Y:S04]  /*26250*/  STL [R1+0x770], R47 ;  /* 0x0007702f01007387 */ /* 0x0003e80000100800 */
[----:B------:R1:W-:Y:S01]  /*26260*/  LDGSTS.E [R3+0x7a00], [R36.64], P3 ;  /* 0x07a0000024037fae */ /* 0x0003e20009921848 */
[----:B------:R-:W-:-:S03]  /*26270*/  LOP3.LUT R53, R53, 0x3f, RZ, 0xc0, !PT ;  /* 0x0000003f35357812 */ /* 0x000fc600078ec0ff */
[----:B------:R-:W4:Y:S01]  /*26280*/  LDL.LU R50, [R1+0x400] ;  /* 0x0004000001327983 */ /* 0x000f220000300800 */
[----:B-1----:R-:W-:-:S03]  /*26290*/  IMAD.MOV.U32 R36, RZ, RZ, R46 ;  /* 0x000000ffff247224 */ /* 0x002fc600078e002e */
[----:B------:R-:W4:Y:S01]  /*262a0*/  LDL.LU R46, [R1+0x404] ;  /* 0x00040400012e7983 */ /* 0x000f220000300800 */
[----:B------:R-:W-:-:S03]  /*262b0*/  IMAD.SHL.U32 R57, R53, 0x4, RZ ;  /* 0x0000000435397824 */ /* 0x000fc600078e00ff */
[----:B------:R-:W4:Y:S01]  /*262c0*/  LDL.LU R53, [R1+0x43c] ;  /* 0x00043c0001357983 */ /* 0x000f220000300800 */
[----:B------:R-:W-:Y:S02]  /*262d0*/  MOV R37, R47 ;  /* 0x0000002f00257202 */ /* 0x000fe40000000f00 */
[----:B------:R-:W-:Y:S02]  /*262e0*/  ISETP.GT.AND P1, PT, R0, 0x2, PT ;  /* 0x000000020000780c */ /* 0x000fe40003f24270 */
[----:B------:R-:W-:Y:S01]  /*262f0*/  LOP3.LUT R47, R57, 0x40, RZ, 0x3c, !PT ;  /* 0x00000040392f7812 */ /* 0x000fe200078e3cff */
[----:B------:R1:W-:Y:S01]  /*26300*/  LDGSTS.E [R3+0x7b00], [R36.64], P3 ;  /* 0x07b0000024037fae */ /* 0x0003e20009921848 */
[----:B------:R-:W-:-:S04]  /*26310*/  SEL R38, RZ, 0x4, !P1 ;  /* 0x00000004ff267807 */ /* 0x000fc80004800000 */
[----:B------:R-:W-:Y:S01]  /*26320*/  SEL R38, R38, RZ, !P0 ;  /* 0x000000ff26267207 */ /* 0x000fe20004000000 */
[----:B-1----:R-:W-:-:S05]  /*26330*/  IMAD.U32 R36, RZ, RZ, UR5 ;  /* 0x00000005ff247e24 */ /* 0x002fca000f8e00ff */
[----:B------:R-:W-:Y:S02]  /*26340*/  LEA R36, R36, R47, 0xf ;  /* 0x0000002f24247211 */ /* 0x000fe400078e78ff */
[----:B------:R-:W-:Y:S02]  /*26350*/  ISETP.NE.U32.AND P1, PT, R38, RZ, PT ;  /* 0x000000ff2600720c */ /* 0x000fe40003f25070 */
[----:B---3--:R-:W-:-:S05]  /*26360*/  IADD3 R39, P2, R39, R252, RZ ;  /* 0x000000fc27277210 */ /* 0x008fca0007f5e0ff */
[----:B--2---:R-:W-:Y:S01]  /*26370*/  IMAD.X R42, R42, 0x1, R244, P2 ;  /* 0x000000012a2a7824 */ /* 0x004fe200010e06f4 */
[----:B------:R1:W-:Y:S04]  /*26380*/  STL [R1+0xbc4], R39 ;  /* 0x000bc42701007387 */ /* 0x0003e80000100800 */
[----:B------:R2:W-:Y:S04]  /*26390*/  STL [R1+0xbc0], R42 ;  /* 0x000bc02a01007387 */ /* 0x0005e80000100800 */
[----:B------:R-:W3:Y:S04]  /*263a0*/  LDL.LU R55, [R1+0x438] ;  /* 0x0004380001377983 */ /* 0x000ee80000300800 */
[----:B------:R-:W3:Y:S04]  /*263b0*/  LDL.LU R51, [R1+0x440] ;  /* 0x0004400001337983 */ /* 0x000ee80000300800 */
[----:B------:R-:W3:Y:S01]  /*263c0*/  LDL.LU R47, [R1+0x444] ;  /* 0x00044400012f7983 */ /* 0x000ee20000300800 */
[----:B------:R-:W-:-:S02]  /*263d0*/  IMAD.MOV.U32 R38, RZ, RZ, R39 ;  /* 0x000000ffff267224 */ /* 0x000fc400078e0027 */
[----:B-1----:R-:W-:Y:S02]  /*263e0*/  IMAD.MOV.U32 R39, RZ, RZ, R42 ;  /* 0x000000ffff277224 */ /* 0x002fe400078e002a */
[----:B--2---:R-:W2:Y:S01]  /*263f0*/  LDL.LU R42, [R1+0x47c] ;  /* 0x00047c00012a7983 */ /* 0x004ea20000300800 */
[----:B------:R-:W-:-:S03]  /*26400*/  ISETP.GT.AND P2, PT, R0, 0x6, PT ;  /* 0x000000060000780c */ /* 0x000fc60003f44270 */
[----:B------:R1:W-:Y:S01]  /*26410*/  LDGSTS.E [R36+0x400], [R38.64], P1 ;  /* 0x0040000026247fae */ /* 0x0003e20008921848 */
[----:B------:R-:W-:-:S04]  /*26420*/  SEL R37, RZ, 0x4, !P2 ;  /* 0x00000004ff257807 */ /* 0x000fc80005000000 */
[----:B------:R-:W-:-:S04]  /*26430*/  SEL R37, R37, RZ, !P0 ;  /* 0x000000ff25257207 */ /* 0x000fc80004000000 */
[----:B------:R-:W-:Y:S02]  /*26440*/  ISETP.NE.U32.AND P2, PT, R37, RZ, PT ;  /* 0x000000ff2500720c */ /* 0x000fe40003f45070 */
[----:B------:R-:W-:-:S05]  /*26450*/  IADD3 R54, P3, R54, R252, RZ ;  /* 0x000000fc36367210 */ /* 0x000fca0007f7e0ff */
[----:B------:R-:W-:Y:S01]  /*26460*/  IMAD.X R56, R56, 0x1, R244, P3 ;  /* 0x0000000138387824 */ /* 0x000fe200018e06f4 */
[----:B-1----:R-:W-:Y:S02]  /*26470*/  MOV R38, R54 ;  /* 0x0000003600267202 */ /* 0x002fe40000000f00 */
[----:B----4-:R-:W-:Y:S01]  /*26480*/  IADD3 R43, P3, R43, R252, RZ ;  /* 0x000000fc2b2b7210 */ /* 0x010fe20007f7e0ff */
[----:B------:R-:W-:Y:S01]  /*26490*/  IMAD.MOV.U32 R39, RZ, RZ, R56 ;  /* 0x000000ffff277224 */ /* 0x000fe200078e0038 */
[----:B------:R-:W-:Y:S03]  /*264a0*/  STL [R1+0xbcc], R54 ;  /* 0x000bcc3601007387 */ /* 0x000fe60000100800 */
[----:B------:R-:W-:Y:S01]  /*264b0*/  IMAD.X R52, R52, 0x1, R244, P3 ;  /* 0x0000000134347824 */ /* 0x000fe200018e06f4 */
[----:B------:R-:W-:Y:S04]  /*264c0*/  STL [R1+0xbc8], R56 ;  /* 0x000bc83801007387 */ /* 0x000fe80000100800 */
[----:B------:R1:W-:Y:S04]  /*264d0*/  LDGSTS.E [R36+0x500], [R38.64], P1 ;  /* 0x0050000026247fae */ /* 0x0003e80008921848 */
[----:B------:R4:W-:Y:S04]  /*264e0*/  STL [R1+0x3fc], R43 ;  /* 0x0003fc2b01007387 */ /* 0x0009e80000100800 */
[----:B------:R4:W-:Y:S01]  /*264f0*/  STL [R1+0x3f8], R52 ;  /* 0x0003f83401007387 */ /* 0x0009e20000100800 */
[----:B-1----:R-:W-:-:S03]  /*26500*/  IMAD.MOV.U32 R38, RZ, RZ, R43 ;  /* 0x000000ffff267224 */ /* 0x002fc600078e002b */
[----:B----4-:R-:W4:Y:S01]  /*26510*/  LDL.LU R43, [R1+0x478] ;  /* 0x00047800012b7983 */ /* 0x010f220000300800 */
[----:B------:R-:W-:-:S03]  /*26520*/  MOV R39, R52 ;  /* 0x0000003400277202 */ /* 0x000fc60000000f00 */
[----:B------:R-:W4:Y:S04]  /*26530*/  LDL.LU R52, [R1+0x484] ;  /* 0x0004840001347983 */ /* 0x000f280000300800 */
[----:B------:R1:W-:Y:S01]  /*26540*/  LDGSTS.E [R36+0xc00], [R38.64], P2 ;  /* 0x00c0000026247fae */ /* 0x0003e20009121848 */
[----:B------:R-:W-:-:S05]  /*26550*/  IADD3 R46, P3, R46, R252, RZ ;  /* 0x000000fc2e2e7210 */ /* 0x000fca0007f7e0ff */
[----:B------:R-:W-:Y:S01]  /*26560*/  IMAD.X R50, R50, 0x1, R244, P3 ;  /* 0x0000000132327824 */ /* 0x000fe200018e06f4 */
[----:B------:R-:W-:Y:S01]  /*26570*/  IADD3 R53, P3, R53, R252, RZ ;  /* 0x000000fc35357210 */ /* 0x000fe20007f7e0ff */
[----:B------:R-:W-:Y:S04]  /*26580*/  STL [R1+0x404], R46 ;  /* 0x0004042e01007387 */ /* 0x000fe80000100800 */
[----:B------:R1:W-:Y:S02]  /*26590*/  STL [R1+0x400], R50 ;  /* 0x0004003201007387 */ /* 0x0003e40000100800 */
[----:B-1----:R-:W-:Y:S02]  /*265a0*/  IMAD.MOV.U32 R39, RZ, RZ, R50 ;  /* 0x000000ffff277224 */ /* 0x002fe400078e0032 */
[----:B------:R-:W4:Y:S01]  /*265b0*/  LDL.LU R54, [R1+0x480] ;  /* 0x0004800001367983 */ /* 0x000f220000300800 */
[----:B------:R-:W-:-:S03]  /*265c0*/  IMAD.MOV.U32 R38, RZ, RZ, R46 ;  /* 0x000000ffff267224 */ /* 0x000fc600078e002e */
[----:B------:R-:W4:Y:S04]  /*265d0*/  LDL.LU R50, [R1+0x4b8] ;  /* 0x0004b80001327983 */ /* 0x000f280000300800 */
[----:B------:R-:W-:Y:S04]  /*265e0*/  STL [R1+0x43c], R53 ;  /* 0x00043c3501007387 */ /* 0x000fe80000100800 */
[----:B------:R-:W4:Y:S01]  /*265f0*/  LDL.LU R46, [R1+0x4bc] ;  /* 0x0004bc00012e7983 */ /* 0x000f220000300800 */
[----:B------:R-:W-:-:S03]  /*26600*/  ISETP.GT.AND P1, PT, R0, 0xa, PT ;  /* 0x0000000a0000780c */ /* 0x000fc60003f24270 */
[----:B------:R1:W-:Y:S01]  /*26610*/  LDGSTS.E [R36+0xd00], [R38.64], P2 ;  /* 0x00d0000026247fae */ /* 0x0003e20009121848 */
[----:B------:R-:W-:-:S04]  /*26620*/  SEL R37, RZ, 0x4, !P1 ;  /* 0x00000004ff257807 */ /* 0x000fc80004800000 */
[----:B------:R-:W-:-:S04]  /*26630*/  SEL R37, R37, RZ, !P0 ;  /* 0x000000ff25257207 */ /* 0x000fc80004000000 */
[----:B------:R-:W-:Y:S01]  /*26640*/  ISETP.NE.U32.AND P1, PT, R37, RZ, PT ;  /* 0x000000ff2500720c */ /* 0x000fe20003f25070 */
[----:B-1----:R-:W-:Y:S01]  /*26650*/  IMAD.MOV.U32 R38, RZ, RZ, R53 ;  /* 0x000000ffff267224 */ /* 0x002fe200078e0035 */
[----:B---3--:R-:W-:Y:S02]  /*26660*/  IADD3.X R55, R55, R244, RZ, P3, !PT ;  /* 0x000000f437377210 */ /* 0x008fe40001ffe4ff */
[----:B------:R-:W-:-:S03]  /*26670*/  IADD3 R47, P3, R47, R252, RZ ;  /* 0x000000fc2f2f7210 */ /* 0x000fc60007f7e0ff */
[----:B------:R-:W-:Y:S01]  /*26680*/  IMAD.MOV.U32 R39, RZ, RZ, R55 ;  /* 0x000000ffff277224 */ /* 0x000fe200078e0037 */
[----:B------:R1:W-:Y:S01]  /*26690*/  STL [R1+0x438], R55 ;  /* 0x0004383701007387 */ /* 0x0003e20000100800 */
[----:B------:R-:W-:Y:S01]  /*266a0*/  IMAD.X R51, R51, 0x1, R244, P3 ;  /* 0x0000000133337824 */ /* 0x000fe200018e06f4 */
[----:B--2---:R-:W-:-:S03]  /*266b0*/  IADD3 R42, P3, R42, R252, RZ ;  /* 0x000000fc2a2a7210 */ /* 0x004fc60007f7e0ff */
[----:B------:R2:W-:Y:S04]  /*266c0*/  LDGSTS.E [R36+0x1400], [R38.64], P1 ;  /* 0x0140000026247fae */ /* 0x0005e80008921848 */
[----:B-1----:R-:W3:Y:S04]  /*266d0*/  LDL.LU R55, [R1+0x4c4] ;  /* 0x0004c40001377983 */ /* 0x002ee80000300800 */
[----:B------:R-:W-:Y:S01]  /*266e0*/  STL [R1+0x444], R47 ;  /* 0x0004442f01007387 */ /* 0x000fe20000100800 */
[----:B--2---:R-:W-:-:S03]  /*266f0*/  IMAD.MOV.U32 R39, RZ, RZ, R51 ;  /* 0x000000ffff277224 */ /* 0x004fc600078e0033 */
[----:B------:R1:W-:Y:S01]  /*26700*/  STL [R1+0x440], R51 ;  /* 0x0004403301007387 */ /* 0x0003e20000100800 */
[----:B------:R-:W-:-:S03]  /*26710*/  MOV R38, R47 ;  /* 0x0000002f00267202 */ /* 0x000fc60000000f00 */
[----:B------:R-:W2:Y:S01]  /*26720*/  LDL.LU R56, [R1+0x4c0] ;  /* 0x0004c00001387983 */ /* 0x000ea20000300800 */
[----:B------:R-:W-:-:S03]  /*26730*/  ISETP.GT.AND P2, PT, R0, 0xe, PT ;  /* 0x0000000e0000780c */ /* 0x000fc60003f44270 */
[----:B------:R1:W-:Y:S04]  /*26740*/  LDGSTS.E [R36+0x1500], [R38.64], P1 ;  /* 0x0150000026247fae */ /* 0x0003e80008921848 */
[----:B-1----:R-:W2:Y:S04]  /*26750*/  LDL.LU R51, [R1+0x4f8] ;  /* 0x0004f80001337983 */ /* 0x002ea80000300800 */
[----:B------:R-:W-:Y:S04]  /*26760*/  STL [R1+0x47c], R42 ;  /* 0x00047c2a01007387 */ /* 0x000fe80000100800 */
[----:B------:R-:W2:Y:S01]  /*26770*/  LDL.LU R47, [R1+0x4fc] ;  /* 0x0004fc00012f7983 */ /* 0x000ea20000300800 */
[----:B------:R-:W-:-:S04]  /*26780*/  SEL R37, RZ, 0x4, !P2 ;  /* 0x00000004ff257807 */ /* 0x000fc80005000000 */
[----:B------:R-:W-:Y:S01]  /*26790*/  SEL R37, R37, RZ, !P0 ;  /* 0x000000ff25257207 */ /* 0x000fe20004000000 */
[----:B------:R-:W-:-:S03]  /*267a0*/  IMAD.MOV.U32 R38, RZ, RZ, R42 ;  /* 0x000000ffff267224 */ /* 0x000fc600078e002a */
[----:B------:R-:W-:Y:S01]  /*267b0*/  ISETP.NE.U32.AND P2, PT, R37, RZ, PT ;  /* 0x000000ff2500720c */ /* 0x000fe20003f45070 */
[----:B----4-:R-:W-:-:S05]  /*267c0*/  IMAD.X R43, R43, 0x1, R244, P3 ;  /* 0x000000012b2b7824 */ /* 0x010fca00018e06f4 */
[----:B------:R1:W-:Y:S01]  /*267d0*/  STL [R1+0x478], R43 ;  /* 0x0004782b01007387 */ /* 0x0003e20000100800 */
[----:B------:R-:W-:Y:S02]  /*267e0*/  MOV R39, R43 ;  /* 0x0000002b00277202 */ /* 0x000fe40000000f00 */
[----:B------:R-:W-:-:S04]  /*267f0*/  IADD3 R52, P3, R52, R252, RZ ;  /* 0x000000fc34347210 */ /* 0x000fc80007f7e0ff */
[----:B------:R4:W-:Y:S04]  /*26800*/  LDGSTS.E [R36+0x1c00], [R38.64], P2 ;  /* 0x01c0000026247fae */ /* 0x0009e80009121848 */
[----:B-1----:R-:W2:Y:S04]  /*26810*/  LDL.LU R43, [R1+0x500] ;  /* 0x00050000012b7983 */ /* 0x002ea80000300800 */
[----:B------:R-:W2:Y:S04]  /*26820*/  LDL.LU R42, [R1+0x504] ;  /* 0x00050400012a7983 */ /* 0x000ea80000300800 */
[----:B------:R-:W2:Y:S01]  /*26830*/  LDL.LU R53, [R1+0x53c] ;  /* 0x00053c0001357983 */ /* 0x000ea20000300800 */
[----:B------:R-:W-:-:S02]  /*26840*/  IMAD.X R54, R54, 0x1, R244, P3 ;  /* 0x0000000136367824 */ /* 0x000fc400018e06f4 */
[----:B----4-:R-:W-:Y:S01]  /*26850*/  IMAD.MOV.U32 R38, RZ, RZ, R52 ;  /* 0x000000ffff267224 */ /* 0x010fe200078e0034 */
[----:B------:R-:W-:Y:S01]  /*26860*/  STL [R1+0x484], R52 ;  /* 0x0004843401007387 */ /* 0x000fe20000100800 */
[----:B------:R-:W-:-:S03]  /*26870*/  IMAD.MOV.U32 R39, RZ, RZ, R54 ;  /* 0x000000ffff277224 */ /* 0x000fc600078e0036 */
[----:B------:R1:W-:Y:S04]  /*26880*/  STL [R1+0x480], R54 ;  /* 0x0004803601007387 */ /* 0x0003e80000100800 */
[----:B------:R4:W-:Y:S01]  /*26890*/  LDGSTS.E [R36+0x1d00], [R38.64], P2 ;  /* 0x01d0000026247fae */ /* 0x0009e20009121848 */
[----:B------:R-:W-:-:S04]  /*268a0*/  IADD3 R46, P3, R46, R252, RZ ;  /* 0x000000fc2e2e7210 */ /* 0x000fc80007f7e0ff */
[----:B------:R-:W-:Y:S01]  /*268b0*/  IADD3.X R50, R50, R244, RZ, P3, !PT ;  /* 0x000000f432327210 */ /* 0x000fe20001ffe4ff */
[----:B------:R1:W-:Y:S04]  /*268c0*/  STL [R1+0x4bc], R46 ;  /* 0x0004bc2e01007387 */ /* 0x0003e80000100800 */
[----:B------:R1:W-:Y:S01]  /*268d0*/  STL [R1+0x4b8], R50 ;  /* 0x0004b83201007387 */ /* 0x0003e20000100800 */
[----:B----4-:R-:W-:-:S03]  /*268e0*/  IMAD.MOV.U32 R38, RZ, RZ, R46 ;  /* 0x000000ffff267224 */ /* 0x010fc600078e002e */
[----:B-1----:R-:W4:Y:S01]  /*268f0*/  LDL.LU R54, [R1+0x538] ;  /* 0x0005380001367983 */ /* 0x002f220000300800 */
[----:B------:R-:W-:-:S03]  /*26900*/  ISETP.GT.AND P1, PT, R0, 0x12, PT ;  /* 0x000000120000780c */ /* 0x000fc60003f24270 */
[----:B------:R-:W4:Y:S04]  /*26910*/  LDL.LU R52, [R1+0x540] ;  /* 0x0005400001347983 */ /* 0x000f280000300800 */
[----:B------:R-:W4:Y:S01]  /*26920*/  LDL.LU R46, [R1+0x544] ;  /* 0x00054400012e7983 */ /* 0x000f220000300800 */
[----:B------:R-:W-:Y:S01]  /*26930*/  SEL R37, RZ, 0x4, !P1 ;  /* 0x00000004ff257807 */ /* 0x000fe20004800000 */
[----:B------:R-:W-:Y:S02]  /*26940*/  IMAD.MOV.U32 R39, RZ, RZ, R50 ;  /* 0x000000ffff277224 */ /* 0x000fe400078e0032 */
[----:B------:R-:W4:Y:S01]  /*26950*/  LDL.LU R50, [R1+0x57c] ;  /* 0x00057c0001327983 */ /* 0x000f220000300800 */
[----:B------:R-:W-:-:S04]  /*26960*/  SEL R37, R37, RZ, !P0 ;  /* 0x000000ff25257207 */ /* 0x000fc80004000000 */
[----:B------:R-:W-:Y:S11]  /*26970*/  ISETP.NE.U32.AND P1, PT, R37, RZ, PT ;  /* 0x000000ff2500720c */ /* 0x000ff60003f25070 */
[----:B------:R-:W-:Y:S02]  /*26980*/  @!UPT UIADD3 URZ, URZ, URZ, URZ ;  /* 0x0000003f3f3ff290 */ /* 0x000fe4000fffe03f */
[----:B------:R1:W-:Y:S01]  /*26990*/  LDGSTS.E [R36+0x2400], [R38.64], P1 ;  /* 0x0240000026247fae */ /* 0x0003e20008921848 */
[----:B---3--:R-:W-:-:S04]  /*269a0*/  IADD3 R55, P3, R55, R252, RZ ;  /* 0x000000fc37377210 */ /* 0x008fc80007f7e0ff */
[----:B-1----:R-:W-:Y:S01]  /*269b0*/  MOV R38, R55 ;  /* 0x0000003700267202 */ /* 0x002fe20000000f00 */
[----:B--2---:R-:W-:Y:S01]  /*269c0*/  IMAD.X R56, R56, 0x1, R244, P3 ;  /* 0x0000000138387824 */ /* 0x004fe200018e06f4 */
[----:B------:R-:W-:Y:S03]  /*269d0*/  STL [R1+0x4c4], R55 ;  /* 0x0004c43701007387 */ /* 0x000fe60000100800 */
[----:B------:R-:W-:Y:S01]  /*269e0*/  IMAD.MOV.U32 R39, RZ, RZ, R56 ;  /* 0x000000ffff277224 */ /* 0x000fe200078e0038 */
[----:B------:R-:W-:Y:S04]  /*269f0*/  STL [R1+0x4c0], R56 ;  /* 0x0004c03801007387 */ /* 0x000fe80000100800 */
[----:B------:R1:W-:Y:S01]  /*26a00*/  LDGSTS.E [R36+0x2500], [R38.64], P1 ;  /* 0x0250000026247fae */ /* 0x0003e20008921848 */
[----:B------:R-:W-:-:S05]  /*26a10*/  IADD3 R47, P3, R47, R252, RZ ;  /* 0x000000fc2f2f7210 */ /* 0x000fca0007f7e0ff */
[----:B------:R-:W-:Y:S01]  /*26a20*/  IMAD.X R51, R51, 0x1, R244, P3 ;  /* 0x0000000133337824 */ /* 0x000fe200018e06f4 */
[----:B------:R-:W-:Y:S04]  /*26a30*/  STL [R1+0x4fc], R47 ;  /* 0x0004fc2f01007387 */ /* 0x000fe80000100800 */
[----:B------:R2:W-:Y:S01]  /*26a40*/  STL [R1+0x4f8], R51 ;  /* 0x0004f83301007387 */ /* 0x0005e20000100800 */
[----:B-1----:R-:W-:-:S03]  /*26a50*/  MOV R39, R51 ;  /* 0x0000003300277202 */ /* 0x002fc60000000f00 */
[----:B--2---:R-:W2:Y:S01]  /*26a60*/  LDL.LU R51, [R1+0x578] ;  /* 0x0005780001337983 */ /* 0x004ea20000300800 */
[----:B------:R-:W-:-:S04]  /*26a70*/  ISETP.GT.AND P2, PT, R0, 0x16, PT ;  /* 0x000000160000780c */ /* 0x000fc80003f44270 */
[----:B------:R-:W-:-:S04]  /*26a80*/  SEL R37, RZ, 0x4, !P2 ;  /* 0x00000004ff257807 */ /* 0x000fc80005000000 */
[----:B------:R-:W-:-:S04]  /*26a90*/  SEL R37, R37, RZ, !P0 ;  /* 0x000000ff25257207 */ /* 0x000fc80004000000 */
[----:B------:R-:W-:Y:S02]  /*26aa0*/  ISETP.NE.U32.AND P2, PT, R37, RZ, PT ;  /* 0x000000ff2500720c */ /* 0x000fe40003f45070 */
[----:B------:R-:W-:Y:S01]  /*26ab0*/  ISETP.GT.AND P1, PT, R0, 0x1a, PT ;  /* 0x0000001a0000780c */ /* 0x000fe20003f24270 */
[----:B------:R-:W-:Y:S02]  /*26ac0*/  IMAD.MOV.U32 R38, RZ, RZ, R47 ;  /* 0x000000ffff267224 */ /* 0x000fe400078e002f */
[----:B------:R-:W3:Y:S01]  /*26ad0*/  LDL.LU R47, [R1+0x584] ;  /* 0x00058400012f7983 */ /* 0x000ee20000300800 */
[----:B------:R-:W-:Y:S02]  /*26ae0*/  SEL R37, RZ, 0x4, !P1 ;  /* 0x00000004ff257807 */ /* 0x000fe40004800000 */
[----:B------:R-:W-:-:S05]  /*26af0*/  IADD3 R42, P3, R42, R252, RZ ;  /* 0x000000fc2a2a7210 */ /* 0x000fca0007f7e0ff */
[----:B------:R1:W-:Y:S01]  /*26b00*/  LDGSTS.E [R36+0x2c00], [R38.64], P2 ;  /* 0x02c0000026247fae */ /* 0x0003e20009121848 */
[----:B------:R-:W-:Y:S01]  /*26b10*/  IMAD.X R43, R43, 0x1, R244, P3 ;  /* 0x000000012b2b7824 */ /* 0x000fe200018e06f4 */
[----:B------:R-:W-:Y:S02]  /*26b20*/  IADD3 R53, P3, R53, R252, RZ ;  /* 0x000000fc35357210 */ /* 0x000fe40007f7e0ff */
[----:B------:R-:W-:Y:S01]  /*26b30*/  STL [R1+0x504], R42 ;  /* 0x0005042a01007387 */ /* 0x000fe20000100800 */
[----:B------:R-:W-:-:S03]  /*26b40*/  SEL R37, R37, RZ, !P0 ;  /* 0x000000ff25257207 */ /* 0x000fc60004000000 */
[----:B------:R1:W-:Y:S02]  /*26b50*/  STL [R1+0x500], R43 ;  /* 0x0005002b01007387 */ /* 0x0003e40000100800 */
[----:B-1----:R-:W-:Y:S02]  /*26b60*/  IMAD.MOV.U32 R39, RZ, RZ, R43 ;  /* 0x000000ffff277224 */ /* 0x002fe400078e002b */
[----:B------:R-:W3:Y:S01]  /*26b70*/  LDL.LU R55, [R1+0x580] ;  /* 0x0005800001377983 */ /* 0x000ee20000300800 */
[----:B------:R-:W-:Y:S01]  /*26b80*/  IMAD.MOV.U32 R38, RZ, RZ, R42 ;  /* 0x000000ffff267224 */ /* 0x000fe200078e002a */
[----:B------:R-:W-:Y:S02]  /*26b90*/  ISETP.NE.U32.AND P1, PT, R37, RZ, PT ;  /* 0x000000ff2500720c */ /* 0x000fe40003f25070 */
[----:B------:R-:W3:Y:S04]  /*26ba0*/  LDL.LU R43, [R1+0x5b8] ;  /* 0x0005b800012b7983 */ /* 0x000ee80000300800 */
[----:B------:R1:W-:Y:S04]  /*26bb0*/  STL [R1+0x53c], R53 ;  /* 0x00053c3501007387 */ /* 0x0003e80000100800 */
[----:B------:R-:W3:Y:S01]  /*26bc0*/  LDL.LU R42, [R1+0x5bc] ;  /* 0x0005bc00012a7983 */ /* 0x000ee20000300800 */
[----:B----4-:R-:W-:-:S03]  /*26bd0*/  IADD3.X R54, R54, R244, RZ, P3, !PT ;  /* 0x000000f436367210 */ /* 0x010fc60001ffe4ff */
[----:B------:R4:W-:Y:S01]  /*26be0*/  LDGSTS.E [R36+0x2d00], [R38.64], P2 ;  /* 0x02d0000026247fae */ /* 0x0009e20009121848 */
[----:B------:R-:W-:-:S03]  /*26bf0*/  IADD3 R46, P3, R46, R252, RZ ;  /* 0x000000fc2e2e7210 */ /* 0x000fc60007f7e0ff */
[----:B------:R-:W-:Y:S01]  /*26c00*/  STL [R1+0x538], R54 ;  /* 0x0005383601007387 */ /* 0x000fe20000100800 */
[----:B----4-:R-:W-:Y:S02]  /*26c10*/  IMAD.MOV.U32 R38, RZ, RZ, R53 ;  /* 0x000000ffff267224 */ /* 0x010fe400078e0035 */
[----:B------:R-:W-:Y:S01]  /*26c20*/  IMAD.MOV.U32 R39, RZ, RZ, R54 ;  /* 0x000000ffff277224 */ /* 0x000fe200078e0036 */
[----:B-1----:R-:W4:Y:S01]  /*26c30*/  LDL.LU R53, [R1+0x5c4] ;  /* 0x0005c40001357983 */ /* 0x002f220000300800 */
[----:B------:R-:W-:Y:S01]  /*26c40*/  IMAD.X R52, R52, 0x1, R244, P3 ;  /* 0x0000000134347824 */ /* 0x000fe200018e06f4 */
[----:B------:R-:W-:Y:S02]  /*26c50*/  IADD3 R50, P3, R50, R252, RZ ;  /* 0x000000fc32327210 */ /* 0x000fe40007f7e0ff */
[----:B------:R-:W-:Y:S04]  /*26c60*/  STL [R1+0x544], R46 ;  /* 0x0005442e01007387 */ /* 0x000fe80000100800 */
[----:B------:R1:W-:Y:S04]  /*26c70*/  LDGSTS.E [R36+0x3400], [R38.64], P1 ;  /* 0x0340000026247fae */ /* 0x0003e80008921848 */
[----:B------:R1:W-:Y:S04]  /*26c80*/  STL [R1+0x540], R52 ;  /* 0x0005403401007387 */ /* 0x0003e80000100800 */
[----:B------:R-:W4:Y:S01]  /*26c90*/  LDL.LU R56, [R1+0x5c0] ;  /* 0x0005c00001387983 */ /* 0x000f220000300800 */
[----:B-1----:R-:W-:Y:S01]  /*26ca0*/  IMAD.MOV.U32 R39, RZ, RZ, R52 ;  /* 0x000000ffff277224 */ /* 0x002fe200078e0034 */
[----:B------:R-:W-:-:S02]  /*26cb0*/  MOV R38, R46 ;  /* 0x0000002e00267202 */ /* 0x000fc40000000f00 */
[----:B------:R-:W4:Y:S04]  /*26cc0*/  LDL.LU R52, [R1+0x5f8] ;  /* 0x0005f80001347983 */ /* 0x000f280000300800 */
[----:B------:R-:W-:Y:S04]  /*26cd0*/  STL [R1+0x57c], R50 ;  /* 0x00057c3201007387 */ /* 0x000fe80000100800 */
[----:B------:R-:W4:Y:S04]  /*26ce0*/  LDL.LU R46, [R1+0x5fc] ;  /* 0x0005fc00012e7983 */ /* 0x000f280000300800 */
[----:B------:R1:W-:Y:S02]  /*26cf0*/  LDGSTS.E [R36+0x3500], [R38.64], P1 ;  /* 0x0350000026247fae */ /* 0x0003e40008921848 */
[----:B-1----:R-:W-:-:S02]  /*26d00*/  IMAD.MOV.U32 R38, RZ, RZ, R50 ;  /* 0x000000ffff267224 */ /* 0x002fc400078e0032 */
[----:B--2---:R-:W-:-:S05]  /*26d10*/  IMAD.X R51, R51, 0x1, R244, P3 ;  /* 0x0000000133337824 */ /* 0x004fca00018e06f4 */
[----:B------:R1:W-:Y:S01]  /*26d20*/  STL [R1+0x578], R51 ;  /* 0x0005783301007387 */ /* 0x0003e20000100800 */
[----:B------:R-:W-:-:S03]  /*26d30*/  MOV R39, R51 ;  /* 0x0000003300277202 */ /* 0x000fc60000000f00 */
[----:B-1----:R-:W2:Y:S04]  /*26d40*/  LDL.LU R51, [R1+0x600] ;  /* 0x0006000001337983 */ /* 0x002ea80000300800 */
[----:B------:R-:W2:Y:S04]  /*26d50*/  LDL.LU R50, [R1+0x604] ;  /* 0x0006040001327983 */ /* 0x000ea80000300800 */
[----:B------:R-:W2:Y:S01]  /*26d60*/  LDL.LU R54, [R1+0x63c] ;  /* 0x00063c0001367983 */ /* 0x000ea20000300800 */
[----:B------:R-:W-:-:S04]  /*26d70*/  ISETP.GT.AND P2, PT, R0, 0x1e, PT ;  /* 0x0000001e0000780c */ /* 0x000fc80003f44270 */
[----:B------:R-:W-:-:S04]  /*26d80*/  SEL R37, RZ, 0x4, !P2 ;  /* 0x00000004ff257807 */ /* 0x000fc80005000000 */
[----:B------:R-:W-:-:S04]  /*26d90*/  SEL R37, R37, RZ, !P0 ;  /* 0x000000ff25257207 */ /* 0x000fc80004000000 */
[----:B------:R-:W-:Y:S02]  /*26da0*/  ISETP.NE.U32.AND P2, PT, R37, RZ, PT ;  /* 0x000000ff2500720c */ /* 0x000fe40003f45070 */
[----:B---3--:R-:W-:Y:S02]  /*26db0*/  IADD3 R47, P3, R47, R252, RZ ;  /* 0x000000fc2f2f7210 */ /* 0x008fe40007f7e0ff */
[----:B------:R-:W-:-:S04]  /*26dc0*/  ISETP.GT.AND P1, PT, R0, 0x22, PT ;  /* 0x000000220000780c */ /* 0x000fc80003f24270 */
[----:B------:R-:W-:Y:S01]  /*26dd0*/  SEL R37, RZ, 0x4, !P1 ;  /* 0x00000004ff257807 */ /* 0x000fe20004800000 */
[----:B------:R-:W-:Y:S01]  /*26de0*/  IMAD.X R55, R55, 0x1, R244, P3 ;  /* 0x0000000137377824 */ /* 0x000fe200018e06f4 */
[----:B------:R-:W-:Y:S02]  /*26df0*/  STL [R1+0x584], R47 ;  /* 0x0005842f01007387 */ /* 0x000fe40000100800 */
[----:B------:R-:W-:Y:S02]  /*26e00*/  SEL R37, R37, RZ, !P0 ;  /* 0x000000ff25257207 */ /* 0x000fe40004000000 */
[----:B------:R1:W-:Y:S01]  /*26e10*/  LDGSTS.E [R36+0x3c00], [R38.64], P2 ;  /* 0x03c0000026247fae */ /* 0x0003e20009121848 */
[----:B------:R-:W-:-:S03]  /*26e20*/  IADD3 R42, P3, R42, R252, RZ ;  /* 0x000000fc2a2a7210 */ /* 0x000fc60007f7e0ff */
[----:B------:R3:W-:Y:S01]  /*26e30*/  STL [R1+0x580], R55 ;  /* 0x0005803701007387 */ /* 0x0007e20000100800 */
[----:B-1----:R-:W-:Y:S01]  /*26e40*/  IMAD.MOV.U32 R38, RZ, RZ, R47 ;  /* 0x000000ffff267224 */ /* 0x002fe200078e002f */
[----:B------:R-:W-:Y:S01]  /*26e50*/  IADD3.X R43, R43, R244, RZ, P3, !PT ;  /* 0x000000f42b2b7210 */ /* 0x000fe20001ffe4ff */
[----:B------:R-:W-:Y:S01]  /*26e60*/  IMAD.MOV.U32 R39, RZ, RZ, R55 ;  /* 0x000000ffff277224 */ /* 0x000fe200078e0037 */
[----:B------:R-:W-:Y:S01]  /*26e70*/  ISETP.NE.U32.AND P1, PT, R37, RZ, PT ;  /* 0x000000ff2500720c */ /* 0x000fe20003f25070 */
[----:B------:R1:W-:Y:S04]  /*26e80*/  STL [R1+0x5bc], R42 ;  /* 0x0005bc2a01007387 */ /* 0x0003e80000100800 */
[----:B------:R1:W-:Y:S04]  /*26e90*/  STL [R1+0x5b8], R43 ;  /* 0x0005b82b01007387 */ /* 0x0003e80000100800 */
[----:B------:R1:W-:Y:S04]  /*26ea0*/  LDGSTS.E [R36+0x3d00], [R38.64], P2 ;  /* 0x03d0000026247fae */ /* 0x0003e80009121848 */
[----:B---3--:R-:W3:Y:S01]  /*26eb0*/  LDL.LU R55, [R1+0x638] ;  /* 0x0006380001377983 */ /* 0x008ee20000300800 */
[----:B----4-:R-:W-:-:S03]  /*26ec0*/  IADD3 R53, P3, R53, R252, RZ ;  /* 0x000000fc35357210 */ /* 0x010fc60007f7e0ff */
[----:B------:R-:W4:Y:S01]  /*26ed0*/  LDL.LU R47, [R1+0x640] ;  /* 0x00064000012f7983 */ /* 0x000f220000300800 */
[----:B-1----:R-:W-:-:S03]  /*26ee0*/  IMAD.MOV.U32 R38, RZ, RZ, R42 ;  /* 0x000000ffff267224 */ /* 0x002fc600078e002a */
[----:B------:R-:W4:Y:S01]  /*26ef0*/  LDL.LU R42, [R1+0x644] ;  /* 0x00064400012a7983 */ /* 0x000f220000300800 */
[----:B------:R-:W-:-:S03]  /*26f00*/  IMAD.MOV.U32 R39, RZ, RZ, R43 ;  /* 0x000000ffff277224 */ /* 0x000fc600078e002b */
[----:B------:R-:W4:Y:S01]  /*26f10*/  LDL.LU R43, [R1+0x67c] ;  /* 0x00067c00012b7983 */ /* 0x000f220000300800 */
[----:B------:R-:W-:-:S03]  /*26f20*/  IMAD.X R56, R56, 0x1, R244, P3 ;  /* 0x0000000138387824 */ /* 0x000fc600018e06f4 */
[----:B------:R1:W-:Y:S04]  /*26f30*/  LDGSTS.E [R36+0x4400], [R38.64], P1 ;  /* 0x0440000026247fae */ /* 0x0003e80008921848 */
[----:B------:R-:W-:Y:S01]  /*26f40*/  STL [R1+0x5c4], R53 ;  /* 0x0005c43501007387 */ /* 0x000fe20000100800 */
[----:B------:R-:W-:Y:S01]  /*26f50*/  IADD3 R46, P3, R46, R252, RZ ;  /* 0x000000fc2e2e7210 */ /* 0x000fe20007f7e0ff */
[----:B-1----:R-:W-:Y:S01]  /*26f60*/  IMAD.MOV.U32 R39, RZ, RZ, R56 ;  /* 0x000000ffff277224 */ /* 0x002fe200078e0038 */
[----:B------:R-:W-:-:S03]  /*26f70*/  MOV R38, R53 ;  /* 0x0000003500267202 */ /* 0x000fc60000000f00 */
[----:B------:R-:W-:Y:S01]  /*26f80*/  IMAD.X R52, R52, 0x1, R244, P3 ;  /* 0x0000000134347824 */ /* 0x000fe200018e06f4 */
[----:B------:R-:W-:Y:S04]  /*26f90*/  STL [R1+0x5c0], R56 ;  /* 0x0005c03801007387 */ /* 0x000fe80000100800 */
[----:B------:R1:W-:Y:S04]  /*26fa0*/  LDGSTS.E [R36+0x4500], [R38.64], P1 ;  /* 0x0450000026247fae */ /* 0x0003e80008921848 */
[----:B------:R1:W-:Y:S01]  /*26fb0*/  STL [R1+0x5fc], R46 ;  /* 0x0005fc2e01007387 */ /* 0x0003e20000100800 */
[----:B------:R-:W-:-:S03]  /*26fc0*/  ISETP.GT.AND P2, PT, R0, 0x26, PT ;  /* 0x000000260000780c */ /* 0x000fc60003f44270 */
[----:B------:R1:W-:Y:S02]  /*26fd0*/  STL [R1+0x5f8], R52 ;  /* 0x0005f83401007387 */ /* 0x0003e40000100800 */
[----:B-1----:R-:W-:Y:S02]  /*26fe0*/  IMAD.MOV.U32 R38, RZ, RZ, R46 ;  /* 0x000000ffff267224 */ /* 0x002fe400078e002e */
[----:B------:R-:W4:Y:S01]  /*26ff0*/  LDL.LU R46, [R1+0x678] ;  /* 0x00067800012e7983 */ /* 0x000f220000300800 */
[----:B------:R-:W-:-:S04]  /*27000*/  SEL R37, RZ, 0x4, !P2 ;  /* 0x00000004ff257807 */ /* 0x000fc80005000000 */
[----:B------:R-:W-:-:S04]  /*27010*/  SEL R37, R37, RZ, !P0 ;  /* 0x000000ff25257207 */ /* 0x000fc80004000000 */
[----:B------:R-:W-:Y:S02]  /*27020*/  ISETP.NE.U32.AND P2, PT, R37, RZ, PT ;  /* 0x000000ff2500720c */ /* 0x000fe40003f45070 */
[----:B------:R-:W-:Y:S02]  /*27030*/  MOV R39, R52 ;  /* 0x0000003400277202 */ /* 0x000fe40000000f00 */
[----:B------:R-:W4:Y:S09]  /*27040*/  LDL.LU R52, [R1+0x684] ;  /* 0x0006840001347983 */ /* 0x000f320000300800 */
[----:B------:R1:W-:Y:S01]  /*27050*/  LDGSTS.E [R36+0x4c00], [R38.64], P2 ;  /* 0x04c0000026247fae */ /* 0x0003e20009121848 */
[----:B--2---:R-:W-:-:S05]  /*27060*/  IADD3 R50, P3, R50, R252, RZ ;  /* 0x000000fc32327210 */ /* 0x004fca0007f7e0ff */
[----:B------:R-:W-:Y:S01]  /*27070*/  IMAD.X R51, R51, 0x1, R244, P3 ;  /* 0x0000000133337824 */ /* 0x000fe200018e06f4 */
[----:B------:R-:W-:Y:S01]  /*27080*/  IADD3 R54, P3, R54, R252, RZ ;  /* 0x000000fc36367210 */ /* 0x000fe20007f7e0ff */
[----:B------:R-:W-:Y:S02]  /*27090*/  STL [R1+0x604], R50 ;  /* 0x0006043201007387 */ /* 0x000fe40000100800 */
[----:B-1----:R-:W-:Y:S02]  /*270a0*/  IMAD.MOV.U32 R39, RZ, RZ, R51 ;  /* 0x000000ffff277224 */ /* 0x002fe400078e0033 */
[----:B------:R1:W-:Y:S01]  /*270b0*/  STL [R1+0x600], R51 ;  /* 0x0006003301007387 */ /* 0x0003e20000100800 */
[----:B------:R-:W-:-:S03]  /*270c0*/  IMAD.MOV.U32 R38, RZ, RZ, R50 ;  /* 0x000000ffff267224 */ /* 0x000fc600078e0032 */
[----:B------:R-:W2:Y:S01]  /*270d0*/  LDL.LU R53, [R1+0x680] ;  /* 0x0006800001357983 */ /* 0x000ea20000300800 */
[----:B------:R-:W-:-:S03]  /*270e0*/  ISETP.GT.AND P1, PT, R0, 0x2a, PT ;  /* 0x0000002a0000780c */ /* 0x000fc60003f24270 */
[----:B------:R1:W-:Y:S04]  /*270f0*/  LDGSTS.E [R36+0x4d00], [R38.64], P2 ;  /* 0x04d0000026247fae */ /* 0x0003e80009121848 */
[----:B-1----:R-:W2:Y:S04]  /*27100*/  LDL.LU R51, [R1+0x6b8] ;  /* 0x0006b80001337983 */ /* 0x002ea80000300800 */
[----:B------:R-:W-:Y:S04]  /*27110*/  STL [R1+0x63c], R54 ;  /* 0x00063c3601007387 */ /* 0x000fe80000100800 */
[----:B------:R-:W2:Y:S01]  /*27120*/  LDL.LU R50, [R1+0x6bc] ;  /* 0x0006bc0001327983 */ /* 0x000ea20000300800 */
[----:B------:R-:W-:-:S04]  /*27130*/  SEL R37, RZ, 0x4, !P1 ;  /* 0x00000004ff257807 */ /* 0x000fc80004800000 */
[----:B------:R-:W-:-:S04]  /*27140*/  SEL R37, R37, RZ, !P0 ;  /* 0x000000ff25257207 */ /* 0x000fc80004000000 */
[----:B------:R-:W-:Y:S01]  /*27150*/  ISETP.NE.U32.AND P1, PT, R37, RZ, PT ;  /* 0x000000ff2500720c */ /* 0x000fe20003f25070 */
[----:B------:R-:W-:Y:S01]  /*27160*/  IMAD.MOV.U32 R38, RZ, RZ, R54 ;  /* 0x000000ffff267224 */ /* 0x000fe200078e0036 */
[----:B---3--:R-:W-:Y:S02]  /*27170*/  IADD3.X R55, R55, R244, RZ, P3, !PT ;  /* 0x000000f437377210 */ /* 0x008fe40001ffe4ff */
[----:B----4-:R-:W-:-:S03]  /*27180*/  IADD3 R42, P3, R42, R252, RZ ;  /* 0x000000fc2a2a7210 */ /* 0x010fc60007f7e0ff */
[----:B------:R-:W-:Y:S02]  /*27190*/  STL [R1+0x638], R55 ;  /* 0x0006383701007387 */ /* 0x000fe40000100800 */
[----:B------:R-:W-:Y:S02]  /*271a0*/  IMAD.X R47, R47, 0x1, R244, P3 ;  /* 0x000000012f2f7824 */ /* 0x000fe400018e06f4 */
[----:B------:R1:W-:Y:S01]  /*271b0*/  STL [R1+0x644], R42 ;  /* 0x0006442a01007387 */ /* 0x0003e20000100800 */
[----:B------:R-:W-:Y:S01]  /*271c0*/  IMAD.MOV.U32 R39, RZ, RZ, R55 ;  /* 0x000000ffff277224 */ /* 0x000fe200078e0037 */
[----:B------:R-:W-:Y:S02]  /*271d0*/  IADD3 R43, P3, R43, R252, RZ ;  /* 0x000000fc2b2b7210 */ /* 0x000fe40007f7e0ff */
[----:B------:R3:W-:Y:S04]  /*271e0*/  STL [R1+0x640], R47 ;  /* 0x0006402f01007387 */ /* 0x0007e80000100800 */
[----:B------:R-:W4:Y:S04]  /*271f0*/  LDL.LU R57, [R1+0x6c0] ;  /* 0x0006c00001397983 */ /* 0x000f280000300800 */
[----:B------:R-:W4:Y:S04]  /*27200*/  LDL.LU R56, [R1+0x6c4] ;  /* 0x0006c40001387983 */ /* 0x000f280000300800 */
[----:B------:R1:W-:Y:S04]  /*27210*/  LDGSTS.E [R36+0x5400], [R38.64], P1 ;  /* 0x0540000026247fae */ /* 0x0003e80008921848 */
[----:B------:R3:W-:Y:S01]  /*27220*/  STL [R1+0x67c], R43 ;  /* 0x00067c2b01007387 */ /* 0x0007e20000100800 */
[----:B-1----:R-:W-:-:S03]  /*27230*/  MOV R38, R42 ;  /* 0x0000002a00267202 */ /* 0x002fc60000000f00 */
[----:B------:R-:W4:Y:S01]  /*27240*/  LDL.LU R42, [R1+0x6fc] ;  /* 0x0006fc00012a7983 */ /* 0x000f220000300800 */
[----:B------:R-:W-:-:S05]  /*27250*/  IMAD.MOV.U32 R39, RZ, RZ, R47 ;  /* 0x000000ffff277224 */ /* 0x000fca00078e002f */
[----:B------:R1:W-:Y:S01]  /*27260*/  LDGSTS.E [R36+0x5500], [R38.64], P1 ;  /* 0x0550000026247fae */ /* 0x0003e20008921848 */
[----:B------:R-:W-:-:S05]  /*27270*/  IMAD.X R46, R46, 0x1, R244, P3 ;  /* 0x000000012e2e7824 */ /* 0x000fca00018e06f4 */
[----:B------:R1:W-:Y:S04]  /*27280*/  STL [R1+0x678], R46 ;  /* 0x0006782e01007387 */ /* 0x0003e80000100800 */
[----:B---3--:R-:W4:Y:S01]  /*27290*/  LDL.LU R47, [R1+0x6f8] ;  /* 0x0006f800012f7983 */ /* 0x008f220000300800 */
[----:B------:R-:W-:Y:S01]  /*272a0*/  IADD3 R52, P3, R52, R252, RZ ;  /* 0x000000fc34347210 */ /* 0x000fe20007f7e0ff */
[----:B-1----:R-:W-:Y:S02]  /*272b0*/  IMAD.MOV.U32 R38, RZ, RZ, R43 ;  /* 0x000000ffff267224 */ /* 0x002fe400078e002b */
[----:B------:R-:W4:Y:S04]  /*272c0*/  LDL.LU R55, [R1+0x700] ;  /* 0x0007000001377983 */ /* 0x000f280000300800 */
[----:B------:R-:W4:Y:S01]  /*272d0*/  LDL.LU R43, [R1+0x704] ;  /* 0x00070400012b7983 */ /* 0x000f220000300800 */
[----:B------:R-:W-:-:S03]  /*272e0*/  MOV R39, R46 ;  /* 0x0000002e00277202 */ /* 0x000fc60000000f00 */
[----:B------:R-:W4:Y:S04]  /*272f0*/  LDL.LU R46, [R1+0x73c] ;  /* 0x00073c00012e7983 */ /* 0x000f280000300800 */
[----:B------:R-:W-:Y:S01]  /*27300*/  STL [R1+0x684], R52 ;  /* 0x0006843401007387 */ /* 0x000fe20000100800 */
[----:B--2---:R-:W-:-:S05]  /*27310*/  IMAD.X R53, R53, 0x1, R244, P3 ;  /* 0x0000000135357824 */ /* 0x004fca00018e06f4 */
[----:B------:R1:W-:Y:S01]  /*27320*/  STL [R1+0x680], R53 ;  /* 0x0006803501007387 */ /* 0x0003e20000100800 */
[----:B------:R-:W-:-:S04]  /*27330*/  IADD3 R50, P3, R50, R252, RZ ;  /* 0x000000fc32327210 */ /* 0x000fc80007f7e0ff */
[----:B------:R-:W-:Y:S01]  /*27340*/  IADD3.X R51, R51, R244, RZ, P3, !PT ;  /* 0x000000f433337210 */ /* 0x000fe20001ffe4ff */
[----:B------:R2:W-:Y:S04]  /*27350*/  STL [R1+0x6bc], R50 ;  /* 0x0006bc3201007387 */ /* 0x0005e80000100800 */
[----:B------:R1:W-:Y:S04]  /*27360*/  STL [R1+0x6b8], R51 ;  /* 0x0006b83301007387 */ /* 0x0003e80000100800 */
[----:B------:R-:W3:Y:S01]  /*27370*/  LDL.LU R54, [R1+0x738] ;  /* 0x0007380001367983 */ /* 0x000ee20000300800 */
[----:B------:R-:W-:-:S04]  /*27380*/  ISETP.GT.AND P2, PT, R0, 0x2e, PT ;  /* 0x0000002e0000780c */ /* 0x000fc80003f44270 */
[----:B------:R-:W-:-:S04]  /*27390*/  SEL R37, RZ, 0x4, !P2 ;  /* 0x00000004ff257807 */ /* 0x000fc80005000000 */
[----:B------:R-:W-:-:S04]  /*273a0*/  SEL R37, R37, RZ, !P0 ;  /* 0x000000ff25257207 */ /* 0x000fc80004000000 */
[----:B------:R-:W-:Y:S02]  /*273b0*/  ISETP.NE.U32.AND P2, PT, R37, RZ, PT ;  /* 0x000000ff2500720c */ /* 0x000fe40003f45070 */
[----:B------:R-:W-:-:S04]  /*273c0*/  ISETP.GT.AND P1, PT, R0, 0x32, PT ;  /* 0x000000320000780c */ /* 0x000fc80003f24270 */
[----:B------:R-:W-:-:S07]  /*273d0*/  SEL R37, RZ, 0x4, !P1 ;  /* 0x00000004ff257807 */ /* 0x000fce0004800000 */
[----:B------:R1:W-:Y:S01]  /*273e0*/  LDGSTS.E [R36+0x5c00], [R38.64], P2 ;  /* 0x05c0000026247fae */ /* 0x0003e20009121848 */
[----:B------:R-:W-:Y:S01]  /*273f0*/  SEL R37, R37, RZ, !P0 ;  /* 0x000000ff25257207 */ /* 0x000fe20004000000 */
[----:B-1----:R-:W-:Y:S02]  /*27400*/  IMAD.MOV.U32 R38, RZ, RZ, R52 ;  /* 0x000000ffff267224 */ /* 0x002fe400078e0034 */
[----:B------:R-:W-:Y:S02]  /*27410*/  IMAD.MOV.U32 R39, RZ, RZ, R53 ;  /* 0x000000ffff277224 */ /* 0x000fe400078e0035 */
[----:B------:R-:W3:Y:S04]  /*27420*/  LDL.LU R53, [R1+0x740] ;  /* 0x0007400001357983 */ /* 0x000ee80000300800 */
[----:B------:R1:W-:Y:S01]  /*27430*/  LDGSTS.E [R36+0x5d00], [R38.64], P2 ;  /* 0x05d0000026247fae */ /* 0x0003e20009121848 */
[----:B------:R-:W-:-:S02]  /*27440*/  ISETP.NE.U32.AND P1, PT, R37, RZ, PT ;  /* 0x000000ff2500720c */ /* 0x000fc40003f25070 */
[-C--:B----4-:R-:W-:Y:S01]  /*27450*/  IADD3 R56, P3, R56, R252.reuse, RZ ;  /* 0x000000fc38387210 */ /* 0x090fe20007f7e0ff */
[----:B-1----:R-:W-:Y:S02]  /*27460*/  IMAD.MOV.U32 R38, RZ, RZ, R50 ;  /* 0x000000ffff267224 */ /* 0x002fe400078e0032 */
[----:B--2---:R-:W2:Y:S01]  /*27470*/  LDL.LU R50, [R1+0x744] ;  /* 0x0007440001327983 */ /* 0x004ea20000300800 */
[----:B------:R-:W-:Y:S02]  /*27480*/  IMAD.MOV.U32 R39, RZ, RZ, R51 ;  /* 0x000000ffff277224 */ /* 0x000fe400078e0033 */
[----:B------:R-:W-:Y:S01]  /*27490*/  IMAD.X R57, R57, 0x1, R244, P3 ;  /* 0x0000000139397824 */ /* 0x000fe200018e06f4 */
[----:B------:R-:W4:Y:S01]  /*274a0*/  LDL.LU R52, [R1+0x778] ;  /* 0x0007780001347983 */ /* 0x000f220000300800 */
[----:B------:R-:W-:-:S03]  /*274b0*/  IADD3 R42, P3, R42, R252, RZ ;  /* 0x000000fc2a2a7210 */ /* 0x000fc60007f7e0ff */
[----:B------:R-:W4:Y:S04]  /*274c0*/  LDL.LU R51, [R1+0x77c] ;  /* 0x00077c0001337983 */ /* 0x000f280000300800 */
[----:B------:R1:W-:Y:S04]  /*274d0*/  LDGSTS.E [R36+0x6400], [R38.64], P1 ;  /* 0x0640000026247fae */ /* 0x0003e80008921848 */
[----:B------:R-:W-:Y:S01]  /*274e0*/  STL [R1+0x6c4], R56 ;  /* 0x0006c43801007387 */ /* 0x000fe20000100800 */
[----:B------:R-:W-:-:S03]  /*274f0*/  IMAD.X R47, R47, 0x1, R244, P3 ;  /* 0x000000012f2f7824 */ /* 0x000fc600018e06f4 */
[----:B------:R-:W-:Y:S01]  /*27500*/  STL [R1+0x6c0], R57 ;  /* 0x0006c03901007387 */ /* 0x000fe20000100800 */
[----:B-1----:R-:W-:Y:S01]  /*27510*/  MOV R38, R56 ;  /* 0x0000003800267202 */ /* 0x002fe20000000f00 */
[----:B------:R-:W-:Y:S02]  /*27520*/  IMAD.MOV.U32 R39, RZ, RZ, R57 ;  /* 0x000000ffff277224 */ /* 0x000fe400078e0039 */
[----:B------:R-:W-:Y:S04]  /*27530*/  STL [R1+0x6fc], R42 ;  /* 0x0006fc2a01007387 */ /* 0x000fe80000100800 */
[----:B------:R1:W-:Y:S01]  /*27540*/  LDGSTS.E [R36+0x6500], [R38.64], P1 ;  /* 0x0650000026247fae */ /* 0x0003e20008921848 */
[----:B------:R-:W-:-:S03]  /*27550*/  ISETP.GT.AND P2, PT, R0, 0x36, PT ;  /* 0x000000360000780c */ /* 0x000fc60003f44270 */
[----:B------:R1:W-:Y:S01]  /*27560*/  STL [R1+0x6f8], R47 ;  /* 0x0006f82f01007387 */ /* 0x0003e20000100800 */
[----:B------:R-:W-:Y:S02]  /*27570*/  SEL R37, RZ, 0x4, !P2 ;  /* 0x00000004ff257807 */ /* 0x000fe40005000000 */
[----:B-1----:R-:W-:Y:S01]  /*27580*/  MOV R39, R47 ;  /* 0x0000002f00277202 */ /* 0x002fe20000000f00 */
[----:B------:R-:W-:Y:S01]  /*27590*/  IMAD.MOV.U32 R38, RZ, RZ, R42 ;  /* 0x000000ffff267224 */ /* 0x000fe200078e002a */
[----:B------:R-:W4:Y:S04]  /*275a0*/  LDL.LU R47, [R1+0x780] ;  /* 0x00078000012f7983 */ /* 0x000f280000300800 */
[----:B------:R-:W4:Y:S01]  /*275b0*/  LDL.LU R42, [R1+0x784] ;  /* 0x00078400012a7983 */ /* 0x000f220000300800 */
[----:B------:R-:W-:-:S04]  /*275c0*/  SEL R37, R37, RZ, !P0 ;  /* 0x000000ff25257207 */ /* 0x000fc80004000000 */
[----:B------:R-:W-:Y:S02]  /*275d0*/  ISETP.NE.U32.AND P2, PT, R37, RZ, PT ;  /* 0x000000ff2500720c */ /* 0x000fe40003f45070 */
[----:B------:R-:W-:-:S05]  /*275e0*/  IADD3 R43, P3, R43, R252, RZ ;  /* 0x000000fc2b2b7210 */ /* 0x000fca0007f7e0ff */
[----:B------:R-:W-:Y:S01]  /*275f0*/  IMAD.X R55, R55, 0x1, R244, P3 ;  /* 0x0000000137377824 */ /* 0x000fe200018e06f4 */
[----:B------:R-:W-:Y:S01]  /*27600*/  IADD3 R46, P3, R46, R252, RZ ;  /* 0x000000fc2e2e7210 */ /* 0x000fe20007f7e0ff */
[----:B------:R1:W-:Y:S04]  /*27610*/  STL [R1+0x704], R43 ;  /* 0x0007042b01007387 */ /* 0x0003e80000100800 */
[----:B------:R1:W-:Y:S04]  /*27620*/  LDGSTS.E [R36+0x6c00], [R38.64], P2 ;  /* 0x06c0000026247fae */ /* 0x0003e80009121848 */
[----:B------:R-:W-:Y:S01]  /*27630*/  STL [R1+0x700], R55 ;  /* 0x0007003701007387 */ /* 0x000fe20000100800 */
[----:B-1----:R-:W-:-:S02]  /*27640*/  IMAD.MOV.U32 R38, RZ, RZ, R43 ;  /* 0x000000ffff267224 */ /* 0x002fc400078e002b */
[----:B------:R-:W-:Y:S01]  /*27650*/  IMAD.MOV.U32 R39, RZ, RZ, R55 ;  /* 0x000000ffff277224 */ /* 0x000fe200078e0037 */
[----:B------:R-:W4:Y:S04]  /*27660*/  LDL.LU R43, [R1+0xbd0] ;  /* 0x000bd000012b7983 */ /* 0x000f280000300800 */
[----:B------:R1:W-:Y:S04]  /*27670*/  LDGSTS.E [R36+0x6d00], [R38.64], P2 ;  /* 0x06d0000026247fae */ /* 0x0003e80009121848 */
[----:B------:R3:W-:Y:S01]  /*27680*/  STL [R1+0x73c], R46 ;  /* 0x00073c2e01007387 */ /* 0x0007e20000100800 */
[----:B-1----:R-:W-:Y:S01]  /*27690*/  IMAD.MOV.U32 R38, RZ, RZ, R46 ;  /* 0x000000ffff267224 */ /* 0x002fe200078e002e */
[----:B---3--:R-:W-:-:S05]  /*276a0*/  IADD3.X R54, R54, R244, RZ, P3, !PT ;  /* 0x000000f436367210 */ /* 0x008fca0001ffe4ff */
[----:B------:R-:W-:Y:S04]  /*276b0*/  STL [R1+0x738], R54 ;  /* 0x0007383601007387 */ /* 0x000fe80000100800 */
[----:B------:R-:W3:Y:S01]  /*276c0*/  LDL.LU R46, [R1+0xb98] ;  /* 0x000b9800012e7983 */ /* 0x000ee20000300800 */
[----:B------:R-:W-:-:S04]  /*276d0*/  ISETP.GT.AND P1, PT, R0, 0x3a, PT ;  /* 0x0000003a0000780c */ /* 0x000fc80003f24270 */
[----:B------:R-:W-:-:S04]  /*276e0*/  SEL R37, RZ, 0x4, !P1 ;  /* 0x00000004ff257807 */ /* 0x000fc80004800000 */
[----:B------:R-:W-:-:S04]  /*276f0*/  SEL R37, R37, RZ, !P0 ;  /* 0x000000ff25257207 */ /* 0x000fc80004000000 */
[----:B------:R-:W-:Y:S01]  /*27700*/  ISETP.NE.U32.AND P1, PT, R37, RZ, PT ;  /* 0x000000ff2500720c */ /* 0x000fe20003f25070 */
[----:B------:R-:W-:Y:S01]  /*27710*/  IMAD.MOV.U32 R39, RZ, RZ, R54 ;  /* 0x000000ffff277224 */ /* 0x000fe200078e0036 */
[----:B------:R-:W-:-:S04]  /*27720*/  ISETP.GT.AND P2, PT, R0, 0x3e, PT ;  /* 0x0000003e0000780c */ /* 0x000fc80003f44270 */
[----:B------:R-:W-:-:S07]  /*27730*/  SEL R37, RZ, 0x4, !P2 ;  /* 0x00000004ff257807 */ /* 0x000fce0005000000 */
[----:B------:R1:W-:Y:S01]  /*27740*/  LDGSTS.E [R36+0x7400], [R38.64], P1 ;  /* 0x0740000026247fae */ /* 0x0003e20008921848 */
[----:B------:R-:W-:Y:S02]  /*27750*/  SEL R37, R37, RZ, !P0 ;  /* 0x000000ff25257207 */ /* 0x000fe40004000000 */
[----:B--2---:R-:W-:-:S05]  /*27760*/  IADD3 R50, P3, R50, R252, RZ ;  /* 0x000000fc32327210 */ /* 0x004fca0007f7e0ff */
[----:B------:R-:W-:Y:S01]  /*27770*/  IMAD.X R53, R53, 0x1, R244, P3 ;  /* 0x0000000135357824 */ /* 0x000fe200018e06f4 */
[----:B------:R-:W-:Y:S03]  /*27780*/  STL [R1+0x744], R50 ;  /* 0x0007443201007387 */ /* 0x000fe60000100800 */
[----:B-1----:R-:W-:Y:S01]  /*27790*/  IMAD.MOV.U32 R39, RZ, RZ, R53 ;  /* 0x000000ffff277224 */ /* 0x002fe200078e0035 */
[----:B------:R1:W-:Y:S01]  /*277a0*/  STL [R1+0x740], R53 ;  /* 0x0007403501007387 */ /* 0x0003e20000100800 */
[----:B----4-:R-:W-:-:S03]  /*277b0*/  IADD3 R51, P4, R51, R252, RZ ;  /* 0x000000fc33337210 */ /* 0x010fc60007f9e0ff */
[----:B-1----:R-:W1:Y:S01]  /*277c0*/  S2R R53, SR_TID.X ;  /* 0x0000000000357919 */ /* 0x002e620000002100 */
[----:B------:R-:W-:-:S03]  /*277d0*/  IADD3.X R52, R52, R244, RZ, P4, !PT ;  /* 0x000000f434347210 */ /* 0x000fc600027fe4ff */
[----:B------:R-:W-:Y:S01]  /*277e0*/  STL [R1+0x77c], R51 ;  /* 0x00077c3301007387 */ /* 0x000fe20000100800 */
[----:B------:R-:W-:-:S03]  /*277f0*/  IMAD.MOV.U32 R38, RZ, RZ, R50 ;  /* 0x000000ffff267224 */ /* 0x000fc600078e0032 */
[----:B------:R-:W2:Y:S01]  /*27800*/  LDL.LU R56, [R1+0xb9c] ;  /* 0x000b9c0001387983 */ /* 0x000ea20000300800 */
[----:B------:R-:W-:-:S03]  /*27810*/  ISETP.NE.U32.AND P2, PT, R37, RZ, PT ;  /* 0x000000ff2500720c */ /* 0x000fc60003f45070 */
[----:B------:R4:W-:Y:S04]  /*27820*/  STL [R1+0x778], R52 ;  /* 0x0007783401007387 */ /* 0x0009e80000100800 */
[----:B------:R-:W2:Y:S04]  /*27830*/  LDL.LU R50, [R1+0x40c] ;  /* 0x00040c0001327983 */ /* 0x000ea80000300800 */
[----:B------:R-:W2:Y:S04]  /*27840*/  LDL.LU R57, [R1+0x3d4] ;  /* 0x0003d40001397983 */ /* 0x000ea80000300800 */
[----:B------:R1:W-:Y:S01]  /*27850*/  LDGSTS.E [R36+0x7500], [R38.64], P1 ;  /* 0x0750000026247fae */ /* 0x0003e20008921848 */
[----:B------:R-:W-:-:S05]  /*27860*/  IADD3 R42, P3, R42, R252, RZ ;  /* 0x000000fc2a2a7210 */ /* 0x000fca0007f7e0ff */
[----:B------:R-:W-:Y:S01]  /*27870*/  IMAD.X R47, R47, 0x1, R244, P3 ;  /* 0x000000012f2f7824 */ /* 0x000fe200018e06f4 */
[----:B-1----:R-:W-:Y:S02]  /*27880*/  MOV R39, R52 ;  /* 0x0000003400277202 */ /* 0x002fe40000000f00 */
[----:B----4-:R-:W4:Y:S01]  /*27890*/  LDL.LU R52, [R1+0x408] ;  /* 0x0004080001347983 */ /* 0x010f220000300800 */
[----:B------:R-:W-:Y:S01]  /*278a0*/  IMAD.MOV.U32 R38, RZ, RZ, R51 ;  /* 0x000000ffff267224 */ /* 0x000fe200078e0033 */
[----:B------:R-:W-:Y:S02]  /*278b0*/  LOP3.LUT R61, R53, 0x3f, RZ, 0xc0, !PT ;  /* 0x0000003f353d7812 */ /* 0x000fe400078ec0ff */
[----:B------:R1:W-:Y:S04]  /*278c0*/  STL [R1+0x784], R42 ;  /* 0x0007842a01007387 */ /* 0x0003e80000100800 */
[----:B------:R1:W-:Y:S04]  /*278d0*/  STL [R1+0x780], R47 ;  /* 0x0007802f01007387 */ /* 0x0003e80000100800 */
[----:B------:R-:W4:Y:S04]  /*278e0*/  LDL.LU R53, [R1+0x410] ;  /* 0x0004100001357983 */ /* 0x000f280000300800 */
[----:B------:R1:W-:Y:S04]  /*278f0*/  LDGSTS.E [R36+0x7c00], [R38.64], P2 ;  /* 0x07c0000026247fae */ /* 0x0003e80009121848 */
[----:B------:R-:W4:Y:S04]  /*27900*/  LDL.LU R51, [R1+0x414] ;  /* 0x0004140001337983 */ /* 0x000f280000300800 */
[----:B------:R-:W4:Y:S01]  /*27910*/  LDL.LU R55, [R1+0x448] ;  /* 0x0004480001377983 */ /* 0x000f220000300800 */
[----:B-1----:R-:W-:-:S03]  /*27920*/  IMAD.MOV.U32 R38, RZ, RZ, R42 ;  /* 0x000000ffff267224 */ /* 0x002fc600078e002a */
[----:B------:R-:W4:Y:S01]  /*27930*/  LDL.LU R42, [R1+0x44c] ;  /* 0x00044c00012a7983 */ /* 0x000f220000300800 */
[----:B------:R-:W-:Y:S01]  /*27940*/  IMAD.MOV.U32 R39, RZ, RZ, R47 ;  /* 0x000000ffff277224 */ /* 0x000fe200078e002f */
[----:B------:R-:W-:-:S04]  /*27950*/  ISETP.GT.AND P1, PT, R0, 0x3, PT ;  /* 0x000000030000780c */ /* 0x000fc80003f24270 */
[----:B------:R1:W-:Y:S01]  /*27960*/  LDGSTS.E [R36+0x7d00], [R38.64], P2 ;  /* 0x07d0000026247fae */ /* 0x0003e20009121848 */
[----:B------:R-:W-:Y:S02]  /*27970*/  IADD3 R43, P2, R43, R252, RZ ;  /* 0x000000fc2b2b7210 */ /* 0x000fe40007f5e0ff */
[----:B------:R-:W-:Y:S02]  /*27980*/  SEL R37, RZ, 0x4, !P1 ;  /* 0x00000004ff257807 */ /* 0x000fe40004800000 */
[----:B------:R-:W-:Y:S02]  /*27990*/  SHF.L.U32 R61, R61, 0x2, RZ ;  /* 0x000000023d3d7819 */ /* 0x000fe400000006ff */
[----:B------:R-:W-:Y:S01]  /*279a0*/  SEL R37, R37, RZ, !P0 ;  /* 0x000000ff25257207 */ /* 0x000fe20004000000 */
[----:B------:R-:W-:Y:S01]  /*279b0*/  STL [R1+0xbd0], R43 ;  /* 0x000bd02b01007387 */ /* 0x000fe20000100800 */
[----:B------:R-:W-:Y:S02]  /*279c0*/  LOP3.LUT R47, R61, 0x60, RZ, 0x3c, !PT ;  /* 0x000000603d2f7812 */ /* 0x000fe400078e3cff */
[----:B------:R-:W-:Y:S01]  /*279d0*/  ISETP.NE.U32.AND P1, PT, R37, RZ, PT ;  /* 0x000000ff2500720c */ /* 0x000fe20003f25070 */
[----:B------:R-:W-:Y:S01]  /*279e0*/  IMAD.U32 R37, RZ, RZ, UR5 ;  /* 0x00000005ff257e24 */ /* 0x000fe2000f8e00ff */
[----:B-1----:R-:W-:-:S03]  /*279f0*/  MOV R38, R43 ;  /* 0x0000002b00267202 */ /* 0x002fc60000000f00 */
[----:B------:R-:W-:Y:S02]  /*27a00*/  IMAD R37, R37, 0x8000, R47 ;  /* 0x0000800025257824 */ /* 0x000fe400078e022f */
[----:B---3--:R-:W-:-:S04]  /*27a10*/  IMAD.X R46, R46, 0x1, R244, P2 ;  /* 0x000000012e2e7824 */ /* 0x008fc800010e06f4 */
[----:B------:R-:W-:Y:S01]  /*27a20*/  IMAD.MOV.U32 R39, RZ, RZ, R46 ;  /* 0x000000ffff277224 */ /* 0x000fe200078e002e */
[----:B------:R1:W-:Y:S04]  /*27a30*/  STL [R1+0xb98], R46 ;  /* 0x000b982e01007387 */ /* 0x0003e80000100800 */
[----:B------:R-:W3:Y:S01]  /*27a40*/  LDL.LU R54, [R1+0x450] ;  /* 0x0004500001367983 */ /* 0x000ee20000300800 */
[----:B------:R-:W-:-:S03]  /*27a50*/  ISETP.GT.AND P2, PT, R0, 0x7, PT ;  /* 0x000000070000780c */ /* 0x000fc60003f44270 */
[----:B------:R1:W-:Y:S04]  /*27a60*/  LDGSTS.E [R37+0x600], [R38.64], P1 ;  /* 0x0060000026257fae */ /* 0x0003e80008921848 */
[----:B-1----:R-:W3:Y:S04]  /*27a70*/  LDL.LU R46, [R1+0x454] ;  /* 0x00045400012e7983 */ /* 0x002ee80000300800 */
[----:B------:R-:W3:Y:S04]  /*27a80*/  LDL.LU R47, [R1+0x488] ;  /* 0x00048800012f7983 */ /* 0x000ee80000300800 */
[----:B------:R-:W3:Y:S01]  /*27a90*/  LDL.LU R43, [R1+0x48c] ;  /* 0x00048c00012b7983 */ /* 0x000ee20000300800 */
[----:B------:R-:W-:-:S04]  /*27aa0*/  SEL R38, RZ, 0x4, !P2 ;  /* 0x00000004ff267807 */ /* 0x000fc80005000000 */
[----:B------:R-:W-:-:S04]  /*27ab0*/  SEL R38, R38, RZ, !P0 ;  /* 0x000000ff26267207 */ /* 0x000fc80004000000 */
[----:B------:R-:W-:Y:S02]  /*27ac0*/  ISETP.NE.U32.AND P2, PT, R38, RZ, PT ;  /* 0x000000ff2600720c */ /* 0x000fe40003f45070 */
[----:B--2---:R-:W-:-:S04]  /*27ad0*/  IADD3 R56, P3, R56, R252, RZ ;  /* 0x000000fc38387210 */ /* 0x004fc80007f7e0ff */
[----:B------:R-:W-:Y:S02]  /*27ae0*/  MOV R38, R56 ;  /* 0x0000003800267202 */ /* 0x000fe40000000f00 */
[----:B------:R-:W-:Y:S01]  /*27af0*/  IADD3 R50, P4, R50, R252, RZ ;  /* 0x000000fc32327210 */ /* 0x000fe20007f9e0ff */
[----:B------:R-:W-:-:S04]  /*27b00*/  IMAD.X R57, R57, 0x1, R244, P3 ;  /* 0x0000000139397824 */ /* 0x000fc800018e06f4 */
[----:B------:R-:W-:-:S05]  /*27b10*/  IMAD.MOV.U32 R39, RZ, RZ, R57 ;  /* 0x000000ffff277224 */ /* 0x000fca00078e0039 */
[----:B------:R1:W-:Y:S01]  /*27b20*/  LDGSTS.E [R37+0x700], [R38.64], P1 ;  /* 0x0070000026257fae */ /* 0x0003e20008921848 */
[----:B------:R-:W-:Y:S01]  /*27b30*/  ISETP.GT.AND P1, PT, R0, 0xb, PT ;  /* 0x0000000b0000780c */ /* 0x000fe20003f24270 */
[----:B----4-:R-:W-:Y:S02]  /*27b40*/  IMAD.X R52, R52, 0x1, R244, P4 ;  /* 0x0000000134347824 */ /* 0x010fe400020e06f4 */
[----:B-1----:R-:W-:Y:S02]  /*27b50*/  IMAD.MOV.U32 R38, RZ, RZ, R50 ;  /* 0x000000ffff267224 */ /* 0x002fe400078e0032 */
[----:B------:R-:W-:Y:S01]  /*27b60*/  IMAD.MOV.U32 R39, RZ, RZ, R52 ;  /* 0x000000ffff277224 */ /* 0x000fe200078e0034 */
[----:B------:R-:W-:Y:S04]  /*27b70*/  STL [R1+0xb9c], R56 ;  /* 0x000b9c3801007387 */ /* 0x000fe80000100800 */
[----:B------:R1:W-:Y:S04]  /*27b80*/  LDGSTS.E [R37+0xe00], [R38.64], P2 ;  /* 0x00e0000026257fae */ /* 0x0003e80009121848 */
[----:B------:R-:W-:Y:S01]  /*27b90*/  STL [R1+0x3d4], R57 ;  /* 0x0003d43901007387 */ /* 0x000fe20000100800 */
[----:B------:R-:W-:-:S03]  /*27ba0*/  IADD3 R51, P3, R51, R252, RZ ;  /* 0x000000fc33337210 */ /* 0x000fc60007f7e0ff */
[----:B------:R-:W-:Y:S01]  /*27bb0*/  STL [R1+0x40c], R50 ;  /* 0x00040c3201007387 */ /* 0x000fe20000100800 */
[----:B-1----:R-:W-:Y:S02]  /*27bc0*/  SEL R38, RZ, 0x4, !P1 ;  /* 0x00000004ff267807 */ /* 0x002fe40004800000 */
[----:B------:R-:W-:Y:S01]  /*27bd0*/  IADD3.X R53, R53, R244, RZ, P3, !PT ;  /* 0x000000f435357210 */ /* 0x000fe20001ffe4ff */
[----:B------:R1:W-:Y:S01]  /*27be0*/  STL [R1+0x408], R52 ;  /* 0x0004083401007387 */ /* 0x0003e20000100800 */
[----:B------:R-:W-:Y:S02]  /*27bf0*/  IADD3 R42, P4, R42, R252, RZ ;  /* 0x000000fc2a2a7210 */ /* 0x000fe40007f9e0ff */
[----:B------:R-:W-:Y:S01]  /*27c00*/  SEL R38, R38, RZ, !P0 ;  /* 0x000000ff26267207 */ /* 0x000fe20004000000 */
[----:B-1----:R-:W2:Y:S02]  /*27c10*/  LDL.LU R52, [R1+0x494] ;  /* 0x0004940001347983 */ /* 0x002ea40000300800 */
[----:B------:R-:W-:-:S02]  /*27c20*/  IMAD.X R55, R55, 0x1, R244, P4 ;  /* 0x0000000137377824 */ /* 0x000fc400020e06f4 */
[----:B------:R-:W4:Y:S01]  /*27c30*/  LDL.LU R50, [R1+0x4cc] ;  /* 0x0004cc0001327983 */ /* 0x000f220000300800 */
[----:B------:R-:W-:-:S03]  /*27c40*/  IMAD.MOV.U32 R39, RZ, RZ, R53 ;  /* 0x000000ffff277224 */ /* 0x000fc600078e0035 */
[----:B------:R-:W-:Y:S01]  /*27c50*/  STL [R1+0x414], R51 ;  /* 0x0004143301007387 */ /* 0x000fe20000100800 */
[----:B------:R-:W-:-:S03]  /*27c60*/  ISETP.NE.U32.AND P1, PT, R38, RZ, PT ;  /* 0x000000ff2600720c */ /* 0x000fc60003f25070 */
[----:B------:R1:W-:Y:S01]  /*27c70*/  STL [R1+0x410], R53 ;  /* 0x0004103501007387 */ /* 0x0003e20000100800 */
[----:B------:R-:W-:-:S03]  /*27c80*/  IMAD.MOV.U32 R38, RZ, RZ, R51 ;  /* 0x000000ffff267224 */ /* 0x000fc600078e0033 */
[----:B------:R1:W-:Y:S04]  /*27c90*/  STL [R1+0x44c], R42 ;  /* 0x00044c2a01007387 */ /* 0x0003e80000100800 */
[----:B------:R1:W-:Y:S04]  /*27ca0*/  LDGSTS.E [R37+0xf00], [R38.64], P2 ;  /* 0x00f0000026257fae */ /* 0x0003e80009121848 */
[----:B-1----:R-:W4:Y:S04]  /*27cb0*/  LDL.LU R53, [R1+0x490] ;  /* 0x0004900001357983 */ /* 0x002f280000300800 */
[----:B------:R-:W-:Y:S04]  /*27cc0*/  STL [R1+0x448], R55 ;  /* 0x0004483701007387 */ /* 0x000fe80000100800 */
[----:B------:R-:W4:Y:S01]  /*27cd0*/  LDL.LU R51, [R1+0x4c8] ;  /* 0x0004c80001337983 */ /* 0x000f220000300800 */
[----:B------:R-:W-:Y:S01]  /*27ce0*/  MOV R38, R42 ;  /* 0x0000002a00267202 */ /* 0x000fe20000000f00 */
[----:B------:R-:W-:Y:S01]  /*27cf0*/  IMAD.MOV.U32 R39, RZ, RZ, R55 ;  /* 0x000000ffff277224 */ /* 0x000fe200078e0037 */
[----:B------:R-:W-:Y:S01]  /*27d00*/  ISETP.GT.AND P2, PT, R0, 0xf, PT ;  /* 0x0000000f0000780c */ /* 0x000fe20003f44270 */
[----:B------:R-:W4:Y:S04]  /*27d10*/  LDL.LU R56, [R1+0x4d4] ;  /* 0x0004d40001387983 */ /* 0x000f280000300800 */
[----:B------:R1:W-:Y:S04]  /*27d20*/  LDGSTS.E [R37+0x1600], [R38.64], P1 ;  /* 0x0160000026257fae */ /* 0x0003e80008921848 */
[----:B------:R-:W4:Y:S01]  /*27d30*/  LDL.LU R42, [R1+0x50c] ;  /* 0x00050c00012a7983 */ /* 0x000f220000300800 */
[----:B-1----:R-:W-:-:S04]  /*27d40*/  SEL R38, RZ, 0x4, !P2 ;  /* 0x00000004ff267807 */ /* 0x002fc80005000000 */
[----:B------:R-:W-:-:S04]  /*27d50*/  SEL R38, R38, RZ, !P0 ;  /* 0x000000ff26267207 */ /* 0x000fc80004000000 */
[----:B------:R-:W-:Y:S02]  /*27d60*/  ISETP.NE.U32.AND P2, PT, R38, RZ, PT ;  /* 0x000000ff2600720c */ /* 0x000fe40003f45070 */
[----:B---3--:R-:W-:-:S05]  /*27d70*/  IADD3 R46, P3, R46, R252, RZ ;  /* 0x000000fc2e2e7210 */ /* 0x008fca0007f7e0ff */
[--C-:B------:R-:W-:Y:S01]  /*27d80*/  IMAD.X R54, R54, 0x1, R244.reuse, P3 ;  /* 0x0000000136367824 */ /* 0x100fe200018e06f4 */
[----:B------:R-:W-:Y:S01]  /*27d90*/  IADD3 R43, P4, R43, R252, RZ ;  /* 0x000000fc2b2b7210 */ /* 0x000fe20007f9e0ff */
[----:B------:R1:W-:Y:S04]  /*27da0*/  STL [R1+0x454], R46 ;  /* 0x0004542e01007387 */ /* 0x0003e80000100800 */
[----:B------:R-:W-:Y:S01]  /*27db0*/  STL [R1+0x450], R54 ;  /* 0x0004503601007387 */ /* 0x000fe20000100800 */
[----:B------:R-:W-:-:S03]  /*27dc0*/  IMAD.X R47, R47, 0x1, R244, P4 ;  /* 0x000000012f2f7824 */ /* 0x000fc600020e06f4 */
[----:B------:R-:W-:Y:S04]  /*27dd0*/  STL [R1+0x48c], R43 ;  /* 0x00048c2b01007387 */ /* 0x000fe80000100800 */
[----:B------:R-:W3:Y:S01]  /*27de0*/  LDL.LU R57, [R1+0x4d0] ;  /* 0x0004d00001397983 */ /* 0x000ee20000300800 */
[----:B------:R-:W-:Y:S01]  /*27df0*/  MOV R38, R46 ;  /* 0x0000002e00267202 */ /* 0x000fe20000000f00 */
[----:B------:R-:W-:Y:S02]  /*27e00*/  IMAD.MOV.U32 R39, RZ, RZ, R54 ;  /* 0x000000ffff277224 */ /* 0x000fe400078e0036 */
[----:B------:R1:W-:Y:S04]  /*27e10*/  STL [R1+0x488], R47 ;  /* 0x0004882f01007387 */ /* 0x0003e80000100800 */
[----:B-1----:R-:W3:Y:S04]  /*27e20*/  LDL.LU R46, [R1+0x508] ;  /* 0x00050800012e7983 */ /* 0x002ee80000300800 */
[----:B------:R1:W-:Y:S02]  /*27e30*/  LDGSTS.E [R37+0x1700], [R38.64], P1 ;  /* 0x0170000026257fae */ /* 0x0003e40008921848 */
[----:B-1----:R-:W-:-:S02]  /*27e40*/  IMAD.MOV.U32 R39, RZ, RZ, R47 ;  /* 0x000000ffff277224 */ /* 0x002fc400078e002f */
[----:B------:R-:W-:Y:S01]  /*27e50*/  IMAD.MOV.U32 R38, RZ, RZ, R43 ;  /* 0x000000ffff267224 */ /* 0x000fe200078e002b */
[----:B------:R-:W3:Y:S04]  /*27e60*/  LDL.LU R47, [R1+0x510] ;  /* 0x00051000012f7983 */ /* 0x000ee80000300800 */
[----:B------:R-:W3:Y:S04]  /*27e70*/  LDL.LU R43, [R1+0x514] ;  /* 0x00051400012b7983 */ /* 0x000ee80000300800 */
[----:B------:R-:W3:Y:S04]  /*27e80*/  LDL.LU R55, [R1+0x548] ;  /* 0x0005480001377983 */ /* 0x000ee80000300800 */
[----:B------:R-:W3:Y:S01]  /*27e90*/  LDL.LU R54, [R1+0x54c] ;  /* 0x00054c0001367983 */ /* 0x000ee20000300800 */
[----:B------:R-:W-:-:S03]  /*27ea0*/  ISETP.GT.AND P1, PT, R0, 0x13, PT ;  /* 0x000000130000780c */ /* 0x000fc60003f24270 */
[----:B------:R1:W-:Y:S02]  /*27eb0*/  LDGSTS.E [R37+0x1e00], [R38.64], P2 ;  /* 0x01e0000026257fae */ /* 0x0003e40009121848 */
[----:B-1----:R-:W-:-:S04]  /*27ec0*/  SEL R38, RZ, 0x4, !P1 ;  /* 0x00000004ff267807 */ /* 0x002fc80004800000 */
[----:B------:R-:W-:-:S04]  /*27ed0*/  SEL R38, R38, RZ, !P0 ;  /* 0x000000ff26267207 */ /* 0x000fc80004000000 */
[----:B------:R-:W-:Y:S02]  /*27ee0*/  ISETP.NE.U32.AND P1, PT, R38, RZ, PT ;  /* 0x000000ff2600720c */ /* 0x000fe40003f25070 */
[-C--:B--2---:R-:W-:Y:S02]  /*27ef0*/  IADD3 R52, P3, R52, R252.reuse, RZ ;  /* 0x000000fc34347210 */ /* 0x084fe40007f7e0ff */
[----:B----4-:R-:W-:-:S03]  /*27f00*/  IADD3 R50, P4, R50, R252, RZ ;  /* 0x000000fc32327210 */ /* 0x010fc60007f9e0ff */
[----:B------:R-:W-:Y:S01]  /*27f10*/  STL [R1+0x494], R52 ;  /* 0x0004943401007387 */ /* 0x000fe20000100800 */
[----:B------:R-:W-:Y:S01]  /*27f20*/  IMAD.MOV.U32 R38, RZ, RZ, R52 ;  /* 0x000000ffff267224 */ /* 0x000fe200078e0034 */
[----:B------:R-:W-:-:S05]  /*27f30*/  IADD3.X R53, R53, R244, RZ, P3, !PT ;  /* 0x000000f435357210 */ /* 0x000fca0001ffe4ff */
[----:B------:R1:W-:Y:S01]  /*27f40*/  STL [R1+0x490], R53 ;  /* 0x0004903501007387 */ /* 0x0003e20000100800 */
[----:B------:R-:W-:-:S03]  /*27f50*/  IMAD.X R51, R51, 0x1, R244, P4 ;  /* 0x0000000133337824 */ /* 0x000fc600020e06f4 */
[----:B------:R-:W-:Y:S01]  /*27f60*/  STL [R1+0x4cc], R50 ;  /* 0x0004cc3201007387 */ /* 0x000fe20000100800 */
[----:B------:R-:W-:-:S03]  /*27f70*/  IMAD.MOV.U32 R39, RZ, RZ, R53 ;  /* 0x000000ffff277224 */ /* 0x000fc600078e0035 */
[----:B------:R2:W-:Y:S04]  /*27f80*/  STL [R1+0x4c8], R51 ;  /* 0x0004c83301007387 */ /* 0x0005e80000100800 */
[----:B-1----:R-:W4:Y:S04]  /*27f90*/  LDL.LU R53, [R1+0x550] ;  /* 0x0005500001357983 */ /* 0x002f280000300800 */
[----:B------:R-:W4:Y:S04]  /*27fa0*/  LDL.LU R52, [R1+0x554] ;  /* 0x0005540001347983 */ /* 0x000f280000300800 */
[----:B------:R1:W-:Y:S01]  /*27fb0*/  LDGSTS.E [R37+0x1f00], [R38.64], P2 ;  /* 0x01f0000026257fae */ /* 0x0003e20009121848 */
[----:B------:R-:W-:Y:S01]  /*27fc0*/  ISETP.GT.AND P2, PT, R0, 0x17, PT ;  /* 0x000000170000780c */ /* 0x000fe20003f44270 */
[----:B-1----:R-:W-:Y:S01]  /*27fd0*/  IMAD.MOV.U32 R39, RZ, RZ, R51 ;  /* 0x000000ffff277224 */ /* 0x002fe200078e0033 */
[----:B------:R-:W-:Y:S01]  /*27fe0*/  MOV R38, R50 ;  /* 0x0000003200267202 */ /* 0x000fe20000000f00 */
[----:B--2---:R-:W2:Y:S04]  /*27ff0*/  LDL.LU R51, [R1+0x588] ;  /* 0x0005880001337983 */ /* 0x004ea80000300800 */
[----:B------:R-:W2:Y:S01]  /*28000*/  LDL.LU R50, [R1+0x58c] ;  /* 0x00058c0001327983 */ /* 0x000ea20000300800 */
[----:B------:R-:W-:-:S03]  /*28010*/  IADD3 R56, P3, R56, R252, RZ ;  /* 0x000000fc38387210 */ /* 0x000fc60007f7e0ff */
[----:B------:R1:W-:Y:S01]  /*28020*/  LDGSTS.E [R37+0x2600], [R38.64], P1 ;  /* 0x0260000026257fae */ /* 0x0003e20008921848 */
[----:B------:R-:W-:Y:S02]  /*28030*/  IADD3 R42, P4, R42, R252, RZ ;  /* 0x000000fc2a2a7210 */ /* 0x000fe40007f9e0ff */
[----:B-1----:R-:W-:-:S04]  /*28040*/  SEL R38, RZ, 0x4, !P2 ;  /* 0x00000004ff267807 */ /* 0x002fc80005000000 */
[----:B------:R-:W-:-:S04]  /*28050*/  SEL R38, R38, RZ, !P0 ;  /* 0x000000ff26267207 */ /* 0x000fc80004000000 */
[----:B------:R-:W-:Y:S02]  /*28060*/  ISETP.NE.U32.AND P2, PT, R38, RZ, PT ;  /* 0x000000ff2600720c */ /* 0x000fe40003f45070 */
[----:B------:R-:W-:Y:S01]  /*28070*/  MOV R38, R56 ;  /* 0x0000003800267202 */ /* 0x000fe20000000f00 */
[----:B------:R-:W-:Y:S01]  /*28080*/  STL [R1+0x4d4], R56 ;  /* 0x0004d43801007387 */ /* 0x000fe20000100800 */
[----:B---3--:R-:W-:-:S04]  /*28090*/  IMAD.X R57, R57, 0x1, R244, P3 ;  /* 0x0000000139397824 */ /* 0x008fc800018e06f4 */
[----:B------:R-:W-:Y:S02]  /*280a0*/  IMAD.MOV.U32 R39, RZ, RZ, R57 ;  /* 0x000000ffff277224 */ /* 0x000fe400078e0039 */
[----:B------:R-:W-:-:S03]  /*280b0*/  IMAD.X R46, R46, 0x1, R244, P4 ;  /* 0x000000012e2e7824 */ /* 0x000fc600020e06f4 */
[----:B------:R1:W-:Y:S01]  /*280c0*/  LDGSTS.E [R37+0x2700], [R38.64], P1 ;  /* 0x0270000026257fae */ /* 0x0003e20008921848 */
[----:B------:R-:W-:-:S03]  /*280d0*/  ISETP.GT.AND P1, PT, R0, 0x1b, PT ;  /* 0x0000001b0000780c */ /* 0x000fc60003f24270 */
[----:B------:R-:W-:Y:S01]  /*280e0*/  STL [R1+0x4d0], R57 ;  /* 0x0004d03901007387 */ /* 0x000fe20000100800 */
[----:B-1----:R-:W-:Y:S02]  /*280f0*/  IMAD.MOV.U32 R38, RZ, RZ, R42 ;  /* 0x000000ffff267224 */ /* 0x002fe400078e002a */
[----:B------:R-:W-:Y:S01]  /*28100*/  IMAD.MOV.U32 R39, RZ, RZ, R46 ;  /* 0x000000ffff277224 */ /* 0x000fe200078e002e */
[----:B------:R-:W-:Y:S04]  /*28110*/  STL [R1+0x50c], R42 ;  /* 0x00050c2a01007387 */ /* 0x000fe80000100800 */
[----:B------:R1:W-:Y:S01]  /*28120*/  LDGSTS.E [R37+0x2e00], [R38.64], P2 ;  /* 0x02e0000026257fae */ /* 0x0003e20009121848 */
[----:B------:R-:W-:-:S03]  /*28130*/  IADD3 R43, P3, R43, R252, RZ ;  /* 0x000000fc2b2b7210 */ /* 0x000fc60007f7e0ff */
[----:B------:R3:W-:Y:S01]  /*28140*/  STL [R1+0x508], R46 ;  /* 0x0005082e01007387 */ /* 0x0007e20000100800 */
[----:B------:R-:W-:Y:S02]  /*28150*/  IADD3.X R47, R47, R244, RZ, P3, !PT ;  /* 0x000000f42f2f7210 */ /* 0x000fe40001ffe4ff */
[----:B------:R-:W-:Y:S02]  /*28160*/  IADD3 R54, P4, R54, R252, RZ ;  /* 0x000000fc36367210 */ /* 0x000fe40007f9e0ff */
[----:B-1----:R-:W-:Y:S01]  /*28170*/  SEL R38, RZ, 0x4, !P1 ;  /* 0x00000004ff267807 */ /* 0x002fe20004800000 */
[----:B---3--:R-:W3:Y:S02]  /*28180*/  LDL.LU R46, [R1+0x594] ;  /* 0x00059400012e7983 */ /* 0x008ee40000300800 */
[----:B------:R-:W-:Y:S01]  /*28190*/  IMAD.X R55, R55, 0x1, R244, P4 ;  /* 0x0000000137377824 */ /* 0x000fe200020e06f4 */
[----:B------:R-:W-:Y:S01]  /*281a0*/  SEL R38, R38, RZ, !P0 ;  /* 0x000000ff26267207 */ /* 0x000fe20004000000 */
[----:B------:R-:W3:Y:S01]  /*281b0*/  LDL.LU R42, [R1+0x5cc] ;  /* 0x0005cc00012a7983 */ /* 0x000ee20000300800 */
[----:B------:R-:W-:-:S03]  /*281c0*/  IMAD.MOV.U32 R39, RZ, RZ, R47 ;  /* 0x000000ffff277224 */ /* 0x000fc600078e002f */
[----:B------:R-:W-:Y:S01]  /*281d0*/  STL [R1+0x514], R43 ;  /* 0x0005142b01007387 */ /* 0x000fe20000100800 */
[----:B------:R-:W-:-:S03]  /*281e0*/  ISETP.NE.U32.AND P1, PT, R38, RZ, PT ;  /* 0x000000ff2600720c */ /* 0x000fc60003f25070 */
[----:B------:R1:W-:Y:S01]  /*281f0*/  STL [R1+0x510], R47 ;  /* 0x0005102f01007387 */ /* 0x0003e20000100800 */
[----:B------:R-:W-:-:S03]  /*28200*/  IMAD.MOV.U32 R38, RZ, RZ, R43 ;  /* 0x000000ffff267224 */ /* 0x000fc600078e002b */
[----:B------:R-:W-:Y:S04]  /*28210*/  STL [R1+0x54c], R54 ;  /* 0x00054c3601007387 */ /* 0x000fe80000100800 */
[----:B------:R1:W-:Y:S04]  /*28220*/  LDGSTS.E [R37+0x2f00], [R38.64], P2 ;  /* 0x02f0000026257fae */ /* 0x0003e80009121848 */
[----:B-1----:R-:W3:Y:S04]  /*28230*/  LDL.LU R47, [R1+0x590] ;  /* 0x00059000012f7983 */ /* 0x002ee80000300800 */
[----:B------:R1:W-:Y:S04]  /*28240*/  STL [R1+0x548], R55 ;  /* 0x0005483701007387 */ /* 0x0003e80000100800 */
[----:B------:R-:W3:Y:S01]  /*28250*/  LDL.LU R43, [R1+0x5c8] ;  /* 0x0005c800012b7983 */ /* 0x000ee20000300800 */
[----:B------:R-:W-:Y:S01]  /*28260*/  MOV R38, R54 ;  /* 0x0000003600267202 */ /* 0x000fe20000000f00 */
[----:B------:R-:W-:Y:S01]  /*28270*/  IMAD.MOV.U32 R39, RZ, RZ, R55 ;  /* 0x000000ffff277224 */ /* 0x000fe200078e0037 */
[----:B------:R-:W-:-:S04]  /*28280*/  ISETP.GT.AND P2, PT, R0, 0x1f, PT ;  /* 0x0000001f0000780c */ /* 0x000fc80003f44270 */
[----:B------:R1:W-:Y:S02]  /*28290*/  LDGSTS.E [R37+0x3600], [R38.64], P1 ;  /* 0x0360000026257fae */ /* 0x0003e40008921848 */
[----:B-1----:R-:W-:-:S04]  /*282a0*/  SEL R38, RZ, 0x4, !P2 ;  /* 0x00000004ff267807 */ /* 0x002fc80005000000 */
[----:B------:R-:W-:-:S04]  /*282b0*/  SEL R38, R38, RZ, !P0 ;  /* 0x000000ff26267207 */ /* 0x000fc80004000000 */
[----:B------:R-:W-:Y:S02]  /*282c0*/  ISETP.NE.U32.AND P2, PT, R38, RZ, PT ;  /* 0x000000ff2600720c */ /* 0x000fe40003f45070 */
[----:B----4-:R-:W-:-:S05]  /*282d0*/  IADD3 R52, P3, R52, R252, RZ ;  /* 0x000000fc34347210 */ /* 0x010fca0007f7e0ff */
[----:B------:R-:W-:Y:S01]  /*282e0*/  IMAD.X R53, R53, 0x1, R244, P3 ;  /* 0x0000000135357824 */ /* 0x000fe200018e06f4 */
[----:B------:R-:W-:Y:S04]  /*282f0*/  STL [R1+0x554], R52 ;  /* 0x0005543401007387 */ /* 0x000fe80000100800 */
[----:B------:R1:W-:Y:S01]  /*28300*/  STL [R1+0x550], R53 ;  /* 0x0005503501007387 */ /* 0x0003e20000100800 */
[----:B--2---:R-:W-:-:S05]  /*28310*/  IADD3 R50, P4, R50, R252, RZ ;  /* 0x000000fc32327210 */ /* 0x004fca0007f9e0ff */
[----:B------:R-:W-:Y:S01]  /*28320*/  IMAD.X R51, R51, 0x1, R244, P4 ;  /* 0x0000000133337824 */ /* 0x000fe200020e06f4 */
[----:B------:R-:W-:Y:S04]  /*28330*/  STL [R1+0x58c], R50 ;  /* 0x00058c3201007387 */ /* 0x000fe80000100800 */
[----:B------:R-:W2:Y:S04]  /*28340*/  LDL.LU R58, [R1+0x5d4] ;  /* 0x0005d400013a7983 */ /* 0x000ea80000300800 */
[----:B------:R4:W-:Y:S04]  /*28350*/  STL [R1+0x588], R51 ;  /* 0x0005883301007387 */ /* 0x0009e80000100800 */
[----:B------:R-:W2:Y:S04]  /*28360*/  LDL.LU R56, [R1+0x60c] ;  /* 0x00060c0001387983 */ /* 0x000ea80000300800 */
[----:B------:R-:W2:Y:S04]  /*28370*/  LDL.LU R59, [R1+0x5d0] ;  /* 0x0005d000013b7983 */ /* 0x000ea80000300800 */
[----:B------:R-:W2:Y:S04]  /*28380*/  LDL.LU R57, [R1+0x608] ;  /* 0x0006080001397983 */ /* 0x000ea80000300800 */
[----:B------:R-:W2:Y:S04]  /*28390*/  LDL.LU R55, [R1+0x610] ;  /* 0x0006100001377983 */ /* 0x000ea80000300800 */
[----:B------:R-:W2:Y:S01]  /*283a0*/  LDL.LU R54, [R1+0x614] ;  /* 0x0006140001367983 */ /* 0x000ea20000300800 */
[----:B------:R-:W-:Y:S01]  /*283b0*/  IMAD.MOV.U32 R39, RZ, RZ, R53 ;  /* 0x000000ffff277224 */ /* 0x000fe200078e0035 */
[----:B------:R-:W-:-:S02]  /*283c0*/  MOV R38, R52 ;  /* 0x0000003400267202 */ /* 0x000fc40000000f00 */
[----:B-1----:R-:W2:Y:S04]  /*283d0*/  LDL.LU R53, [R1+0x648] ;  /* 0x0006480001357983 */ /* 0x002ea80000300800 */
[----:B------:R-:W2:Y:S04]  /*283e0*/  LDL.LU R52, [R1+0x64c] ;  /* 0x00064c0001347983 */ /* 0x000ea80000300800 */
[----:B------:R1:W-:Y:S01]  /*283f0*/  LDGSTS.E [R37+0x3700], [R38.64], P1 ;  /* 0x0370000026257fae */ /* 0x0003e20008921848 */
[----:B------:R-:W-:Y:S01]  /*28400*/  ISETP.GT.AND P1, PT, R0, 0x23, PT ;  /* 0x000000230000780c */ /* 0x000fe20003f24270 */
[----:B-1----:R-:W-:-:S02]  /*28410*/  IMAD.MOV.U32 R38, RZ, RZ, R50 ;  /* 0x000000ffff267224 */ /* 0x002fc400078e0032 */
[----:B------:R-:W-:-:S05]  /*28420*/  IMAD.MOV.U32 R39, RZ, RZ, R51 ;  /* 0x000000ffff277224 */ /* 0x000fca00078e0033 */
[----:B------:R1:W-:Y:S02]  /*28430*/  LDGSTS.E [R37+0x3e00], [R38.64], P2 ;  /* 0x03e0000026257fae */ /* 0x0003e40009121848 */
[----:B-1----:R-:W-:-:S04]  /*28440*/  SEL R38, RZ, 0x4, !P1 ;  /* 0x00000004ff267807 */ /* 0x002fc80004800000 */
[----:B------:R-:W-:-:S04]  /*28450*/  SEL R38, R38, RZ, !P0 ;  /* 0x000000ff26267207 */ /* 0x000fc80004000000 */
[----:B------:R-:W-:Y:S02]  /*28460*/  ISETP.NE.U32.AND P1, PT, R38, RZ, PT ;  /* 0x000000ff2600720c */ /* 0x000fe40003f25070 */
[-C--:B---3--:R-:W-:Y:S02]  /*28470*/  IADD3 R46, P3, R46, R252.reuse, RZ ;  /* 0x000000fc2e2e7210 */ /* 0x088fe40007f7e0ff */
[----:B------:R-:W-:-:S03]  /*28480*/  IADD3 R42, P4, R42, R252, RZ ;  /* 0x000000fc2a2a7210 */ /* 0x000fc60007f9e0ff */
[----:B------:R-:W-:Y:S01]  /*28490*/  STL [R1+0x594], R46 ;  /* 0x0005942e01007387 */ /* 0x000fe20000100800 */
[----:B------:R-:W-:-:S05]  /*284a0*/  IADD3.X R47, R47, R244, RZ, P3, !PT ;  /* 0x000000f42f2f7210 */ /* 0x000fca0001ffe4ff */
[----:B------:R1:W-:Y:S01]  /*284b0*/  STL [R1+0x590], R47 ;  /* 0x0005902f01007387 */ /* 0x0003e20000100800 */
[----:B------:R-:W-:-:S03]  /*284c0*/  IMAD.X R43, R43, 0x1, R244, P4 ;  /* 0x000000012b2b7824 */ /* 0x000fc600020e06f4 */
[----:B------:R-:W-:Y:S04]  /*284d0*/  STL [R1+0x5cc], R42 ;  /* 0x0005cc2a01007387 */ /* 0x000fe80000100800 */
[----:B------:R3:W-:Y:S04]  /*284e0*/  STL [R1+0x5c8], R43 ;  /* 0x0005c82b01007387 */ /* 0x0007e80000100800 */
[----:B----4-:R-:W4:Y:S04]  /*284f0*/  LDL.LU R51, [R1+0x650] ;  /* 0x0006500001337983 */ /* 0x010f280000300800 */
[----:B------:R-:W4:Y:S01]  /*28500*/  LDL.LU R50, [R1+0x654] ;  /* 0x0006540001327983 */ /* 0x000f220000300800 */
[----:B------:R-:W-:-:S02]  /*28510*/  IMAD.MOV.U32 R38, RZ, RZ, R46 ;  /* 0x000000ffff267224 */ /* 0x000fc400078e002e */
[----:B------:R-:W-:Y:S02]  /*28520*/  IMAD.MOV.U32 R39, RZ, RZ, R47 ;  /* 0x000000ffff277224 */ /* 0x000fe400078e002f */
[----:B-1----:R-:W4:Y:S04]  /*28530*/  LDL.LU R47, [R1+0x688] ;  /* 0x00068800012f7983 */ /* 0x002f280000300800 */
[----:B------:R1:W-:Y:S04]  /*28540*/  LDGSTS.E [R37+0x3f00], [R38.64], P2 ;  /* 0x03f0000026257fae */ /* 0x0003e80009121848 */
[----:B------:R-:W4:Y:S01]  /*28550*/  LDL.LU R46, [R1+0x68c] ;  /* 0x00068c00012e7983 */ /* 0x000f220000300800 */
[----:B-1----:R-:W-:Y:S01]  /*28560*/  IMAD.MOV.U32 R39, RZ, RZ, R43 ;  /* 0x000000ffff277224 */ /* 0x002fe200078e002b */
[----:B------:R-:W-:-:S02]  /*28570*/  MOV R38, R42 ;  /* 0x0000002a00267202 */ /* 0x000fc40000000f00 */
[----:B---3--:R-:W3:Y:S04]  /*28580*/  LDL.LU R43, [R1+0x690] ;  /* 0x00069000012b7983 */ /* 0x008ee80000300800 */
[----:B------:R-:W3:Y:S01]  /*28590*/  LDL.LU R42, [R1+0x694] ;  /* 0x00069400012a7983 */ /* 0x000ee20000300800 */
[----:B------:R-:W-:-:S03]  /*285a0*/  ISETP.GT.AND P2, PT, R0, 0x27, PT ;  /* 0x000000270000780c */ /* 0x000fc60003f44270 */
[----:B------:R1:W-:Y:S02]  /*285b0*/  LDGSTS.E [R37+0x4600], [R38.64], P1 ;  /* 0x0460000026257fae */ /* 0x0003e40008921848 */
[----:B-1----:R-:W-:-:S04]  /*285c0*/  SEL R38, RZ, 0x4, !P2 ;  /* 0x00000004ff267807 */ /* 0x002fc80005000000 */
[----:B------:R-:W-:-:S04]  /*285d0*/  SEL R38, R38, RZ, !P0 ;  /* 0x000000ff26267207 */ /* 0x000fc80004000000 */
[----:B------:R-:W-:Y:S02]  /*285e0*/  ISETP.NE.U32.AND P2, PT, R38, RZ, PT ;  /* 0x000000ff2600720c */ /* 0x000fe40003f45070 */
[----:B--2---:R-:W-:-:S04]  /*285f0*/  IADD3 R58, P3, R58, R252, RZ ;  /* 0x000000fc3a3a7210 */ /* 0x004fc80007f7e0ff */
[----:B------:R-:W-:Y:S02]  /*28600*/  MOV R38, R58 ;  /* 0x0000003a00267202 */ /* 0x000fe40000000f00 */
[----:B------:R-:W-:Y:S01]  /*28610*/  IADD3 R56, P4, R56, R252, RZ ;  /* 0x000000fc38387210 */ /* 0x000fe20007f9e0ff */
[----:B------:R-:W-:-:S04]  /*28620*/  IMAD.X R59, R59, 0x1, R244, P3 ;  /* 0x000000013b3b7824 */ /* 0x000fc800018e06f4 */
[----:B------:R-:W-:Y:S02]  /*28630*/  IMAD.MOV.U32 R39, RZ, RZ, R59 ;  /* 0x000000ffff277224 */ /* 0x000fe400078e003b */
[----:B------:R-:W-:-:S03]  /*28640*/  IMAD.X R57, R57, 0x1, R244, P4 ;  /* 0x0000000139397824 */ /* 0x000fc600020e06f4 */
[----:B------:R1:W-:Y:S01]  /*28650*/  LDGSTS.E [R37+0x4700], [R38.64], P1 ;  /* 0x0470000026257fae */ /* 0x0003e20008921848 */
[----:B------:R-:W-:Y:S02]  /*28660*/  ISETP.GT.AND P1, PT, R0, 0x2b, PT ;  /* 0x0000002b0000780c */ /* 0x000fe40003f24270 */
[----:B------:R-:W-:Y:S01]  /*28670*/  IADD3 R54, P3, R54, R252, RZ ;  /* 0x000000fc36367210 */ /* 0x000fe20007f7e0ff */
[----:B-1----:R-:W-:Y:S02]  /*28680*/  IMAD.MOV.U32 R38, RZ, RZ, R56 ;  /* 0x000000ffff267224 */ /* 0x002fe400078e0038 */
[----:B------:R-:W-:-:S05]  /*28690*/  IMAD.MOV.U32 R39, RZ, RZ, R57 ;  /* 0x000000ffff277224 */ /* 0x000fca00078e0039 */
[----:B------:R1:W-:Y:S01]  /*286a0*/  LDGSTS.E [R37+0x4e00], [R38.64], P2 ;  /* 0x04e0000026257fae */ /* 0x0003e20009121848 */
[----:B------:R-:W-:Y:S02]  /*286b0*/  IADD3.X R55, R55, R244, RZ, P3, !PT ;  /* 0x000000f437377210 */ /* 0x000fe40001ffe4ff */
[----:B------:R-:W-:Y:S02]  /*286c0*/  IADD3 R52, P4, R52, R252, RZ ;  /* 0x000000fc34347210 */ /* 0x000fe40007f9e0ff */
[----:B-1----:R-:W-:-:S04]  /*286d0*/  SEL R38, RZ, 0x4, !P1 ;  /* 0x00000004ff267807 */ /* 0x002fc80004800000 */
[----:B------:R-:W-:Y:S01]  /*286e0*/  SEL R38, R38, RZ, !P0 ;  /* 0x000000ff26267207 */ /* 0x000fe20004000000 */
[----:B------:R-:W-:-:S03]  /*286f0*/  IMAD.MOV.U32 R39, RZ, RZ, R55 ;  /* 0x000000ffff277224 */ /* 0x000fc600078e0037 */
[----:B------:R-:W-:Y:S01]  /*28700*/  ISETP.NE.U32.AND P1, PT, R38, RZ, PT ;  /* 0x000000ff2600720c */ /* 0x000fe20003f25070 */
[----:B------:R-:W-:Y:S02]  /*28710*/  IMAD.MOV.U32 R38, RZ, RZ, R54 ;  /* 0x000000ffff267224 */ /* 0x000fe400078e0036 */
[----:B------:R-:W-:-:S03]  /*28720*/  IMAD.X R53, R53, 0x1, R244, P4 ;  /* 0x0000000135357824 */ /* 0x000fc600020e06f4 */
[----:B------:R1:W-:Y:S01]  /*28730*/  LDGSTS.E [R37+0x4f00], [R38.64], P2 ;  /* 0x04f0000026257fae */ /* 0x0003e20009121848 */
[----:B------:R-:W-:Y:S02]  /*28740*/  ISETP.GT.AND P2, PT, R0, 0x2f, PT ;  /* 0x0000002f0000780c */ /* 0x000fe40003f44270 */
[----:B-1----:R-:W-:Y:S01]  /*28750*/  MOV R38, R52 ;  /* 0x0000003400267202 */ /* 0x002fe20000000f00 */
[----:B------:R-:W-:-:S05]  /*28760*/  IMAD.MOV.U32 R39, RZ, RZ, R53 ;  /* 0x000000ffff277224 */ /* 0x000fca00078e0035 */
[----:B------:R1:W-:Y:S02]  /*28770*/  LDGSTS.E [R37+0x5600], [R38.64], P1 ;  /* 0x0560000026257fae */ /* 0x0003e40008921848 */
[----:B-1----:R-:W-:-:S04]  /*28780*/  SEL R38, RZ, 0x4, !P2 ;  /* 0x00000004ff267807 */ /* 0x002fc80005000000 */
[----:B------:R-:W-:-:S04]  /*28790*/  SEL R38, R38, RZ, !P0 ;  /* 0x000000ff26267207 */ /* 0x000fc80004000000 */
[----:B------:R-:W-:Y:S01]  /*287a0*/  ISETP.NE.U32.AND P2, PT, R38, RZ, PT ;  /* 0x000000ff2600720c */ /* 0x000fe20003f45070 */
        /* <DEDUP_REMOVED lines=8> */
[----:B------:R-:W-:-:S02]  /*28830*/  IMAD.MOV.U32 R228, RZ, RZ, R48 ;  /* 0x000000ffffe47224 */ /* 0x000fc400078e0030 */
[----:B------:R-:W-:Y:S01]  /*28840*/  IMAD.MOV.U32 R230, RZ, RZ, R44 ;  /* 0x000000ffffe67224 */ /* 0x000fe200078e002c */
[----:B------:R-:W-:Y:S02]  /*28850*/  MOV R229, R45 ;  /* 0x0000002d00e57202 */ /* 0x000fe40000000f00 */
[----:B----4-:R-:W-:-:S05]  /*28860*/  IADD3 R50, P3, R50, R252, RZ ;  /* 0x000000fc32327210 */ /* 0x010fca0007f7e0ff */
[----:B------:R-:W-:Y:S02]  /*28870*/  IMAD.X R51, R51, 0x1, R244, P3 ;  /* 0x0000000133337824 */ /* 0x000fe400018e06f4 */
[----:B------:R-:W-:-:S03]  /*28880*/  IMAD.MOV.U32 R38, RZ, RZ, R50 ;  /* 0x000000ffff267224 */ /* 0x000fc600078e0032 */
[----:B------:R-:W-:-:S05]  /*28890*/  MOV R39, R51 ;  /* 0x0000003300277202 */ /* 0x000fca0000000f00 */
[----:B------:R1:W-:Y:S01]  /*288a0*/  LDGSTS.E [R37+0x5700], [R38.64], P1 ;  /* 0x0570000026257fae */ /* 0x0003e20008921848 */
[----:B------:R-:W-:-:S03]  /*288b0*/  IADD3 R46, P1, R46, R252, RZ ;  /* 0x000000fc2e2e7210 */ /* 0x000fc60007f3e0ff */
[----:B------:R2:W-:Y:S02]  /*288c0*/  STL [R1+0x654], R50 ;  /* 0x0006543201007387 */ /* 0x0005e40000100800 */
[--C-:B------:R-:W-:Y:S01]  /*288d0*/  IMAD.X R47, R47, 0x1, R244.reuse, P1 ;  /* 0x000000012f2f7824 */ /* 0x100fe200008e06f4 */
[----:B---3--:R-:W-:Y:S01]  /*288e0*/  IADD3 R42, P3, R42, R252, RZ ;  /* 0x000000fc2a2a7210 */ /* 0x008fe20007f7e0ff */
[----:B------:R-:W-:Y:S04]  /*288f0*/  STL [R1+0x650], R51 ;  /* 0x0006503301007387 */ /* 0x000fe80000100800 */
[----:B------:R-:W-:Y:S01]  /*28900*/  IMAD.X R43, R43, 0x1, R244, P3 ;  /* 0x000000012b2b7824 */ /* 0x000fe200018e06f4 */
[----:B------:R-:W-:Y:S01]  /*28910*/  STL [R1+0x68c], R46 ;  /* 0x00068c2e01007387 */ /* 0x000fe20000100800 */
[----:B-1----:R-:W-:-:S03]  /*28920*/  MOV R39, R47 ;  /* 0x0000002f00277202 */ /* 0x002fc60000000f00 */
[----:B------:R1:W-:Y:S04]  /*28930*/  STL [R1+0x688], R47 ;  /* 0x0006882f01007387 */ /* 0x0003e80000100800 */
[----:B------:R3:W-:Y:S01]  /*28940*/  STL [R1+0x694], R42 ;  /* 0x0006942a01007387 */ /* 0x0007e20000100800 */
[----:B------:R-:W-:-:S03]  /*28950*/  IMAD.MOV.U32 R38, RZ, RZ, R46 ;  /* 0x000000ffff267224 */ /* 0x000fc600078e002e */
[----:B------:R4:W-:Y:S04]  /*28960*/  STL [R1+0x690], R43 ;  /* 0x0006902b01007387 */ /* 0x0009e80000100800 */
[----:B--2---:R-:W2:Y:S04]  /*28970*/  LDL.LU R50, [R1+0x6c8] ;  /* 0x0006c80001327983 */ /* 0x004ea80000300800 */
[----:B-1----:R-:W2:Y:S04]  /*28980*/  LDL.LU R47, [R1+0x6cc] ;  /* 0x0006cc00012f7983 */ /* 0x002ea80000300800 */
[----:B------:R-:W2:Y:S04]  /*28990*/  LDL.LU R48, [R1+0x6d0] ;  /* 0x0006d00001307983 */ /* 0x000ea80000300800 */
[----:B------:R-:W2:Y:S04]  /*289a0*/  LDL.LU R44, [R1+0x6d4] ;  /* 0x0006d400012c7983 */ /* 0x000ea80000300800 */
[----:B------:R1:W-:Y:S04]  /*289b0*/  LDGSTS.E [R37+0x5e00], [R38.64], P2 ;  /* 0x05e0000026257fae */ /* 0x0003e80009121848 */
[----:B------:R-:W2:Y:S01]  /*289c0*/  LDL.LU R55, [R1+0x708] ;  /* 0x0007080001377983 */ /* 0x000ea20000300800 */
[----:B-1----:R-:W-:-:S03]  /*289d0*/  IMAD.MOV.U32 R38, RZ, RZ, R42 ;  /* 0x000000ffff267224 */ /* 0x002fc600078e002a */
[----:B---3--:R-:W3:Y:S04]  /*289e0*/  LDL.LU R42, [R1+0x70c] ;  /* 0x00070c00012a7983 */ /* 0x008ee80000300800 */
[----:B------:R-:W3:Y:S04]  /*289f0*/  LDL.LU R56, [R1+0x710] ;  /* 0x0007100001387983 */ /* 0x000ee80000300800 */
[----:B------:R-:W3:Y:S01]  /*28a00*/  LDL.LU R45, [R1+0x714] ;  /* 0x00071400012d7983 */ /* 0x000ee20000300800 */
[----:B------:R-:W-:Y:S01]  /*28a10*/  IMAD.MOV.U32 R39, RZ, RZ, R43 ;  /* 0x000000ffff277224 */ /* 0x000fe200078e002b */
[----:B------:R-:W-:-:S02]  /*28a20*/  LOP3.LUT R54, R247, 0x3f, RZ, 0xc0, !PT ;  /* 0x0000003ff7367812 */ /* 0x000fc400078ec0ff */
[C---:B------:R-:W-:Y:S01]  /*28a30*/  ISETP.GT.AND P4, PT, R0.reuse, 0x37, PT ;  /* 0x000000370000780c */ /* 0x040fe20003f84270 */
[----:B------:R-:W3:Y:S01]  /*28a40*/  LDL.LU R53, [R1+0x748] ;  /* 0x0007480001357983 */ /* 0x000ee20000300800 */
[C---:B------:R-:W-:Y:S02]  /*28a50*/  ISETP.GT.AND P3, PT, R0.reuse, 0x33, PT ;  /* 0x000000330000780c */ /* 0x040fe40003f64270 */
[C---:B------:R-:W-:Y:S01]  /*28a60*/  ISETP.GT.AND P1, PT, R0.reuse, 0x3b, PT ;  /* 0x0000003b0000780c */ /* 0x040fe20003f24270 */
[----:B------:R1:W-:Y:S01]  /*28a70*/  LDGSTS.E [R37+0x5f00], [R38.64], P2 ;  /* 0x05f0000026257fae */ /* 0x0003e20009121848 */
[----:B------:R-:W-:Y:S02]  /*28a80*/  ISETP.GT.AND P2, PT, R0, 0x3f, PT ;  /* 0x0000003f0000780c */ /* 0x000fe40003f44270 */
[----:B------:R-:W-:Y:S01]  /*28a90*/  ISETP.GE.AND P5, PT, R54, R0, PT ;  /* 0x000000003600720c */ /* 0x000fe20003fa6270 */
[----:B----4-:R-:W4:Y:S01]  /*28aa0*/  LDL.LU R43, [R1+0x74c] ;  /* 0x00074c00012b7983 */ /* 0x010f220000300800 */
[----:B------:R-:W-:-:S03]  /*28ab0*/  SEL R0, RZ, 0x4, !P4 ;  /* 0x00000004ff007807 */ /* 0x000fc60006000000 */
[----:B------:R-:W4:Y:S01]  /*28ac0*/  LDL.LU R52, [R1+0x750] ;  /* 0x0007500001347983 */ /* 0x000f220000300800 */
[----:B------:R-:W-:Y:S02]  /*28ad0*/  SEL R0, R0, RZ, !P0 ;  /* 0x000000ff00007207 */ /* 0x000fe40004000000 */
[----:B-1----:R-:W-:Y:S01]  /*28ae0*/  SEL R38, RZ, 0x4, !P3 ;  /* 0x00000004ff267807 */ /* 0x002fe20005800000 */
[----:B------:R-:W4:Y:S01]  /*28af0*/  LDL.LU R46, [R1+0x754] ;  /* 0x00075400012e7983 */ /* 0x000f220000300800 */
[----:B------:R-:W-:Y:S02]  /*28b00*/  ISETP.NE.U32.AND P3, PT, R0, RZ, PT ;  /* 0x000000ff0000720c */ /* 0x000fe40003f65070 */
[----:B------:R-:W-:Y:S01]  /*28b10*/  SEL R0, RZ, 0x4, !P2 ;  /* 0x00000004ff007807 */ /* 0x000fe20005000000 */
[----:B------:R-:W4:Y:S01]  /*28b20*/  LDL.LU R51, [R1+0x78c] ;  /* 0x00078c0001337983 */ /* 0x000f220000300800 */
[----:B------:R-:W-:Y:S02]  /*28b30*/  SEL R38, R38, RZ, !P0 ;  /* 0x000000ff26267207 */ /* 0x000fe40004000000 */
[----:B------:R-:W-:-:S02]  /*28b40*/  SEL R0, R0, RZ, !P0 ;  /* 0x000000ff00007207 */ /* 0x000fc40004000000 */
[----:B------:R-:W-:Y:S02]  /*28b50*/  ISETP.NE.U32.AND P4, PT, R38, RZ, PT ;  /* 0x000000ff2600720c */ /* 0x000fe40003f85070 */
[----:B------:R-:W-:Y:S02]  /*28b60*/  SEL R38, RZ, 0x4, !P1 ;  /* 0x00000004ff267807 */ /* 0x000fe40004800000 */
[----:B------:R-:W-:Y:S02]  /*28b70*/  ISETP.NE.U32.AND P1, PT, R0, RZ, PT ;  /* 0x000000ff0000720c */ /* 0x000fe40003f25070 */
[----:B------:R-:W-:Y:S01]  /*28b80*/  SEL R0, RZ, 0x4, P5 ;  /* 0x00000004ff007807 */ /* 0x000fe20002800000 */
[----:B------:R-:W-:Y:S01]  /*28b90*/  IMAD.MOV.U32 R231, RZ, RZ, R41 ;  /* 0x000000ffffe77224 */ /* 0x000fe200078e0029 */
[----:B------:R-:W-:Y:S01]  /*28ba0*/  SEL R38, R38, RZ, !P0 ;  /* 0x000000ff26267207 */ /* 0x000fe20004000000 */
[----:B------:R-:W4:Y:S01]  /*28bb0*/  LDL.LU R41, [R1+0x794] ;  /* 0x0007940001297983 */ /* 0x000f220000300800 */
[----:B------:R-:W-:-:S04]  /*28bc0*/  SEL R0, R0, RZ, !P0 ;  /* 0x000000ff00007207 */ /* 0x000fc80004000000 */
[----:B------:R-:W-:Y:S02]  /*28bd0*/  ISETP.NE.U32.AND P0, PT, R0, RZ, PT ;  /* 0x000000ff0000720c */ /* 0x000fe40003f05070 */
[----:B------:R-:W-:Y:S02]  /*28be0*/  ISETP.NE.U32.AND P2, PT, R38, RZ, PT ;  /* 0x000000ff2600720c */ /* 0x000fe40003f45070 */
[----:B--2---:R-:W-:-:S05]  /*28bf0*/  IADD3 R47, P5, R47, R252, RZ ;  /* 0x000000fc2f2f7210 */ /* 0x004fca0007fbe0ff */
[----:B------:R-:W-:Y:S01]  /*28c00*/  IMAD.X R50, R50, 0x1, R244, P5 ;  /* 0x0000000132327824 */ /* 0x000fe200028e06f4 */
[----:B------:R-:W-:Y:S01]  /*28c10*/  STL [R1+0x6cc], R47 ;  /* 0x0006cc2f01007387 */ /* 0x000fe20000100800 */
[----:B------:R-:W-:-:S03]  /*28c20*/  IADD3 R44, P6, R44, R252, RZ ;  /* 0x000000fc2c2c7210 */ /* 0x000fc60007fde0ff */
[----:B------:R-:W2:Y:S01]  /*28c30*/  LDL.LU R0, [R1+0x788] ;  /* 0x0007880001007983 */ /* 0x000ea20000300800 */
[----:B------:R-:W-:Y:S01]  /*28c40*/  IADD3.X R48, R48, R244, RZ, P6, !PT ;  /* 0x000000f430307210 */ /* 0x000fe200037fe4ff */
[----:B------:R-:W-:Y:S02]  /*28c50*/  IMAD.MOV.U32 R39, RZ, RZ, R50 ;  /* 0x000000ffff277224 */ /* 0x000fe400078e0032 */
[----:B------:R1:W-:Y:S01]  /*28c60*/  STL [R1+0x6c8], R50 ;  /* 0x0006c83201007387 */ /* 0x0003e20000100800 */
[----:B------:R-:W-:-:S03]  /*28c70*/  IMAD.MOV.U32 R38, RZ, RZ, R47 ;  /* 0x000000ffff267224 */ /* 0x000fc600078e002f */
[----:B------:R-:W-:Y:S04]  /*28c80*/  STL [R1+0x6d4], R44 ;  /* 0x0006d42c01007387 */ /* 0x000fe80000100800 */
[----:B------:R3:W-:Y:S02]  /*28c90*/  LDGSTS.E [R37+0x6600], [R38.64], P4 ;  /* 0x0660000026257fae */ /* 0x0007e4000a121848 */
[----:B---3--:R-:W-:Y:S02]  /*28ca0*/  IADD3 R42, P5, R42, R252, RZ ;  /* 0x000000fc2a2a7210 */ /* 0x008fe40007fbe0ff */
[----:B-1----:R-:W3:Y:S04]  /*28cb0*/  LDL.LU R50, [R1+0x790] ;  /* 0x0007900001327983 */ /* 0x002ee80000300800 */
[----:B------:R-:W-:Y:S01]  /*28cc0*/  STL [R1+0x70c], R42 ;  /* 0x00070c2a01007387 */ /* 0x000fe20000100800 */
[----:B------:R-:W-:-:S03]  /*28cd0*/  IMAD.X R55, R55, 0x1, R244, P5 ;  /* 0x0000000137377824 */ /* 0x000fc600028e06f4 */
[----:B------:R1:W-:Y:S01]  /*28ce0*/  STL [R1+0x6d0], R48 ;  /* 0x0006d03001007387 */ /* 0x0003e20000100800 */
[----:B------:R-:W-:-:S03]  /*28cf0*/  IADD3 R45, P6, R45, R252, RZ ;  /* 0x000000fc2d2d7210 */ /* 0x000fc60007fde0ff */
[----:B------:R-:W3:Y:S01]  /*28d00*/  LDL.LU R47, [R1+0x79c] ;  /* 0x00079c00012f7983 */ /* 0x000ee20000300800 */
[----:B------:R-:W-:Y:S01]  /*28d10*/  IMAD.MOV.U32 R39, RZ, RZ, R48 ;  /* 0x000000ffff277224 */ /* 0x000fe200078e0030 */
[----:B------:R-:W-:Y:S02]  /*28d20*/  MOV R38, R44 ;  /* 0x0000002c00267202 */ /* 0x000fe40000000f00 */
[----:B-1----:R-:W3:Y:S04]  /*28d30*/  LDL.LU R48, [R1+0x798] ;  /* 0x0007980001307983 */ /* 0x002ee80000300800 */
[----:B------:R-:W-:Y:S04]  /*28d40*/  STL [R1+0x714], R45 ;  /* 0x0007142d01007387 */ /* 0x000fe80000100800 */
[----:B------:R1:W-:Y:S04]  /*28d50*/  STL [R1+0x708], R55 ;  /* 0x0007083701007387 */ /* 0x0003e80000100800 */
[----:B------:R-:W3:Y:S01]  /*28d60*/  LDL.LU R44, [R1+0x7dc] ;  /* 0x0007dc00012c7983 */ /* 0x000ee20000300800 */
[----:B------:R-:W-:-:S03]  /*28d70*/  IMAD.X R56, R56, 0x1, R244, P6 ;  /* 0x0000000138387824 */ /* 0x000fc600030e06f4 */
[----:B------:R1:W-:Y:S01]  /*28d80*/  LDGSTS.E [R37+0x6700], [R38.64], P4 ;  /* 0x0670000026257fae */ /* 0x0003e2000a121848 */
[-C--:B----4-:R-:W-:Y:S02]  /*28d90*/  IADD3 R43, P4, R43, R252.reuse, RZ ;  /* 0x000000fc2b2b7210 */ /* 0x090fe40007f9e0ff */
[----:B------:R-:W-:Y:S02]  /*28da0*/  IADD3 R46, P5, R46, R252, RZ ;  /* 0x000000fc2e2e7210 */ /* 0x000fe40007fbe0ff */
[----:B-1----:R-:W-:Y:S01]  /*28db0*/  MOV R39, R55 ;  /* 0x0000003700277202 */ /* 0x002fe20000000f00 */
[----:B------:R-:W-:Y:S01]  /*28dc0*/  IMAD.MOV.U32 R38, RZ, RZ, R42 ;  /* 0x000000ffff267224 */ /* 0x000fe200078e002a */
[----:B------:R-:W4:Y:S04]  /*28dd0*/  LDL.LU R55, [R1+0x7d8] ;  /* 0x0007d80001377983 */ /* 0x000f280000300800 */
[----:B------:R-:W-:Y:S04]  /*28de0*/  STL [R1+0x74c], R43 ;  /* 0x00074c2b01007387 */ /* 0x000fe80000100800 */
[----:B------:R-:W-:Y:S04]  /*28df0*/  STL [R1+0x710], R56 ;  /* 0x0007103801007387 */ /* 0x000fe80000100800 */
[----:B------:R-:W4:Y:S04]  /*28e00*/  LDL.LU R42, [R1+0x81c] ;  /* 0x00081c00012a7983 */ /* 0x000f280000300800 */
[----:B------:R1:W-:Y:S01]  /*28e10*/  LDGSTS.E [R37+0x6e00], [R38.64], P3 ;  /* 0x06e0000026257fae */ /* 0x0003e20009921848 */
[----:B------:R-:W-:Y:S01]  /*28e20*/  IMAD.X R53, R53, 0x1, R244, P4 ;  /* 0x0000000135357824 */ /* 0x000fe200020e06f4 */
[----:B------:R-:W-:Y:S01]  /*28e30*/  IADD3.X R52, R52, R244, RZ, P5, !PT ;  /* 0x000000f434347210 */ /* 0x000fe20002ffe4ff */
[----:B-1----:R-:W-:-:S02]  /*28e40*/  IMAD.MOV.U32 R38, RZ, RZ, R45 ;  /* 0x000000ffff267224 */ /* 0x002fc400078e002d */
[----:B------:R-:W-:Y:S01]  /*28e50*/  IMAD.MOV.U32 R39, RZ, RZ, R56 ;  /* 0x000000ffff277224 */ /* 0x000fe200078e0038 */
[----:B------:R-:W4:Y:S04]  /*28e60*/  LDL.LU R45, [R1+0x85c] ;  /* 0x00085c00012d7983 */ /* 0x000f280000300800 */
[----:B------:R1:W-:Y:S01]  /*28e70*/  LDGSTS.E [R37+0x6f00], [R38.64], P3 ;  /* 0x06f0000026257fae */ /* 0x0003e20009921848 */
[----:B------:R-:W-:-:S03]  /*28e80*/  IADD3 R51, P3, R51, R252, RZ ;  /* 0x000000fc33337210 */ /* 0x000fc60007f7e0ff */
[----:B------:R-:W-:Y:S04]  /*28e90*/  STL [R1+0x754], R46 ;  /* 0x0007542e01007387 */ /* 0x000fe80000100800 */
[----:B------:R1:W-:Y:S02]  /*28ea0*/  STL [R1+0x748], R53 ;  /* 0x0007483501007387 */ /* 0x0003e40000100800 */
[----:B-1----:R-:W-:Y:S02]  /*28eb0*/  IMAD.MOV.U32 R38, RZ, RZ, R43 ;  /* 0x000000ffff267224 */ /* 0x002fe400078e002b */
[----:B------:R-:W-:Y:S01]  /*28ec0*/  IMAD.MOV.U32 R39, RZ, RZ, R53 ;  /* 0x000000ffff277224 */ /* 0x000fe200078e0035 */
[----:B------:R-:W-:Y:S01]  /*28ed0*/  IADD3 R41, P4, R41, R252, RZ ;  /* 0x000000fc29297210 */ /* 0x000fe20007f9e0ff */
[----:B------:R-:W4:Y:S04]  /*28ee0*/  LDL.LU R53, [R1+0x818] ;  /* 0x0008180001357983 */ /* 0x000f280000300800 */
[----:B------:R-:W-:Y:S04]  /*28ef0*/  STL [R1+0x78c], R51 ;  /* 0x00078c3301007387 */ /* 0x000fe80000100800 */
[----:B------:R1:W-:Y:S04]  /*28f00*/  STL [R1+0x750], R52 ;  /* 0x0007503401007387 */ /* 0x0003e80000100800 */
[----:B------:R1:W-:Y:S04]  /*28f10*/  LDGSTS.E [R37+0x7600], [R38.64], P2 ;  /* 0x0760000026257fae */ /* 0x0003e80009121848 */
[----:B------:R-:W4:Y:S01]  /*28f20*/  LDL.LU R43, [R1+0x89c] ;  /* 0x00089c00012b7983 */ /* 0x000f220000300800 */
[----:B-1----:R-:W-:Y:S01]  /*28f30*/  MOV R38, R46 ;  /* 0x0000002e00267202 */ /* 0x002fe20000000f00 */
[----:B------:R-:W-:-:S02]  /*28f40*/  IMAD.MOV.U32 R39, RZ, RZ, R52 ;  /* 0x000000ffff277224 */ /* 0x000fc400078e0034 */
[----:B------:R-:W4:Y:S04]  /*28f50*/  LDL.LU R52, [R1+0x858] ;  /* 0x0008580001347983 */ /* 0x000f280000300800 */
[----:B------:R-:W-:Y:S04]  /*28f60*/  STL [R1+0x794], R41 ;  /* 0x0007942901007387 */ /* 0x000fe80000100800 */
[----:B------:R1:W-:Y:S02]  /*28f70*/  LDGSTS.E [R37+0x7700], [R38.64], P2 ;  /* 0x0770000026257fae */ /* 0x0003e40009121848 */
[----:B-1----:R-:W-:-:S02]  /*28f80*/  IMAD.MOV.U32 R38, RZ, RZ, R51 ;  /* 0x000000ffff267224 */ /* 0x002fc400078e0033 */
[----:B--2---:R-:W-:-:S05]  /*28f90*/  IMAD.X R0, R0, 0x1, R244, P3 ;  /* 0x0000000100007824 */ /* 0x004fca00018e06f4 */
[----:B------:R1:W-:Y:S01]  /*28fa0*/  STL [R1+0x788], R0 ;  /* 0x0007880001007387 */ /* 0x0003e20000100800 */
[----:B------:R-:W-:-:S03]  /*28fb0*/  MOV R39, R0 ;  /* 0x0000000000277202 */ /* 0x000fc60000000f00 */
[----:B------:R-:W2:Y:S04]  /*28fc0*/  LDL.LU R46, [R1+0x8dc] ;  /* 0x0008dc00012e7983 */ /* 0x000ea80000300800 */
[----:B------:R-:W2:Y:S01]  /*28fd0*/  LDL.LU R51, [R1+0x898] ;  /* 0x0008980001337983 */ /* 0x000ea20000300800 */
[----:B---3--:R-:W-:-:S03]  /*28fe0*/  IMAD.X R50, R50, 0x1, R244, P4 ;  /* 0x0000000132327824 */ /* 0x008fc600020e06f4 */
[----:B------:R3:W-:Y:S01]  /*28ff0*/  LDGSTS.E [R37+0x7e00], [R38.64], P1 ;  /* 0x07e0000026257fae */ /* 0x0007e20008921848 */
[----:B------:R-:W-:Y:S01]  /*29000*/  IADD3 R47, P2, R47, UR7, RZ ;  /* 0x000000072f2f7c10 */ /* 0x000fe2000ff5e0ff */
[----:B---3--:R-:W-:-:S04]  /*29010*/  IMAD.MOV.U32 R39, RZ, RZ, R50 ;  /* 0x000000ffff277224 */ /* 0x008fc800078e0032 */
[----:B------:R-:W-:Y:S01]  /*29020*/  STL [R1+0x79c], R47 ;  /* 0x00079c2f01007387 */ /* 0x000fe20000100800 */
[----:B------:R-:W-:-:S03]  /*29030*/  IADD3.X R48, R48, UR6, RZ, P2, !PT ;  /* 0x0000000630307c10 */ /* 0x000fc600097fe4ff */
[----:B------:R3:W-:Y:S01]  /*29040*/  STL [R1+0x790], R50 ;  /* 0x0007903201007387 */ /* 0x0007e20000100800 */
[----:B------:R-:W-:-:S03]  /*29050*/  IMAD.MOV.U32 R38, RZ, RZ, R41 ;  /* 0x000000ffff267224 */ /* 0x000fc600078e0029 */
[----:B-1----:R-:W2:Y:S04]  /*29060*/  LDL.LU R0, [R1+0x91c] ;  /* 0x00091c0001007983 */ /* 0x002ea80000300800 */
[----:B------:R1:W-:Y:S01]  /*29070*/  LDGSTS.E [R37+0x7f00], [R38.64], P1 ;  /* 0x07f0000026257fae */ /* 0x0003e20008921848 */
[----:B------:R-:W-:-:S03]  /*29080*/  IADD3 R44, P3, R44, UR7, RZ ;  /* 0x000000072c2c7c10 */ /* 0x000fc6000ff7e0ff */
[----:B---3--:R-:W3:Y:S04]  /*29090*/  LDL.LU R50, [R1+0x8d8] ;  /* 0x0008d80001327983 */ /* 0x008ee80000300800 */
[----:B------:R-:W-:Y:S04]  /*290a0*/  STL [R1+0x7dc], R44 ;  /* 0x0007dc2c01007387 */ /* 0x000fe80000100800 */
[----:B------:R4:W-:Y:S01]  /*290b0*/  STL [R1+0x798], R48 ;  /* 0x0007983001007387 */ /* 0x0009e20000100800 */
[----:B-1----:R-:W-:-:S03]  /*290c0*/  IMAD.MOV.U32 R38, RZ, RZ, R47 ;  /* 0x000000ffff267224 */ /* 0x002fc600078e002f */
[----:B------:R-:W3:Y:S04]  /*290d0*/  LDL.LU R41, [R1+0x95c] ;  /* 0x00095c0001297983 */ /* 0x000ee80000300800 */
[----:B------:R-:W3:Y:S01]  /*290e0*/  LDL.LU R47, [R1+0x918] ;  /* 0x00091800012f7983 */ /* 0x000ee20000300800 */
[----:B----4-:R-:W-:Y:S02]  /*290f0*/  IADD3.X R55, R55, UR6, RZ, P3, !PT ;  /* 0x0000000637377c10 */ /* 0x010fe40009ffe4ff */
[----:B------:R-:W-:Y:S01]  /*29100*/  MOV R39, R48 ;  /* 0x0000003000277202 */ /* 0x000fe20000000f00 */
[----:B------:R-:W0:Y:S04]  /*29110*/  LDGDEPBAR ;  /* 0x00000000000079af */ /* 0x000e280000000000 */
[----:B------:R1:W-:Y:S01]  /*29120*/  LDGSTS.E [R2+0x10000], [R38.64], P0 ;  /* 0x1000000026027fae */ /* 0x0003e20008121848 */
[----:B------:R-:W-:-:S05]  /*29130*/  IADD3 R42, P1, R42, UR7, RZ ;  /* 0x000000072a2a7c10 */ /* 0x000fca000ff3e0ff */
[----:B------:R-:W-:Y:S04]  /*29140*/  STL [R1+0x81c], R42 ;  /* 0x00081c2a01007387 */ /* 0x000fe80000100800 */
[----:B------:R4:W-:Y:S04]  /*29150*/  STL [R1+0x7d8], R55 ;  /* 0x0007d83701007387 */ /* 0x0009e80000100800 */
[----:B------:R-:W3:Y:S04]  /*29160*/  LDL.LU R48, [R1+0x99c] ;  /* 0x00099c0001307983 */ /* 0x000ee80000300800 */
[----:B------:R-:W3:Y:S01]  /*29170*/  LDL.LU R56, [R1+0x958] ;  /* 0x0009580001387983 */ /* 0x000ee20000300800 */
[----:B------:R-:W-:Y:S01]  /*29180*/  IADD3 R45, P2, R45, UR7, RZ ;  /* 0x000000072d2d7c10 */ /* 0x000fe2000ff5e0ff */
[----:B-1----:R-:W-:-:S02]  /*29190*/  IMAD.MOV.U32 R38, RZ, RZ, R44 ;  /* 0x000000ffff267224 */ /* 0x002fc400078e002c */
[----:B------:R-:W-:Y:S02]  /*291a0*/  IMAD.MOV.U32 R39, RZ, RZ, R55 ;  /* 0x000000ffff277224 */ /* 0x000fe400078e0037 */
[----:B------:R-:W-:Y:S04]  /*291b0*/  STL [R1+0x85c], R45 ;  /* 0x00085c2d01007387 */ /* 0x000fe80000100800 */
[----:B------:R1:W-:Y:S01]  /*291c0*/  LDGSTS.E [R2+0x10800], [R38.64], P0 ;  /* 0x1080000026027fae */ /* 0x0003e20008121848 */
[----:B------:R-:W-:-:S05]  /*291d0*/  IADD3.X R53, R53, UR6, RZ, P1, !PT ;  /* 0x0000000635357c10 */ /* 0x000fca0008ffe4ff */
[----:B------:R4:W-:Y:S04]  /*291e0*/  STL [R1+0x818], R53 ;  /* 0x0008183501007387 */ /* 0x0009e80000100800 */
[----:B------:R-:W3:Y:S01]  /*291f0*/  LDL.LU R44, [R1+0x9dc] ;  /* 0x0009dc00012c7983 */ /* 0x000ee20000300800 */
[----:B-1----:R-:W-:-:S03]  /*29200*/  IMAD.MOV.U32 R38, RZ, RZ, R42 ;  /* 0x000000ffff267224 */ /* 0x002fc600078e002a */
[----:B----4-:R-:W4:Y:S01]  /*29210*/  LDL.LU R55, [R1+0x998] ;  /* 0x0009980001377983 */ /* 0x010f220000300800 */
[----:B------:R-:W-:Y:S02]  /*29220*/  IADD3 R43, P1, R43, UR7, RZ ;  /* 0x000000072b2b7c10 */ /* 0x000fe4000ff3e0ff */
[----:B------:R-:W-:-:S03]  /*29230*/  MOV R39, R53 ;  /* 0x0000003500277202 */ /* 0x000fc60000000f00 */
[----:B------:R-:W-:Y:S04]  /*29240*/  STL [R1+0x89c], R43 ;  /* 0x00089c2b01007387 */ /* 0x000fe80000100800 */
[----:B------:R1:W-:Y:S01]  /*29250*/  LDGSTS.E [R2+0x11000], [R38.64], P0 ;  /* 0x1100000026027fae */ /* 0x0003e20008121848 */
[----:B------:R-:W-:-:S05]  /*29260*/  IADD3.X R52, R52, UR6, RZ, P2, !PT ;  /* 0x0000000634347c10 */ /* 0x000fca00097fe4ff */
[----:B------:R2:W-:Y:S04]  /*29270*/  STL [R1+0x858], R52 ;  /* 0x0008583401007387 */ /* 0x0005e80000100800 */
[----:B------:R-:W4:Y:S04]  /*29280*/  LDL.LU R42, [R1+0xa1c] ;  /* 0x000a1c00012a7983 */ /* 0x000f280000300800 */
[----:B------:R-:W4:Y:S01]  /*29290*/  LDL.LU R53, [R1+0x9d8] ;  /* 0x0009d80001357983 */ /* 0x000f220000300800 */
[----:B-1----:R-:W-:Y:S02]  /*292a0*/  IMAD.MOV.U32 R38, RZ, RZ, R45 ;  /* 0x000000ffff267224 */ /* 0x002fe400078e002d */
[----:B------:R-:W-:-:S05]  /*292b0*/  IMAD.MOV.U32 R39, RZ, RZ, R52 ;  /* 0x000000ffff277224 */ /* 0x000fca00078e0034 */
[----:B------:R1:W-:Y:S02]  /*292c0*/  LDGSTS.E [R2+0x11800], [R38.64], P0 ;  /* 0x1180000026027fae */ /* 0x0003e40008121848 */
[----:B-1----:R-:W-:Y:S01]  /*292d0*/  IMAD.MOV.U32 R38, RZ, RZ, R43 ;  /* 0x000000ffff267224 */ /* 0x002fe200078e002b */
[----:B--2---:R-:W-:Y:S02]  /*292e0*/  IADD3 R46, P2, R46, UR7, RZ ;  /* 0x000000072e2e7c10 */ /* 0x004fe4000ff5e0ff */
[----:B------:R-:W-:-:S03]  /*292f0*/  IADD3.X R51, R51, UR6, RZ, P1, !PT ;  /* 0x0000000633337c10 */ /* 0x000fc60008ffe4ff */
[----:B------:R-:W-:Y:S04]  /*29300*/  STL [R1+0x8dc], R46 ;  /* 0x0008dc2e01007387 */ /* 0x000fe80000100800 */
[----:B------:R1:W-:Y:S04]  /*29310*/  STL [R1+0x898], R51 ;  /* 0x0008983301007387 */ /* 0x0003e80000100800 */
[----:B------:R-:W2:Y:S04]  /*29320*/  LDL.LU R45, [R1+0xa5c] ;  /* 0x000a5c00012d7983 */ /* 0x000ea80000300800 */
[----:B------:R-:W2:Y:S01]  /*29330*/  LDL.LU R52, [R1+0xa18] ;  /* 0x000a180001347983 */ /* 0x000ea20000300800 */
[----:B------:R-:W-:-:S05]  /*29340*/  MOV R39, R51 ;  /* 0x0000003300277202 */ /* 0x000fca0000000f00 */
[----:B------:R1:W-:Y:S01]  /*29350*/  LDGSTS.E [R2+0x12000], [R38.64], P0 ;  /* 0x1200000026027fae */ /* 0x0003e20008121848 */
[----:B------:R-:W-:Y:S02]  /*29360*/  IADD3 R0, P1, R0, UR7, RZ ;  /* 0x0000000700007c10 */ /* 0x000fe4000ff3e0ff */
[----:B---3--:R-:W-:-:S03]  /*29370*/  IADD3.X R50, R50, UR6, RZ, P2, !PT ;  /* 0x0000000632327c10 */ /* 0x008fc600097fe4ff */
[----:B------:R-:W-:Y:S04]  /*29380*/  STL [R1+0x91c], R0 ;  /* 0x00091c0001007387 */ /* 0x000fe80000100800 */
[----:B------:R3:W-:Y:S04]  /*29390*/  STL [R1+0x8d8], R50 ;  /* 0x0008d83201007387 */ /* 0x0007e80000100800 */
[----:B-1----:R-:W2:Y:S01]  /*293a0*/  LDL.LU R51, [R1+0xa58] ;  /* 0x000a580001337983 */ /* 0x002ea20000300800 */
[----:B------:R-:W-:-:S03]  /*293b0*/  IADD3 R41, P2, R41, UR7, RZ ;  /* 0x0000000729297c10 */ /* 0x000fc6000ff5e0ff */
[----:B------:R-:W2:Y:S01]  /*293c0*/  LDL.LU R43, [R1+0xa9c] ;  /* 0x000a9c00012b7983 */ /* 0x000ea20000300800 */
[----:B------:R-:W-:Y:S01]  /*293d0*/  IMAD.MOV.U32 R39, RZ, RZ, R50 ;  /* 0x000000ffff277224 */ /* 0x000fe200078e0032 */
[----:B------:R-:W-:Y:S02]  /*293e0*/  IADD3.X R47, R47, UR6, RZ, P1, !PT ;  /* 0x000000062f2f7c10 */ /* 0x000fe40008ffe4ff */
[----:B---3--:R-:W3:Y:S01]  /*293f0*/  LDL.LU R50, [R1+0xa98] ;  /* 0x000a980001327983 */ /* 0x008ee20000300800 */
[----:B------:R-:W-:-:S03]  /*29400*/  IMAD.MOV.U32 R38, RZ, RZ, R46 ;  /* 0x000000ffff267224 */ /* 0x000fc600078e002e */
[----:B------:R-:W-:Y:S04]  /*29410*/  STL [R1+0x95c], R41 ;  /* 0x00095c2901007387 */ /* 0x000fe80000100800 */
[----:B------:R1:W-:Y:S04]  /*29420*/  STL [R1+0x918], R47 ;  /* 0x0009182f01007387 */ /* 0x0003e80000100800 */
[----:B------:R-:W3:Y:S04]  /*29430*/  LDL.LU R46, [R1+0xadc] ;  /* 0x000adc00012e7983 */ /* 0x000ee80000300800 */
[----:B------:R1:W-:Y:S01]  /*29440*/  LDGSTS.E [R2+0x12800], [R38.64], P0 ;  /* 0x1280000026027fae */ /* 0x0003e20008121848 */
[----:B------:R-:W-:-:S02]  /*29450*/  IADD3 R48, P1, R48, UR7, RZ ;  /* 0x0000000730307c10 */ /* 0x000fc4000ff3e0ff */
[----:B------:R-:W-:Y:S01]  /*29460*/  IADD3.X R56, R56, UR6, RZ, P2, !PT ;  /* 0x0000000638387c10 */ /* 0x000fe200097fe4ff */
[----:B-1----:R-:W-:Y:S01]  /*29470*/  IMAD.MOV.U32 R38, RZ, RZ, R0 ;  /* 0x000000ffff267224 */ /* 0x002fe200078e0000 */
[----:B------:R-:W-:Y:S02]  /*29480*/  MOV R39, R47 ;  /* 0x0000002f00277202 */ /* 0x000fe40000000f00 */
[----:B------:R-:W3:Y:S04]  /*29490*/  LDL.LU R47, [R1+0xad8] ;  /* 0x000ad800012f7983 */ /* 0x000ee80000300800 */
[----:B------:R-:W-:Y:S04]  /*294a0*/  STL [R1+0x99c], R48 ;  /* 0x00099c3001007387 */ /* 0x000fe80000100800 */
[----:B------:R1:W-:Y:S04]  /*294b0*/  STL [R1+0x958], R56 ;  /* 0x0009583801007387 */ /* 0x0003e80000100800 */
[----:B------:R-:W3:Y:S04]  /*294c0*/  LDL.LU R0, [R1+0xb1c] ;  /* 0x000b1c0001007983 */ /* 0x000ee80000300800 */
[----:B------:R1:W-:Y:S02]  /*294d0*/  LDGSTS.E [R2+0x13000], [R38.64], P0 ;  /* 0x1300000026027fae */ /* 0x0003e40008121848 */
[----:B-1----:R-:W-:-:S02]  /*294e0*/  IMAD.MOV.U32 R38, RZ, RZ, R41 ;  /* 0x000000ffff267224 */ /* 0x002fc400078e0029 */
[----:B------:R-:W-:Y:S01]  /*294f0*/  IMAD.MOV.U32 R39, RZ, RZ, R56 ;  /* 0x000000ffff277224 */ /* 0x000fe200078e0038 */
[----:B------:R-:W-:Y:S01]  /*29500*/  IADD3 R44, P2, R44, UR7, RZ ;  /* 0x000000072c2c7c10 */ /* 0x000fe2000ff5e0ff */
[----:B------:R-:W3:Y:S01]  /*29510*/  LDL.LU R41, [R1+0xb18] ;  /* 0x000b180001297983 */ /* 0x000ee20000300800 */
[----:B----4-:R-:W-:-:S03]  /*29520*/  IADD3.X R55, R55, UR6, RZ, P1, !PT ;  /* 0x0000000637377c10 */ /* 0x010fc60008ffe4ff */
[----:B------:R1:W-:Y:S04]  /*29530*/  LDGSTS.E [R2+0x13800], [R38.64], P0 ;  /* 0x1380000026027fae */ /* 0x0003e80008121848 */
[----:B------:R4:W-:Y:S04]  /*29540*/  STL [R1+0x9dc], R44 ;  /* 0x0009dc2c01007387 */ /* 0x0009e80000100800 */
[----:B------:R-:W-:Y:S01]  /*29550*/  STL [R1+0x998], R55 ;  /* 0x0009983701007387 */ /* 0x000fe20000100800 */
[----:B-1----:R-:W-:Y:S01]  /*29560*/  IMAD.MOV.U32 R38, RZ, RZ, R48 ;  /* 0x000000ffff267224 */ /* 0x002fe200078e0030 */
[----:B------:R-:W-:-:S02]  /*29570*/  MOV R39, R55 ;  /* 0x0000003700277202 */ /* 0x000fc40000000f00 */
[----:B------:R-:W3:Y:S04]  /*29580*/  LDL.LU R56, [R1+0xb5c] ;  /* 0x000b5c0001387983 */ /* 0x000ee80000300800 */
[----:B------:R1:W-:Y:S01]  /*29590*/  LDGSTS.E [R2+0x14000], [R38.64], P0 ;  /* 0x1400000026027fae */ /* 0x0003e20008121848 */
[----:B------:R-:W-:-:S03]  /*295a0*/  IADD3 R42, P1, R42, UR7, RZ ;  /* 0x000000072a2a7c10 */ /* 0x000fc6000ff3e0ff */
[----:B------:R-:W3:Y:S01]  /*295b0*/  LDL.LU R57, [R1+0xb58] ;  /* 0x000b580001397983 */ /* 0x000ee20000300800 */
[----:B------:R-:W-:-:S03]  /*295c0*/  IADD3.X R53, R53, UR6, RZ, P2, !PT ;  /* 0x0000000635357c10 */ /* 0x000fc600097fe4ff */
[----:B------:R-:W-:Y:S01]  /*295d0*/  STL [R1+0xa1c], R42 ;  /* 0x000a1c2a01007387 */ /* 0x000fe20000100800 */
[----:B-1----:R-:W-:Y:S02]  /*295e0*/  IMAD.MOV.U32 R38, RZ, RZ, R44 ;  /* 0x000000ffff267224 */ /* 0x002fe400078e002c */
[----:B------:R-:W-:Y:S01]  /*295f0*/  IMAD.MOV.U32 R39, RZ, RZ, R53 ;  /* 0x000000ffff277224 */ /* 0x000fe200078e0035 */
[----:B------:R-:W-:Y:S04]  /*29600*/  STL [R1+0x9d8], R53 ;  /* 0x0009d83501007387 */ /* 0x000fe80000100800 */
[----:B------:R-:W3:Y:S04]  /*29610*/  LDL.LU R48, [R1+0x7a4] ;  /* 0x0007a40001307983 */ /* 0x000ee80000300800 */
[----:B----4-:R-:W3:Y:S04]  /*29620*/  LDL.LU R44, [R1+0x7e4] ;  /* 0x0007e400012c7983 */ /* 0x010ee80000300800 */
[----:B------:R1:W-:Y:S02]  /*29630*/  LDGSTS.E [R2+0x14800], [R38.64], P0 ;  /* 0x1480000026027fae */ /* 0x0003e40008121848 */
[----:B-1----:R-:W-:Y:S01]  /*29640*/  IMAD.MOV.U32 R38, RZ, RZ, R42 ;  /* 0x000000ffff267224 */ /* 0x002fe200078e002a */
[----:B--2---:R-:W-:-:S02]  /*29650*/  IADD3 R45, P2, R45, UR7, RZ ;  /* 0x000000072d2d7c10 */ /* 0x004fc4000ff5e0ff */
[----:B------:R-:W-:-:S03]  /*29660*/  IADD3.X R52, R52, UR6, RZ, P1, !PT ;  /* 0x0000000634347c10 */ /* 0x000fc60008ffe4ff */
[----:B------:R-:W-:Y:S01]  /*29670*/  STL [R1+0xa5c], R45 ;  /* 0x000a5c2d01007387 */ /* 0x000fe20000100800 */
[----:B------:R-:W-:-:S03]  /*29680*/  MOV R39, R52 ;  /* 0x0000003400277202 */ /* 0x000fc60000000f00 */
[----:B------:R1:W-:Y:S04]  /*29690*/  STL [R1+0xa18], R52 ;  /* 0x000a183401007387 */ /* 0x0003e80000100800 */
[----:B------:R2:W-:Y:S04]  /*296a0*/  LDGSTS.E [R2+0x15000], [R38.64], P0 ;  /* 0x1500000026027fae */ /* 0x0005e80008121848 */
[----:B-1----:R-:W4:Y:S01]  /*296b0*/  LDL.LU R52, [R1+0x7a0] ;  /* 0x0007a00001347983 */ /* 0x002f220000300800 */
[----:B--2---:R-:W-:Y:S01]  /*296c0*/  IMAD.MOV.U32 R38, RZ, RZ, R45 ;  /* 0x000000ffff267224 */ /* 0x004fe200078e002d */
[----:B------:R-:W-:-:S02]  /*296d0*/  IADD3.X R51, R51, UR6, RZ, P2, !PT ;  /* 0x0000000633337c10 */ /* 0x000fc400097fe4ff */
[----:B------:R-:W-:-:S05]  /*296e0*/  IADD3 R43, P1, R43, UR7, RZ ;  /* 0x000000072b2b7c10 */ /* 0x000fca000ff3e0ff */
[----:B------:R1:W-:Y:S01]  /*296f0*/  STL [R1+0xa9c], R43 ;  /* 0x000a9c2b01007387 */ /* 0x0003e20000100800 */
[----:B---3--:R-:W-:-:S03]  /*29700*/  IADD3.X R50, R50, UR6, RZ, P1, !PT ;  /* 0x0000000632327c10 */ /* 0x008fc60008ffe4ff */
[----:B------:R-:W-:Y:S04]  /*29710*/  STL [R1+0xa58], R51 ;  /* 0x000a583301007387 */ /* 0x000fe80000100800 */
[----:B------:R-:W2:Y:S01]  /*29720*/  LDL.LU R42, [R1+0x824] ;  /* 0x00082400012a7983 */ /* 0x000ea20000300800 */
[----:B------:R-:W-:-:S03]  /*29730*/  IADD3 R46, P2, R46, UR7, RZ ;  /* 0x000000072e2e7c10 */ /* 0x000fc6000ff5e0ff */
[----:B------:R-:W3:Y:S04]  /*29740*/  LDL.LU R53, [R1+0x7e0] ;  /* 0x0007e00001357983 */ /* 0x000ee80000300800 */
[----:B------:R-:W-:Y:S04]  /*29750*/  STL [R1+0xadc], R46 ;  /* 0x000adc2e01007387 */ /* 0x000fe80000100800 */
[----:B------:R-:W-:Y:S04]  /*29760*/  STL [R1+0xa98], R50 ;  /* 0x000a983201007387 */ /* 0x000fe80000100800 */
[----:B------:R-:W3:Y:S04]  /*29770*/  LDL.LU R45, [R1+0x864] ;  /* 0x00086400012d7983 */ /* 0x000ee80000300800 */
[----:B------:R-:W3:Y:S01]  /*29780*/  LDL.LU R55, [R1+0x820] ;  /* 0x0008200001377983 */ /* 0x000ee20000300800 */
[----:B------:R-:W-:Y:S01]  /*29790*/  IMAD.MOV.U32 R39, RZ, RZ, R51 ;  /* 0x000000ffff277224 */ /* 0x000fe200078e0033 */
[----:B------:R-:W-:-:S04]  /*297a0*/  IADD3.X R47, R47, UR6, RZ, P2, !PT ;  /* 0x000000062f2f7c10 */ /* 0x000fc800097fe4ff */
[----:B------:R1:W-:Y:S01]  /*297b0*/  LDGSTS.E [R2+0x15800], [R38.64], P0 ;  /* 0x1580000026027fae */ /* 0x0003e20008121848 */
[----:B------:R-:W-:Y:S01]  /*297c0*/  IADD3 R0, P1, R0, UR7, RZ ;  /* 0x0000000700007c10 */ /* 0x000fe2000ff3e0ff */
[----:B-1----:R-:W-:Y:S01]  /*297d0*/  IMAD.MOV.U32 R38, RZ, RZ, R43 ;  /* 0x000000ffff267224 */ /* 0x002fe200078e002b */
[----:B------:R-:W-:-:S03]  /*297e0*/  MOV R39, R50 ;  /* 0x0000003200277202 */ /* 0x000fc60000000f00 */
[----:B------:R-:W-:Y:S04]  /*297f0*/  STL [R1+0xb1c], R0 ;  /* 0x000b1c0001007387 */ /* 0x000fe80000100800 */
[----:B------:R1:W-:Y:S04]  /*29800*/  STL [R1+0xad8], R47 ;  /* 0x000ad82f01007387 */ /* 0x0003e80000100800 */
[----:B------:R1:W-:Y:S04]  /*29810*/  LDGSTS.E [R2+0x16000], [R38.64], P0 ;  /* 0x1600000026027fae */ /* 0x0003e80008121848 */
[----:B------:R-:W3:Y:S01]  /*29820*/  LDL.LU R43, [R1+0x8a4] ;  /* 0x0008a400012b7983 */ /* 0x000ee20000300800 */
[----:B-1----:R-:W-:-:S03]  /*29830*/  IMAD.MOV.U32 R39, RZ, RZ, R47 ;  /* 0x000000ffff277224 */ /* 0x002fc600078e002f */
[----:B------:R-:W3:Y:S01]  /*29840*/  LDL.LU R47, [R1+0x860] ;  /* 0x00086000012f7983 */ /* 0x000ee20000300800 */
[----:B------:R-:W-:Y:S01]  /*29850*/  IADD3.X R41, R41, UR6, RZ, P1, !PT ;  /* 0x0000000629297c10 */ /* 0x000fe20008ffe4ff */
[----:B------:R-:W-:Y:S01]  /*29860*/  IMAD.MOV.U32 R38, RZ, RZ, R46 ;  /* 0x000000ffff267224 */ /* 0x000fe200078e002e */
[----:B------:R-:W-:-:S04]  /*29870*/  LOP3.LUT R247, R247, 0x3f, RZ, 0xc0, !PT ;  /* 0x0000003ff7f77812 */ /* 0x000fc800078ec0ff */
[----:B------:R1:W-:Y:S01]  /*29880*/  LDGSTS.E [R2+0x16800], [R38.64], P0 ;  /* 0x1680000026027fae */ /* 0x0003e20008121848 */
[----:B------:R-:W-:-:S05]  /*29890*/  IADD3 R56, P2, R56, UR7, RZ ;  /* 0x0000000738387c10 */ /* 0x000fca000ff5e0ff */
[----:B------:R-:W-:Y:S01]  /*298a0*/  STL [R1+0xb5c], R56 ;  /* 0x000b5c3801007387 */ /* 0x000fe20000100800 */
[----:B------:R-:W-:-:S03]  /*298b0*/  IADD3.X R57, R57, UR6, RZ, P2, !PT ;  /* 0x0000000639397c10 */ /* 0x000fc600097fe4ff */
[----:B------:R1:W-:Y:S02]  /*298c0*/  STL [R1+0xb18], R41 ;  /* 0x000b182901007387 */ /* 0x0003e40000100800 */
[----:B-1----:R-:W-:Y:S01]  /*298d0*/  IMAD.MOV.U32 R38, RZ, RZ, R0 ;  /* 0x000000ffff267224 */ /* 0x002fe200078e0000 */
[----:B------:R-:W-:Y:S01]  /*298e0*/  MOV R39, R41 ;  /* 0x0000002900277202 */ /* 0x000fe20000000f00 */
[----:B------:R-:W3:Y:S01]  /*298f0*/  LDL.LU R46, [R1+0x8e4] ;  /* 0x0008e400012e7983 */ /* 0x000ee20000300800 */
[----:B------:R-:W-:-:S03]  /*29900*/  IMAD.SHL.U32 R247, R247, 0x4, RZ ;  /* 0x00000004f7f77824 */ /* 0x000fc600078e00ff */
[----:B------:R-:W3:Y:S04]  /*29910*/  LDL.LU R51, [R1+0x8a0] ;  /* 0x0008a00001337983 */ /* 0x000ee80000300800 */
[----:B------:R1:W-:Y:S01]  /*29920*/  LDGSTS.E [R2+0x17000], [R38.64], P0 ;  /* 0x1700000026027fae */ /* 0x0003e20008121848 */
[----:B------:R-:W-:Y:S02]  /*29930*/  IADD3 R48, P1, R48, UR7, RZ ;  /* 0x0000000730307c10 */ /* 0x000fe4000ff3e0ff */
[----:B------:R-:W-:-:S03]  /*29940*/  IADD3 R44, P2, R44, UR7, RZ ;  /* 0x000000072c2c7c10 */ /* 0x000fc6000ff5e0ff */
[----:B------:R-:W-:Y:S04]  /*29950*/  STL [R1+0x7a4], R48 ;  /* 0x0007a43001007387 */ /* 0x000fe80000100800 */
[----:B------:R-:W-:Y:S01]  /*29960*/  STL [R1+0xb58], R57 ;  /* 0x000b583901007387 */ /* 0x000fe20000100800 */
[----:B-1----:R-:W-:-:S03]  /*29970*/  IMAD.MOV.U32 R38, RZ, RZ, R56 ;  /* 0x000000ffff267224 */ /* 0x002fc600078e0038 */
[----:B------:R-:W3:Y:S01]  /*29980*/  LDL.LU R50, [R1+0x924] ;  /* 0x0009240001327983 */ /* 0x000ee20000300800 */
[----:B------:R-:W-:-:S03]  /*29990*/  LOP3.LUT R41, R247, 0x10, RZ, 0x3c, !PT ;  /* 0x00000010f7297812 */ /* 0x000fc600078e3cff */
[----:B------:R-:W-:Y:S01]  /*299a0*/  STL [R1+0x7e4], R44 ;  /* 0x0007e42c01007387 */ /* 0x000fe20000100800 */
[----:B------:R-:W-:Y:S01]  /*299b0*/  MOV R39, R57 ;  /* 0x0000003900277202 */ /* 0x000fe20000000f00 */
[----:B------:R-:W-:-:S04]  /*299c0*/  IMAD.U32 R0, RZ, RZ, UR5 ;  /* 0x00000005ff007e24 */ /* 0x000fc8000f8e00ff */
[----:B------:R-:W-:Y:S01]  /*299d0*/  IMAD R0, R0, 0x8000, R41 ;  /* 0x0000800000007824 */ /* 0x000fe200078e0229 */
[----:B------:R1:W-:Y:S02]  /*299e0*/  LDGSTS.E [R2+0x17800], [R38.64], P0 ;  /* 0x1780000026027fae */ /* 0x0003e40008121848 */
[----:B-1----:R-:W-:Y:S01]  /*299f0*/  IMAD.MOV.U32 R38, RZ, RZ, R48 ;  /* 0x000000ffff267224 */ /* 0x002fe200078e0030 */
[----:B----4-:R-:W-:-:S05]  /*29a00*/  IADD3.X R52, R52, UR6, RZ, P1, !PT ;  /* 0x0000000634347c10 */ /* 0x010fca0008ffe4ff */
[----:B------:R1:W-:Y:S04]  /*29a10*/  STL [R1+0x7a0], R52 ;  /* 0x0007a03401007387 */ /* 0x0003e80000100800 */
[----:B------:R-:W4:Y:S01]  /*29a20*/  LDL.LU R56, [R1+0x8e0] ;  /* 0x0008e00001387983 */ /* 0x000f220000300800 */
[----:B------:R-:W-:-:S03]  /*29a30*/  IMAD.MOV.U32 R39, RZ, RZ, R52 ;  /* 0x000000ffff277224 */ /* 0x000fc600078e0034 */
[----:B------:R-:W4:Y:S04]  /*29a40*/  LDL.LU R41, [R1+0x964] ;  /* 0x0009640001297983 */ /* 0x000f280000300800 */
[----:B-1----:R-:W4:Y:S04]  /*29a50*/  LDL.LU R52, [R1+0x920] ;  /* 0x0009200001347983 */ /* 0x002f280000300800 */
[----:B------:R1:W-:Y:S01]  /*29a60*/  LDGSTS.E [R0+0x10100], [R38.64], P0 ;  /* 0x1010000026007fae */ /* 0x0003e20008121848 */
[----:B--2---:R-:W-:Y:S02]  /*29a70*/  IADD3 R42, P1, R42, UR7, RZ ;  /* 0x000000072a2a7c10 */ /* 0x004fe4000ff3e0ff */
[----:B---3--:R-:W-:-:S03]  /*29a80*/  IADD3.X R53, R53, UR6, RZ, P2, !PT ;  /* 0x0000000635357c10 */ /* 0x008fc600097fe4ff */
[----:B------:R-:W-:Y:S04]  /*29a90*/  STL [R1+0x824], R42 ;  /* 0x0008242a01007387 */ /* 0x000fe80000100800 */
[----:B------:R2:W-:Y:S01]  /*29aa0*/  STL [R1+0x7e0], R53 ;  /* 0x0007e03501007387 */ /* 0x0005e20000100800 */
[----:B-1----:R-:W-:-:S03]  /*29ab0*/  IMAD.MOV.U32 R39, RZ, RZ, R53 ;  /* 0x000000ffff277224 */ /* 0x002fc600078e0035 */
[----:B------:R-:W3:Y:S01]  /*29ac0*/  LDL.LU R48, [R1+0x960] ;  /* 0x0009600001307983 */ /* 0x000ee20000300800 */
[----:B------:R-:W-:-:S03]  /*29ad0*/  IADD3 R45, P2, R45, UR7, RZ ;  /* 0x000000072d2d7c10 */ /* 0x000fc6000ff5e0ff */
[----:B------:R-:W3:Y:S01]  /*29ae0*/  LDL.LU R2, [R1+0x9a4] ;  /* 0x0009a40001027983 */ /* 0x000ee20000300800 */
[----:B------:R-:W-:-:S03]  /*29af0*/  IADD3.X R55, R55, UR6, RZ, P1, !PT ;  /* 0x0000000637377c10 */ /* 0x000fc60008ffe4ff */
[----:B--2---:R-:W2:Y:S01]  /*29b00*/  LDL.LU R53, [R1+0x9a0] ;  /* 0x0009a00001357983 */ /* 0x004ea20000300800 */
[----:B------:R-:W-:-:S03]  /*29b10*/  MOV R38, R44 ;  /* 0x0000002c00267202 */ /* 0x000fc60000000f00 */
[----:B------:R-:W-:Y:S04]  /*29b20*/  STL [R1+0x864], R45 ;  /* 0x0008642d01007387 */ /* 0x000fe80000100800 */
[----:B------:R1:W-:Y:S04]  /*29b30*/  STL [R1+0x820], R55 ;  /* 0x0008203701007387 */ /* 0x0003e80000100800 */
[----:B------:R-:W2:Y:S04]  /*29b40*/  LDL.LU R44, [R1+0x9e4] ;  /* 0x0009e400012c7983 */ /* 0x000ea80000300800 */
[----:B------:R1:W-:Y:S02]  /*29b50*/  LDGSTS.E [R0+0x10900], [R38.64], P0 ;  /* 0x1090000026007fae */ /* 0x0003e40008121848 */
[----:B-1----:R-:W-:-:S02]  /*29b60*/  IMAD.MOV.U32 R39, RZ, RZ, R55 ;  /* 0x000000ffff277224 */ /* 0x002fc400078e0037 */
[----:B------:R-:W2:Y:S01]  /*29b70*/  LDL.LU R55, [R1+0x9e0] ;  /* 0x0009e00001377983 */ /* 0x000ea20000300800 */
[----:B------:R-:W-:Y:S01]  /*29b80*/  IADD3 R43, P1, R43, UR7, RZ ;  /* 0x000000072b2b7c10 */ /* 0x000fe2000ff3e0ff */
[----:B------:R-:W-:-:S04]  /*29b90*/  IMAD.MOV.U32 R38, RZ, RZ, R42 ;  /* 0x000000ffff267224 */ /* 0x000fc800078e002a */
[----:B------:R-:W-:Y:S04]  /*29ba0*/  STL [R1+0x8a4], R43 ;  /* 0x0008a42b01007387 */ /* 0x000fe80000100800 */
[----:B------:R1:W-:Y:S01]  /*29bb0*/  LDGSTS.E [R0+0x11100], [R38.64], P0 ;  /* 0x1110000026007fae */ /* 0x0003e20008121848 */
[----:B------:R-:W-:-:S05]  /*29bc0*/  IADD3.X R47, R47, UR6, RZ, P2, !PT ;  /* 0x000000062f2f7c10 */ /* 0x000fca00097fe4ff */
[----:B------:R1:W-:Y:S04]  /*29bd0*/  STL [R1+0x860], R47 ;  /* 0x0008602f01007387 */ /* 0x0003e80000100800 */
[----:B------:R-:W2:Y:S01]  /*29be0*/  LDL.LU R42, [R1+0xa24] ;  /* 0x000a2400012a7983 */ /* 0x000ea20000300800 */
[----:B-1----:R-:W-:Y:S01]  /*29bf0*/  MOV R38, R45 ;  /* 0x0000002d00267202 */ /* 0x002fe20000000f00 */
[----:B------:R-:W-:Y:S02]  /*29c00*/  IMAD.MOV.U32 R39, RZ, RZ, R47 ;  /* 0x000000ffff277224 */ /* 0x000fe400078e002f */
[----:B------:R-:W2:Y:S04]  /*29c10*/  LDL.LU R47, [R1+0xa20] ;  /* 0x000a2000012f7983 */ /* 0x000ea80000300800 */
[----:B------:R1:W-:Y:S01]  /*29c20*/  LDGSTS.E [R0+0x11900], [R38.64], P0 ;  /* 0x1190000026007fae */ /* 0x0003e20008121848 */
[----:B------:R-:W-:-:S02]  /*29c30*/  IADD3 R46, P2, R46, UR7, RZ ;  /* 0x000000072e2e7c10 */ /* 0x000fc4000ff5e0ff */
[----:B------:R-:W-:-:S03]  /*29c40*/  IADD3.X R51, R51, UR6, RZ, P1, !PT ;  /* 0x0000000633337c10 */ /* 0x000fc60008ffe4ff */
[----:B------:R-:W-:Y:S01]  /*29c50*/  STL [R1+0x8e4], R46 ;  /* 0x0008e42e01007387 */ /* 0x000fe20000100800 */
[----:B-1----:R-:W-:-:S03]  /*29c60*/  IMAD.MOV.U32 R38, RZ, RZ, R43 ;  /* 0x000000ffff267224 */ /* 0x002fc600078e002b */
[----:B------:R1:W-:Y:S01]  /*29c70*/  STL [R1+0x8a0], R51 ;  /* 0x0008a03301007387 */ /* 0x0003e20000100800 */
[----:B------:R-:W-:-:S03]  /*29c80*/  IMAD.MOV.U32 R39, RZ, RZ, R51 ;  /* 0x000000ffff277224 */ /* 0x000fc600078e0033 */
[----:B------:R-:W2:Y:S04]  /*29c90*/  LDL.LU R45, [R1+0xa64] ;  /* 0x000a6400012d7983 */ /* 0x000ea80000300800 */
[----:B------:R1:W-:Y:S04]  /*29ca0*/  LDGSTS.E [R0+0x12100], [R38.64], P0 ;  /* 0x1210000026007fae */ /* 0x0003e80008121848 */
[----:B-1----:R-:W2:Y:S01]  /*29cb0*/  LDL.LU R51, [R1+0xa60] ;  /* 0x000a600001337983 */ /* 0x002ea20000300800 */
[----:B------:R-:W-:-:S05]  /*29cc0*/  IADD3 R50, P1, R50, UR7, RZ ;  /* 0x0000000732327c10 */ /* 0x000fca000ff3e0ff */
[----:B------:R-:W-:Y:S01]  /*29cd0*/  STL [R1+0x924], R50 ;  /* 0x0009243201007387 */ /* 0x000fe20000100800 */
[----:B------:R-:W-:Y:S02]  /*29ce0*/  MOV R38, R46 ;  /* 0x0000002e00267202 */ /* 0x000fe40000000f00 */
[----:B----4-:R-:W-:-:S05]  /*29cf0*/  IADD3.X R56, R56, UR6, RZ, P2, !PT ;  /* 0x0000000638387c10 */ /* 0x010fca00097fe4ff */
[----:B------:R-:W-:Y:S01]  /*29d00*/  STL [R1+0x8e0], R56 ;  /* 0x0008e03801007387 */ /* 0x000fe20000100800 */
[----:B------:R-:W-:Y:S01]  /*29d10*/  IADD3 R41, P2, R41, UR7, RZ ;  /* 0x0000000729297c10 */ /* 0x000fe2000ff5e0ff */
[----:B------:R-:W-:Y:S02]  /*29d20*/  IMAD.MOV.U32 R39, RZ, RZ, R56 ;  /* 0x000000ffff277224 */ /* 0x000fe400078e0038 */
[----:B------:R-:W4:Y:S01]  /*29d30*/  LDL.LU R43, [R1+0xaa4] ;  /* 0x000aa400012b7983 */ /* 0x000f220000300800 */
[----:B------:R-:W-:-:S03]  /*29d40*/  IADD3.X R52, R52, UR6, RZ, P1, !PT ;  /* 0x0000000634347c10 */ /* 0x000fc60008ffe4ff */
[----:B------:R-:W4:Y:S04]  /*29d50*/  LDL.LU R46, [R1+0xae4] ;  /* 0x000ae400012e7983 */ /* 0x000f280000300800 */
[----:B------:R-:W-:Y:S04]  /*29d60*/  STL [R1+0x964], R41 ;  /* 0x0009642901007387 */ /* 0x000fe80000100800 */
[----:B------:R1:W-:Y:S04]  /*29d70*/  LDGSTS.E [R0+0x12900], [R38.64], P0 ;  /* 0x1290000026007fae */ /* 0x0003e80008121848 */
[----:B------:R1:W-:Y:S02]  /*29d80*/  STL [R1+0x920], R52 ;  /* 0x0009203401007387 */ /* 0x0003e40000100800 */
[----:B-1----:R-:W-:-:S02]  /*29d90*/  IMAD.MOV.U32 R38, RZ, RZ, R50 ;  /* 0x000000ffff267224 */ /* 0x002fc400078e0032 */
[----:B------:R-:W-:Y:S02]  /*29da0*/  IMAD.MOV.U32 R39, RZ, RZ, R52 ;  /* 0x000000ffff277224 */ /* 0x000fe400078e0034 */
[----:B------:R-:W4:Y:S01]  /*29db0*/  LDL.LU R52, [R1+0xaa0] ;  /* 0x000aa00001347983 */ /* 0x000f220000300800 */
[----:B---3--:R-:W-:-:S03]  /*29dc0*/  IADD3.X R48, R48, UR6, RZ, P2, !PT ;  /* 0x0000000630307c10 */ /* 0x008fc600097fe4ff */
[----:B------:R1:W-:Y:S01]  /*29dd0*/  LDGSTS.E [R0+0x13100], [R38.64], P0 ;  /* 0x1310000026007fae */ /* 0x0003e20008121848 */
[----:B------:R-:W-:-:S05]  /*29de0*/  IADD3 R2, P1, R2, UR7, RZ ;  /* 0x0000000702027c10 */ /* 0x000fca000ff3e0ff */
[----:B------:R-:W-:Y:S01]  /*29df0*/  STL [R1+0x9a4], R2 ;  /* 0x0009a40201007387 */ /* 0x000fe20000100800 */
[----:B--2---:R-:W-:-:S03]  /*29e00*/  IADD3.X R53, R53, UR6, RZ, P1, !PT ;  /* 0x0000000635357c10 */ /* 0x004fc60008ffe4ff */
[----:B------:R2:W-:Y:S01]  /*29e10*/  STL [R1+0x960], R48 ;  /* 0x0009603001007387 */ /* 0x0005e20000100800 */
[----:B-1----:R-:W-:Y:S01]  /*29e20*/  MOV R38, R41 ;  /* 0x0000002900267202 */ /* 0x002fe20000000f00 */
[----:B------:R-:W-:Y:S02]  /*29e30*/  IMAD.MOV.U32 R39, RZ, RZ, R48 ;  /* 0x000000ffff277224 */ /* 0x000fe400078e0030 */
[----:B------:R-:W3:Y:S01]  /*29e40*/  LDL.LU R50, [R1+0xb24] ;  /* 0x000b240001327983 */ /* 0x000ee20000300800 */
[----:B------:R-:W-:-:S03]  /*29e50*/  IADD3 R44, P2, R44, UR7, RZ ;  /* 0x000000072c2c7c10 */ /* 0x000fc6000ff5e0ff */
[----:B------:R1:W-:Y:S04]  /*29e60*/  LDGSTS.E [R0+0x13900], [R38.64], P0 ;  /* 0x1390000026007fae */ /* 0x0003e80008121848 */
[----:B--2---:R-:W3:Y:S04]  /*29e70*/  LDL.LU R48, [R1+0xae0] ;  /* 0x000ae00001307983 */ /* 0x004ee80000300800 */
[----:B------:R-:W-:Y:S04]  /*29e80*/  STL [R1+0x9e4], R44 ;  /* 0x0009e42c01007387 */ /* 0x000fe80000100800 */
[----:B------:R1:W-:Y:S02]  /*29e90*/  STL [R1+0x9a0], R53 ;  /* 0x0009a03501007387 */ /* 0x0003e40000100800 */
[----:B-1----:R-:W-:-:S02]  /*29ea0*/  IMAD.MOV.U32 R39, RZ, RZ, R53 ;  /* 0x000000ffff277224 */ /* 0x002fc400078e0035 */
[----:B------:R-:W3:Y:S04]  /*29eb0*/  LDL.LU R41, [R1+0xb64] ;  /* 0x000b640001297983 */ /* 0x000ee80000300800 */
[----:B------:R-:W3:Y:S01]  /*29ec0*/  LDL.LU R53, [R1+0xb20] ;  /* 0x000b200001357983 */ /* 0x000ee20000300800 */
[----:B------:R-:W-:Y:S01]  /*29ed0*/  IADD3.X R55, R55, UR6, RZ, P2, !PT ;  /* 0x0000000637377c10 */ /* 0x000fe200097fe4ff */
[----:B------:R-:W-:-:S05]  /*29ee0*/  IMAD.MOV.U32 R38, RZ, RZ, R2 ;  /* 0x000000ffff267224 */ /* 0x000fca00078e0002 */
[----:B------:R1:W-:Y:S01]  /*29ef0*/  LDGSTS.E [R0+0x14100], [R38.64], P0 ;  /* 0x1410000026007fae */ /* 0x0003e20008121848 */
[----:B------:R-:W-:-:S05]  /*29f00*/  IADD3 R42, P1, R42, UR7, RZ ;  /* 0x000000072a2a7c10 */ /* 0x000fca000ff3e0ff */
[----:B------:R-:W-:Y:S04]  /*29f10*/  STL [R1+0xa24], R42 ;  /* 0x000a242a01007387 */ /* 0x000fe80000100800 */
[----:B------:R1:W-:Y:S04]  /*29f20*/  STL [R1+0x9e0], R55 ;  /* 0x0009e03701007387 */ /* 0x0003e80000100800 */
[----:B------:R-:W3:Y:S04]  /*29f30*/  LDL.LU R2, [R1+0x7ac] ;  /* 0x0007ac0001027983 */ /* 0x000ee80000300800 */
[----:B------:R-:W3:Y:S01]  /*29f40*/  LDL.LU R56, [R1+0xb60] ;  /* 0x000b600001387983 */ /* 0x000ee20000300800 */
[----:B------:R-:W-:Y:S01]  /*29f50*/  IADD3.X R47, R47, UR6, RZ, P1, !PT ;  /* 0x000000062f2f7c10 */ /* 0x000fe20008ffe4ff */
[----:B-1----:R-:W-:Y:S01]  /*29f60*/  IMAD.MOV.U32 R39, RZ, RZ, R55 ;  /* 0x000000ffff277224 */ /* 0x002fe200078e0037 */
[----:B------:R-:W-:-:S05]  /*29f70*/  MOV R38, R44 ;  /* 0x0000002c00267202 */ /* 0x000fca0000000f00 */
[----:B------:R1:W-:Y:S01]  /*29f80*/  LDGSTS.E [R0+0x14900], [R38.64], P0 ;  /* 0x1490000026007fae */ /* 0x0003e20008121848 */
[----:B------:R-:W-:-:S05]  /*29f90*/  IADD3 R45, P2, R45, UR7, RZ ;  /* 0x000000072d2d7c10 */ /* 0x000fca000ff5e0ff */
[----:B------:R-:W-:Y:S01]  /*29fa0*/  STL [R1+0xa64], R45 ;  /* 0x000a642d01007387 */ /* 0x000fe20000100800 */
[----:B------:R-:W-:-:S03]  /*29fb0*/  IADD3.X R51, R51, UR6, RZ, P2, !PT ;  /* 0x0000000633337c10 */ /* 0x000fc600097fe4ff */
[----:B------:R4:W-:Y:S01]  /*29fc0*/  STL [R1+0xa20], R47 ;  /* 0x000a202f01007387 */ /* 0x0009e20000100800 */
[----:B-1----:R-:W-:Y:S02]  /*29fd0*/  IMAD.MOV.U32 R38, RZ, RZ, R42 ;  /* 0x000000ffff267224 */ /* 0x002fe400078e002a */
[----:B------:R-:W-:Y:S01]  /*29fe0*/  IMAD.MOV.U32 R39, RZ, RZ, R47 ;  /* 0x000000ffff277224 */ /* 0x000fe200078e002f */
[----:B------:R-:W3:Y:S04]  /*29ff0*/  LDL.LU R44, [R1+0x7ec] ;  /* 0x0007ec00012c7983 */ /* 0x000ee80000300800 */
[----:B------:R-:W3:Y:S04]  /*2a000*/  LDL.LU R55, [R1+0x7a8] ;  /* 0x0007a80001377983 */ /* 0x000ee80000300800 */
[----:B------:R1:W-:Y:S02]  /*2a010*/  LDGSTS.E [R0+0x15100], [R38.64], P0 ;  /* 0x1510000026007fae */ /* 0x0003e40008121848 */
[----:B-1----:R-:W-:Y:S01]  /*2a020*/  MOV R38, R45 ;  /* 0x0000002d00267202 */ /* 0x002fe20000000f00 */
[----:B------:R-:W-:-:S05]  /*2a030*/  IMAD.MOV.U32 R39, RZ, RZ, R51 ;  /* 0x000000ffff277224 */ /* 0x000fca00078e0033 */
[----:B------:R1:W-:Y:S01]  /*2a040*/  LDGSTS.E [R0+0x15900], [R38.64], P0 ;  /* 0x1590000026007fae */ /* 0x0003e20008121848 */
[----:B----4-:R-:W-:-:S05]  /*2a050*/  IADD3 R43, P1, R43, UR7, RZ ;  /* 0x000000072b2b7c10 */ /* 0x010fca000ff3e0ff */
[----:B------:R-:W-:Y:S01]  /*2a060*/  STL [R1+0xaa4], R43 ;  /* 0x000aa42b01007387 */ /* 0x000fe20000100800 */
[----:B------:R-:W-:-:S03]  /*2a070*/  IADD3 R46, P2, R46, UR7, RZ ;  /* 0x000000072e2e7c10 */ /* 0x000fc6000ff5e0ff */
[----:B------:R4:W-:Y:S04]  /*2a080*/  STL [R1+0xa60], R51 ;  /* 0x000a603301007387 */ /* 0x0009e80000100800 */
[----:B------:R-:W2:Y:S04]  /*2a090*/  LDL.LU R47, [R1+0x7e8] ;  /* 0x0007e800012f7983 */ /* 0x000ea80000300800 */
[----:B------:R-:W2:Y:S04]  /*2a0a0*/  LDL.LU R42, [R1+0x82c] ;  /* 0x00082c00012a7983 */ /* 0x000ea80000300800 */
[----:B----4-:R-:W4:Y:S01]  /*2a0b0*/  LDL.LU R51, [R1+0x828] ;  /* 0x0008280001337983 */ /* 0x010f220000300800 */
[----:B------:R-:W-:-:S03]  /*2a0c0*/  IADD3.X R52, R52, UR6, RZ, P1, !PT ;  /* 0x0000000634347c10 */ /* 0x000fc60008ffe4ff */
[----:B------:R-:W-:Y:S01]  /*2a0d0*/  STL [R1+0xae4], R46 ;  /* 0x000ae42e01007387 */ /* 0x000fe20000100800 */
[----:B-1----:R-:W-:-:S03]  /*2a0e0*/  IMAD.MOV.U32 R38, RZ, RZ, R43 ;  /* 0x000000ffff267224 */ /* 0x002fc600078e002b */
[----:B------:R1:W-:Y:S01]  /*2a0f0*/  STL [R1+0xaa0], R52 ;  /* 0x000aa03401007387 */ /* 0x0003e20000100800 */
[----:B------:R-:W-:-:S03]  /*2a100*/  IMAD.MOV.U32 R39, RZ, RZ, R52 ;  /* 0x000000ffff277224 */ /* 0x000fc600078e0034 */
[----:B------:R-:W4:Y:S04]  /*2a110*/  LDL.LU R45, [R1+0x86c] ;  /* 0x00086c00012d7983 */ /* 0x000f280000300800 */
[----:B------:R3:W-:Y:S04]  /*2a120*/  LDGSTS.E [R0+0x16100], [R38.64], P0 ;  /* 0x1610000026007fae */ /* 0x0007e80008121848 */
[----:B-1----:R-:W4:Y:S01]  /*2a130*/  LDL.LU R52, [R1+0x868] ;  /* 0x0008680001347983 */ /* 0x002f220000300800 */
[----:B---3--:R-:W-:Y:S02]  /*2a140*/  IADD3 R50, P1, R50, UR7, RZ ;  /* 0x0000000732327c10 */ /* 0x008fe4000ff3e0ff */
[----:B------:R-:W-:-:S03]  /*2a150*/  IADD3.X R48, R48, UR6, RZ, P2, !PT ;  /* 0x0000000630307c10 */ /* 0x000fc600097fe4ff */
[----:B------:R-:W-:Y:S01]  /*2a160*/  STL [R1+0xb24], R50 ;  /* 0x000b243201007387 */ /* 0x000fe20000100800 */
[----:B------:R-:W-:-:S03]  /*2a170*/  MOV R38, R46 ;  /* 0x0000002e00267202 */ /* 0x000fc60000000f00 */
[----:B------:R1:W-:Y:S04]  /*2a180*/  STL [R1+0xae0], R48 ;  /* 0x000ae03001007387 */ /* 0x0003e80000100800 */
[----:B------:R-:W3:Y:S01]  /*2a190*/  LDL.LU R43, [R1+0x8ac] ;  /* 0x0008ac00012b7983 */ /* 0x000ee20000300800 */
[----:B------:R-:W-:-:S03]  /*2a1a0*/  IADD3 R41, P2, R41, UR7, RZ ;  /* 0x0000000729297c10 */ /* 0x000fc6000ff5e0ff */
[----:B------:R-:W3:Y:S01]  /*2a1b0*/  LDL.LU R46, [R1+0x8a8] ;  /* 0x0008a800012e7983 */ /* 0x000ee20000300800 */
[----:B------:R-:W-:-:S03]  /*2a1c0*/  IADD3.X R53, R53, UR6, RZ, P1, !PT ;  /* 0x0000000635357c10 */ /* 0x000fc60008ffe4ff */
[----:B------:R-:W-:Y:S01]  /*2a1d0*/  STL [R1+0xb64], R41 ;  /* 0x000b642901007387 */ /* 0x000fe20000100800 */
[----:B------:R-:W-:-:S03]  /*2a1e0*/  IMAD.MOV.U32 R39, RZ, RZ, R48 ;  /* 0x000000ffff277224 */ /* 0x000fc600078e0030 */
[----:B------:R1:W-:Y:S04]  /*2a1f0*/  STL [R1+0xb20], R53 ;  /* 0x000b203501007387 */ /* 0x0003e80000100800 */
[----:B-1----:R-:W3:Y:S04]  /*2a200*/  LDL.LU R48, [R1+0x8ec] ;  /* 0x0008ec0001307983 */ /* 0x002ee80000300800 */
[----:B------:R1:W-:Y:S02]  /*2a210*/  LDGSTS.E [R0+0x16900], [R38.64], P0 ;  /* 0x1690000026007fae */ /* 0x0003e40008121848 */
[----:B-1----:R-:W-:-:S02]  /*2a220*/  IMAD.MOV.U32 R39, RZ, RZ, R53 ;  /* 0x000000ffff277224 */ /* 0x002fc400078e0035 */
[----:B------:R-:W3:Y:S01]  /*2a230*/  LDL.LU R53, [R1+0x8e8] ;  /* 0x0008e80001357983 */ /* 0x000ee20000300800 */
[----:B------:R-:W-:Y:S02]  /*2a240*/  IADD3 R2, P1, R2, UR7, RZ ;  /* 0x0000000702027c10 */ /* 0x000fe4000ff3e0ff */
[----:B------:R-:W-:-:S03]  /*2a250*/  IADD3.X R56, R56, UR6, RZ, P2, !PT ;  /* 0x0000000638387c10 */ /* 0x000fc600097fe4ff */
[----:B------:R1:W-:Y:S01]  /*2a260*/  STL [R1+0x7ac], R2 ;  /* 0x0007ac0201007387 */ /* 0x0003e20000100800 */
[----:B------:R-:W-:-:S03]  /*2a270*/  IMAD.MOV.U32 R38, RZ, RZ, R50 ;  /* 0x000000ffff267224 */ /* 0x000fc600078e0032 */
[----:B------:R-:W-:Y:S04]  /*2a280*/  STL [R1+0xb60], R56 ;  /* 0x000b603801007387 */ /* 0x000fe80000100800 */
[----:B------:R-:W3:Y:S04]  /*2a290*/  LDL.LU R50, [R1+0x92c] ;  /* 0x00092c0001327983 */ /* 0x000ee80000300800 */
[----:B------:R1:W-:Y:S01]  /*2a2a0*/  LDGSTS.E [R0+0x17100], [R38.64], P0 ;  /* 0x1710000026007fae */ /* 0x0003e20008121848 */
[----:B------:R-:W-:Y:S02]  /*2a2b0*/  IADD3 R44, P2, R44, UR7, RZ ;  /* 0x000000072c2c7c10 */ /* 0x000fe4000ff5e0ff */
[----:B-1----:R-:W-:Y:S01]  /*2a2c0*/  MOV R38, R41 ;  /* 0x0000002900267202 */ /* 0x002fe20000000f00 */
[----:B------:R-:W-:Y:S01]  /*2a2d0*/  IMAD.MOV.U32 R39, RZ, RZ, R56 ;  /* 0x000000ffff277224 */ /* 0x000fe200078e0038 */
[----:B------:R-:W-:Y:S01]  /*2a2e0*/  IADD3.X R55, R55, UR6, RZ, P1, !PT ;  /* 0x0000000637377c10 */ /* 0x000fe20008ffe4ff */
[----:B------:R-:W3:Y:S04]  /*2a2f0*/  LDL.LU R41, [R1+0x96c] ;  /* 0x00096c0001297983 */ /* 0x000ee80000300800 */
[----:B------:R-:W-:Y:S04]  /*2a300*/  STL [R1+0x7ec], R44 ;  /* 0x0007ec2c01007387 */ /* 0x000fe80000100800 */
[----:B------:R1:W-:Y:S04]  /*2a310*/  LDGSTS.E [R0+0x17900], [R38.64], P0 ;  /* 0x1790000026007fae */ /* 0x0003e80008121848 */
[----:B------:R-:W-:Y:S01]  /*2a320*/  STL [R1+0x7a8], R55 ;  /* 0x0007a83701007387 */ /* 0x000fe20000100800 */
[----:B-1----:R-:W-:-:S03]  /*2a330*/  IMAD.MOV.U32 R38, RZ, RZ, R2 ;  /* 0x000000ffff267224 */ /* 0x002fc600078e0002 */
[----:B------:R-:W3:Y:S01]  /*2a340*/  LDL.LU R0, [R1+0x928] ;  /* 0x0009280001007983 */ /* 0x000ee20000300800 */
[----:B------:R-:W-:-:S05]  /*2a350*/  IMAD.MOV.U32 R39, RZ, RZ, R55 ;  /* 0x000000ffff277224 */ /* 0x000fca00078e0037 */
[----:B------:R1:W-:Y:S02]  /*2a360*/  LDGSTS.E [R3+0x10200], [R38.64], P0 ;  /* 0x1020000026037fae */ /* 0x0003e40008121848 */
[----:B-1----:R-:W-:Y:S02]  /*2a370*/  MOV R38, R44 ;  /* 0x0000002c00267202 */ /* 0x002fe40000000f00 */
[----:B--2---:R-:W-:Y:S02]  /*2a380*/  IADD3.X R47, R47, UR6, RZ, P2, !PT ;  /* 0x000000062f2f7c10 */ /* 0x004fe400097fe4ff */
[----:B------:R-:W-:-:S03]  /*2a390*/  IADD3 R42, P1, R42, UR7, RZ ;  /* 0x000000072a2a7c10 */ /* 0x000fc6000ff3e0ff */
[----:B------:R-:W-:Y:S02]  /*2a3a0*/  IMAD.MOV.U32 R39, RZ, RZ, R47 ;  /* 0x000000ffff277224 */ /* 0x000fe400078e002f */
[----:B------:R-:W-:Y:S01]  /*2a3b0*/  STL [R1+0x82c], R42 ;  /* 0x00082c2a01007387 */ /* 0x000fe20000100800 */
[----:B----4-:R-:W-:-:S03]  /*2a3c0*/  IADD3.X R51, R51, UR6, RZ, P1, !PT ;  /* 0x0000000633337c10 */ /* 0x010fc60008ffe4ff */
[----:B------:R1:W-:Y:S04]  /*2a3d0*/  STL [R1+0x7e8], R47 ;  /* 0x0007e82f01007387 */ /* 0x0003e80000100800 */
[----:B------:R-:W2:Y:S04]  /*2a3e0*/  LDL.LU R2, [R1+0x9ac] ;  /* 0x0009ac0001027983 */ /* 0x000ea80000300800 */
[----:B------:R4:W-:Y:S01]  /*2a3f0*/  LDGSTS.E [R3+0x10a00], [R38.64], P0 ;  /* 0x10a0000026037fae */ /* 0x0009e20008121848 */
[----:B------:R-:W-:-:S03]  /*2a400*/  IADD3 R45, P2, R45, UR7, RZ ;  /* 0x000000072d2d7c10 */ /* 0x000fc6000ff5e0ff */
[----:B-1----:R-:W2:Y:S04]  /*2a410*/  LDL.LU R47, [R1+0x968] ;  /* 0x00096800012f7983 */ /* 0x002ea80000300800 */
[----:B------:R-:W-:Y:S01]  /*2a420*/  STL [R1+0x86c], R45 ;  /* 0x00086c2d01007387 */ /* 0x000fe20000100800 */
[----:B------:R-:W-:-:S03]  /*2a430*/  IADD3.X R52, R52, UR6, RZ, P2, !PT ;  /* 0x0000000634347c10 */ /* 0x000fc600097fe4ff */
[----:B------:R1:W-:Y:S01]  /*2a440*/  STL [R1+0x828], R51 ;  /* 0x0008283301007387 */ /* 0x0003e20000100800 */
[----:B----4-:R-:W-:Y:S02]  /*2a450*/  IMAD.MOV.U32 R38, RZ, RZ, R42 ;  /* 0x000000ffff267224 */ /* 0x010fe400078e002a */
[----:B------:R-:W-:Y:S01]  /*2a460*/  IMAD.MOV.U32 R39, RZ, RZ, R51 ;  /* 0x000000ffff277224 */ /* 0x000fe200078e0033 */
[----:B------:R-:W4:Y:S04]  /*2a470*/  LDL.LU R44, [R1+0x9ec] ;  /* 0x0009ec00012c7983 */ /* 0x000f280000300800 */
[----:B------:R3:W-:Y:S04]  /*2a480*/  LDGSTS.E [R3+0x11200], [R38.64], P0 ;  /* 0x1120000026037fae */ /* 0x0007e80008121848 */
[----:B-1----:R-:W4:Y:S01]  /*2a490*/  LDL.LU R51, [R1+0x9a8] ;  /* 0x0009a80001337983 */ /* 0x002f220000300800 */
[----:B---3--:R-:W-:-:S02]  /*2a4a0*/  IADD3 R43, P1, R43, UR7, RZ ;  /* 0x000000072b2b7c10 */ /* 0x008fc4000ff3e0ff */
[----:B------:R-:W-:Y:S01]  /*2a4b0*/  MOV R38, R45 ;  /* 0x0000002d00267202 */ /* 0x000fe20000000f00 */
[----:B------:R-:W-:Y:S02]  /*2a4c0*/  IMAD.MOV.U32 R39, RZ, RZ, R52 ;  /* 0x000000ffff277224 */ /* 0x000fe400078e0034 */
[----:B------:R1:W-:Y:S01]  /*2a4d0*/  STL [R1+0x8ac], R43 ;  /* 0x0008ac2b01007387 */ /* 0x0003e20000100800 */
[----:B------:R-:W-:-:S03]  /*2a4e0*/  IADD3.X R46, R46, UR6, RZ, P1, !PT ;  /* 0x000000062e2e7c10 */ /* 0x000fc60008ffe4ff */
[----:B------:R3:W-:Y:S04]  /*2a4f0*/  STL [R1+0x868], R52 ;  /* 0x0008683401007387 */ /* 0x0007e80000100800 */
[----:B------:R-:W4:Y:S04]  /*2a500*/  LDL.LU R42, [R1+0xa2c] ;  /* 0x000a2c00012a7983 */ /* 0x000f280000300800 */
[----:B------:R-:W4:Y:S01]  /*2a510*/  LDL.LU R55, [R1+0x9e8] ;  /* 0x0009e80001377983 */ /* 0x000f220000300800 */
[----:B------:R-:W-:-:S03]  /*2a520*/  IADD3 R48, P2, R48, UR7, RZ ;  /* 0x0000000730307c10 */ /* 0x000fc6000ff5e0ff */
[----:B------:R1:W-:Y:S04]  /*2a530*/  LDGSTS.E [R3+0x11a00], [R38.64], P0 ;  /* 0x11a0000026037fae */ /* 0x0003e80008121848 */
[----:B------:R-:W-:Y:S04]  /*2a540*/  STL [R1+0x8ec], R48 ;  /* 0x0008ec3001007387 */ /* 0x000fe80000100800 */
[----:B------:R3:W-:Y:S04]  /*2a550*/  STL [R1+0x8a8], R46 ;  /* 0x0008a82e01007387 */ /* 0x0007e80000100800 */
[----:B------:R-:W4:Y:S01]  /*2a560*/  LDL.LU R45, [R1+0xa6c] ;  /* 0x000a6c00012d7983 */ /* 0x000f220000300800 */
[----:B-1----:R-:W-:-:S03]  /*2a570*/  IMAD.MOV.U32 R38, RZ, RZ, R43 ;  /* 0x000000ffff267224 */ /* 0x002fc600078e002b */
[----:B------:R-:W4:Y:S01]  /*2a580*/  LDL.LU R43, [R1+0xa28] ;  /* 0x000a2800012b7983 */ /* 0x000f220000300800 */
[----:B------:R-:W-:Y:S01]  /*2a590*/  IADD3.X R53, R53, UR6, RZ, P2, !PT ;  /* 0x0000000635357c10 */ /* 0x000fe200097fe4ff */
[----:B------:R-:W-:-:S05]  /*2a5a0*/  IMAD.MOV.U32 R39, RZ, RZ, R46 ;  /* 0x000000ffff277224 */ /* 0x000fca00078e002e */
[----:B------:R1:W-:Y:S01]  /*2a5b0*/  LDGSTS.E [R3+0x12200], [R38.64], P0 ;  /* 0x1220000026037fae */ /* 0x0003e20008121848 */
[----:B------:R-:W-:-:S05]  /*2a5c0*/  IADD3 R50, P1, R50, UR7, RZ ;  /* 0x0000000732327c10 */ /* 0x000fca000ff3e0ff */
[----:B------:R-:W-:Y:S04]  /*2a5d0*/  STL [R1+0x92c], R50 ;  /* 0x00092c3201007387 */ /* 0x000fe80000100800 */
[----:B------:R3:W-:Y:S04]  /*2a5e0*/  STL [R1+0x8e8], R53 ;  /* 0x0008e83501007387 */ /* 0x0007e80000100800 */
[----:B---3--:R-:W3:Y:S04]  /*2a5f0*/  LDL.LU R52, [R1+0xa68] ;  /* 0x000a680001347983 */ /* 0x008ee80000300800 */
[----:B------:R-:W3:Y:S01]  /*2a600*/  LDL.LU R46, [R1+0xaac] ;  /* 0x000aac00012e7983 */ /* 0x000ee20000300800 */
[----:B-1----:R-:W-:Y:S01]  /*2a610*/  MOV R38, R48 ;  /* 0x0000003000267202 */ /* 0x002fe20000000f00 */
[----:B------:R-:W-:Y:S01]  /*2a620*/  IMAD.MOV.U32 R39, RZ, RZ, R53 ;  /* 0x000000ffff277224 */ /* 0x000fe200078e0035 */
[----:B------:R-:W-:Y:S01]  /*2a630*/  IADD3 R41, P2, R41, UR7, RZ ;  /* 0x0000000729297c10 */ /* 0x000fe2000ff5e0ff */
[----:B------:R-:W3:Y:S04]  /*2a640*/  LDL.LU R53, [R1+0xaa8] ;  /* 0x000aa80001357983 */ /* 0x000ee80000300800 */
[----:B------:R1:W-:Y:S04]  /*2a650*/  LDGSTS.E [R3+0x12a00], [R38.64], P0 ;  /* 0x12a0000026037fae */ /* 0x0003e80008121848 */
[----:B------:R-:W-:Y:S01]  /*2a660*/  STL [R1+0x96c], R41 ;  /* 0x00096c2901007387 */ /* 0x000fe20000100800 */
[----:B------:R-:W-:Y:S01]  /*2a670*/  IADD3.X R0, R0, UR6, RZ, P1, !PT ;  /* 0x0000000600007c10 */ /* 0x000fe20008ffe4ff */
[----:B-1----:R-:W-:-:S04]  /*2a680*/  IMAD.MOV.U32 R38, RZ, RZ, R50 ;  /* 0x000000ffff267224 */ /* 0x002fc800078e0032 */
[----:B------:R-:W-:Y:S01]  /*2a690*/  IMAD.MOV.U32 R39, RZ, RZ, R0 ;  /* 0x000000ffff277224 */ /* 0x000fe200078e0000 */
[----:B------:R1:W-:Y:S04]  /*2a6a0*/  STL [R1+0x928], R0 ;  /* 0x0009280001007387 */ /* 0x0003e80000100800 */
[----:B------:R-:W3:Y:S04]  /*2a6b0*/  LDL.LU R48, [R1+0xaec] ;  /* 0x000aec0001307983 */ /* 0x000ee80000300800 */
[----:B------:R1:W-:Y:S04]  /*2a6c0*/  LDGSTS.E [R3+0x13200], [R38.64], P0 ;  /* 0x1320000026037fae */ /* 0x0003e80008121848 */
[----:B------:R-:W3:Y:S01]  /*2a6d0*/  LDL.LU R50, [R1+0xae8] ;  /* 0x000ae80001327983 */ /* 0x000ee20000300800 */
[----:B-1----:R-:W-:-:S02]  /*2a6e0*/  MOV R38, R41 ;  /* 0x0000002900267202 */ /* 0x002fc40000000f00 */
[----:B--2---:R-:W-:Y:S02]  /*2a6f0*/  IADD3 R2, P1, R2, UR7, RZ ;  /* 0x0000000702027c10 */ /* 0x004fe4000ff3e0ff */
[----:B------:R-:W-:-:S03]  /*2a700*/  IADD3.X R47, R47, UR6, RZ, P2, !PT ;  /* 0x000000062f2f7c10 */ /* 0x000fc600097fe4ff */
[----:B------:R-:W-:Y:S02]  /*2a710*/  STL [R1+0x9ac], R2 ;  /* 0x0009ac0201007387 */ /* 0x000fe40000100800 */
[----:B------:R-:W-:Y:S02]  /*2a720*/  IMAD.MOV.U32 R39, RZ, RZ, R47 ;  /* 0x000000ffff277224 */ /* 0x000fe400078e002f */
[----:B------:R1:W-:Y:S04]  /*2a730*/  STL [R1+0x968], R47 ;  /* 0x0009682f01007387 */ /* 0x0003e80000100800 */
[----:B------:R2:W-:Y:S01]  /*2a740*/  LDGSTS.E [R3+0x13a00], [R38.64], P0 ;  /* 0x13a0000026037fae */ /* 0x0005e20008121848 */
[----:B----4-:R-:W-:-:S03]  /*2a750*/  IADD3 R44, P2, R44, UR7, RZ ;  /* 0x000000072c2c7c10 */ /* 0x010fc6000ff5e0ff */
[----:B------:R-:W4:Y:S04]  /*2a760*/  LDL.LU R0, [R1+0xb2c] ;  /* 0x000b2c0001007983 */ /* 0x000f280000300800 */
[----:B------:R-:W4:Y:S01]  /*2a770*/  LDL.LU R41, [R1+0xb28] ;  /* 0x000b280001297983 */ /* 0x000f220000300800 */
[----:B------:R-:W-:Y:S01]  /*2a780*/  IADD3.X R51, R51, UR6, RZ, P1, !PT ;  /* 0x0000000633337c10 */ /* 0x000fe20008ffe4ff */
[----:B--2---:R-:W-:-:S04]  /*2a790*/  IMAD.MOV.U32 R38, RZ, RZ, R2 ;  /* 0x000000ffff267224 */ /* 0x004fc800078e0002 */
[----:B------:R-:W-:Y:S01]  /*2a7a0*/  IMAD.MOV.U32 R39, RZ, RZ, R51 ;  /* 0x000000ffff277224 */ /* 0x000fe200078e0033 */
[----:B------:R-:W-:Y:S04]  /*2a7b0*/  STL [R1+0x9ec], R44 ;  /* 0x0009ec2c01007387 */ /* 0x000fe80000100800 */
[----:B------:R2:W-:Y:S04]  /*2a7c0*/  STL [R1+0x9a8], R51 ;  /* 0x0009a83301007387 */ /* 0x0005e80000100800 */
[----:B-1----:R-:W4:Y:S04]  /*2a7d0*/  LDL.LU R47, [R1+0xb6c] ;  /* 0x000b6c00012f7983 */ /* 0x002f280000300800 */
[----:B------:R1:W-:Y:S01]  /*2a7e0*/  LDGSTS.E [R3+0x14200], [R38.64], P0 ;  /* 0x1420000026037fae */ /* 0x0003e20008121848 */
[----:B------:R-:W-:-:S03]  /*2a7f0*/  IADD3 R42, P1, R42, UR7, RZ ;  /* 0x000000072a2a7c10 */ /* 0x000fc6000ff3e0ff */
[----:B--2---:R-:W2:Y:S01]  /*2a800*/  LDL.LU R51, [R1+0xb68] ;  /* 0x000b680001337983 */ /* 0x004ea20000300800 */
[----:B------:R-:W-:-:S03]  /*2a810*/  IADD3.X R55, R55, UR6, RZ, P2, !PT ;  /* 0x0000000637377c10 */ /* 0x000fc600097fe4ff */
[----:B------:R1:W-:Y:S02]  /*2a820*/  STL [R1+0xa2c], R42 ;  /* 0x000a2c2a01007387 */ /* 0x0003e40000100800 */
[----:B-1----:R-:W-:Y:S01]  /*2a830*/  MOV R38, R44 ;  /* 0x0000002c00267202 */ /* 0x002fe20000000f00 */
[----:B------:R-:W-:Y:S01]  /*2a840*/  IMAD.MOV.U32 R39, RZ, RZ, R55 ;  /* 0x000000ffff277224 */ /* 0x000fe200078e0037 */
[----:B------:R-:W-:Y:S04]  /*2a850*/  STL [R1+0x9e8], R55 ;  /* 0x0009e83701007387 */ /* 0x000fe80000100800 */
[----:B------:R-:W2:Y:S01]  /*2a860*/  LDL.LU R2, [R1+0x7b4] ;  /* 0x0007b40001027983 */ /* 0x000ea20000300800 */
[----:B------:R-:W-:-:S03]  /*2a870*/  IADD3 R45, P2, R45, UR7, RZ ;  /* 0x000000072d2d7c10 */ /* 0x000fc6000ff5e0ff */
[----:B------:R-:W2:Y:S01]  /*2a880*/  LDL.LU R44, [R1+0x7f4] ;  /* 0x0007f400012c7983 */ /* 0x000ea20000300800 */
[----:B------:R-:W-:-:S03]  /*2a890*/  IADD3.X R43, R43, UR6, RZ, P1, !PT ;  /* 0x000000062b2b7c10 */ /* 0x000fc60008ffe4ff */
[----:B------:R-:W-:Y:S04]  /*2a8a0*/  STL [R1+0xa6c], R45 ;  /* 0x000a6c2d01007387 */ /* 0x000fe80000100800 */
[----:B------:R1:W-:Y:S04]  /*2a8b0*/  LDGSTS.E [R3+0x14a00], [R38.64], P0 ;  /* 0x14a0000026037fae */ /* 0x0003e80008121848 */
[----:B------:R3:W-:Y:S01]  /*2a8c0*/  STL [R1+0xa28], R43 ;  /* 0x000a282b01007387 */ /* 0x0007e20000100800 */
[----:B-1----:R-:W-:-:S03]  /*2a8d0*/  IMAD.MOV.U32 R38, RZ, RZ, R42 ;  /* 0x000000ffff267224 */ /* 0x002fc600078e002a */
[----:B------:R-:W2:Y:S01]  /*2a8e0*/  LDL.LU R42, [R1+0x7b0] ;  /* 0x0007b000012a7983 */ /* 0x000ea20000300800 */
[----:B------:R-:W-:-:S05]  /*2a8f0*/  IMAD.MOV.U32 R39, RZ, RZ, R43 ;  /* 0x000000ffff277224 */ /* 0x000fca00078e002b */
[----:B------:R1:W-:Y:S01]  /*2a900*/  LDGSTS.E [R3+0x15200], [R38.64], P0 ;  /* 0x1520000026037fae */ /* 0x0003e20008121848 */
[----:B---3--:R-:W-:Y:S02]  /*2a910*/  IADD3.X R52, R52, UR6, RZ, P2, !PT ;  /* 0x0000000634347c10 */ /* 0x008fe400097fe4ff */
[----:B------:R-:W-:-:S05]  /*2a920*/  IADD3 R46, P1, R46, UR7, RZ ;  /* 0x000000072e2e7c10 */ /* 0x000fca000ff3e0ff */
[----:B------:R-:W-:Y:S01]  /*2a930*/  STL [R1+0xaac], R46 ;  /* 0x000aac2e01007387 */ /* 0x000fe20000100800 */
[----:B-1----:R-:W-:-:S03]  /*2a940*/  IMAD.MOV.U32 R39, RZ, RZ, R52 ;  /* 0x000000ffff277224 */ /* 0x002fc600078e0034 */
[----:B------:R1:W-:Y:S04]  /*2a950*/  STL [R1+0xa68], R52 ;  /* 0x000a683401007387 */ /* 0x0003e80000100800 */
[----:B------:R-:W2:Y:S04]  /*2a960*/  LDL.LU R43, [R1+0x834] ;  /* 0x00083400012b7983 */ /* 0x000ea80000300800 */
[----:B-1----:R-:W2:Y:S01]  /*2a970*/  LDL.LU R52, [R1+0x7f0] ;  /* 0x0007f00001347983 */ /* 0x002ea20000300800 */
[----:B------:R-:W-:Y:S02]  /*2a980*/  IADD3.X R53, R53, UR6, RZ, P1, !PT ;  /* 0x0000000635357c10 */ /* 0x000fe40008ffe4ff */
[----:B------:R-:W-:-:S05]  /*2a990*/  MOV R38, R45 ;  /* 0x0000002d00267202 */ /* 0x000fca0000000f00 */
[----:B------:R1:W-:Y:S01]  /*2a9a0*/  LDGSTS.E [R3+0x15a00], [R38.64], P0 ;  /* 0x15a0000026037fae */ /* 0x0003e20008121848 */
[----:B------:R-:W-:-:S05]  /*2a9b0*/  IADD3 R48, P2, R48, UR7, RZ ;  /* 0x0000000730307c10 */ /* 0x000fca000ff5e0ff */
[----:B------:R-:W-:Y:S01]  /*2a9c0*/  STL [R1+0xaec], R48 ;  /* 0x000aec3001007387 */ /* 0x000fe20000100800 */
[----:B-1----:R-:W-:-:S03]  /*2a9d0*/  IMAD.MOV.U32 R39, RZ, RZ, R53 ;  /* 0x000000ffff277224 */ /* 0x002fc600078e0035 */
[----:B------:R1:W-:Y:S01]  /*2a9e0*/  STL [R1+0xaa8], R53 ;  /* 0x000aa83501007387 */ /* 0x0003e20000100800 */
[----:B------:R-:W-:-:S03]  /*2a9f0*/  IADD3.X R50, R50, UR6, RZ, P2, !PT ;  /* 0x0000000632327c10 */ /* 0x000fc600097fe4ff */
[----:B------:R-:W2:Y:S04]  /*2aa00*/  LDL.LU R45, [R1+0x874] ;  /* 0x00087400012d7983 */ /* 0x000ea80000300800 */
[----:B-1----:R-:W2:Y:S01]  /*2aa10*/  LDL.LU R53, [R1+0x830] ;  /* 0x0008300001357983 */ /* 0x002ea20000300800 */
[----:B------:R-:W-:-:S05]  /*2aa20*/  IMAD.MOV.U32 R38, RZ, RZ, R46 ;  /* 0x000000ffff267224 */ /* 0x000fca00078e002e */
[----:B------:R1:W-:Y:S02]  /*2aa30*/  LDGSTS.E [R3+0x16200], [R38.64], P0 ;  /* 0x1620000026037fae */ /* 0x0003e40008121848 */
[----:B-1----:R-:W-:Y:S01]  /*2aa40*/  MOV R38, R48 ;  /* 0x0000003000267202 */ /* 0x002fe20000000f00 */
[----:B------:R-:W-:Y:S01]  /*2aa50*/  IMAD.MOV.U32 R39, RZ, RZ, R50 ;  /* 0x000000ffff277224 */ /* 0x000fe200078e0032 */
[----:B------:R-:W-:-:S04]  /*2aa60*/  SHF.L.U32 R246, R246, 0x2, RZ ;  /* 0x00000002f6f67819 */ /* 0x000fc800000006ff */
[----:B------:R1:W-:Y:S01]  /*2aa70*/  LDGSTS.E [R3+0x16a00], [R38.64], P0 ;  /* 0x16a0000026037fae */ /* 0x0003e20008121848 */
[----:B----4-:R-:W-:-:S04]  /*2aa80*/  IADD3 R0, P1, R0, UR7, RZ ;  /* 0x0000000700007c10 */ /* 0x010fc8000ff3e0ff */
[----:B------:R-:W-:Y:S01]  /*2aa90*/  IADD3.X R41, R41, UR6, RZ, P1, !PT ;  /* 0x0000000629297c10 */ /* 0x000fe20008ffe4ff */
[----:B------:R-:W-:Y:S04]  /*2aaa0*/  STL [R1+0xb2c], R0 ;  /* 0x000b2c0001007387 */ /* 0x000fe80000100800 */
[----:B------:R4:W-:Y:S04]  /*2aab0*/  STL [R1+0xae8], R50 ;  /* 0x000ae83201007387 */ /* 0x0009e80000100800 */
[----:B------:R-:W3:Y:S04]  /*2aac0*/  LDL.LU R46, [R1+0x8b4] ;  /* 0x0008b400012e7983 */ /* 0x000ee80000300800 */
[----:B------:R-:W3:Y:S01]  /*2aad0*/  LDL.LU R57, [R1+0x870] ;  /* 0x0008700001397983 */ /* 0x000ee20000300800 */
[----:B------:R-:W-:-:S05]  /*2aae0*/  IADD3 R47, P2, R47, UR7, RZ ;  /* 0x000000072f2f7c10 */ /* 0x000fca000ff5e0ff */
[----:B------:R-:W-:Y:S01]  /*2aaf0*/  STL [R1+0xb6c], R47 ;  /* 0x000b6c2f01007387 */ /* 0x000fe20000100800 */
[----:B--2---:R-:W-:-:S03]  /*2ab00*/  IADD3.X R51, R51, UR6, RZ, P2, !PT ;  /* 0x0000000633337c10 */ /* 0x004fc600097fe4ff */
[----:B------:R2:W-:Y:S04]  /*2ab10*/  STL [R1+0xb28], R41 ;  /* 0x000b282901007387 */ /* 0x0005e80000100800 */
[----:B------:R-:W3:Y:S04]  /*2ab20*/  LDL.LU R55, [R1+0x8f4] ;  /* 0x0008f40001377983 */ /* 0x000ee80000300800 */
[----:B------:R-:W3:Y:S01]  /*2ab30*/  LDL.LU R48, [R1+0x8b0] ;  /* 0x0008b00001307983 */ /* 0x000ee20000300800 */
[----:B------:R-:W-:Y:S02]  /*2ab40*/  IADD3 R2, P1, R2, UR7, RZ ;  /* 0x0000000702027c10 */ /* 0x000fe4000ff3e0ff */
[----:B------:R-:W-:-:S03]  /*2ab50*/  IADD3 R44, P2, R44, UR7, RZ ;  /* 0x000000072c2c7c10 */ /* 0x000fc6000ff5e0ff */
[----:B------:R-:W-:Y:S04]  /*2ab60*/  STL [R1+0x7b4], R2 ;  /* 0x0007b40201007387 */ /* 0x000fe80000100800 */
[----:B------:R1:W-:Y:S04]  /*2ab70*/  STL [R1+0xb68], R51 ;  /* 0x000b683301007387 */ /* 0x0003e80000100800 */
[----:B----4-:R-:W4:Y:S04]  /*2ab80*/  LDL.LU R50, [R1+0x934] ;  /* 0x0009340001327983 */ /* 0x010f280000300800 */
[----:B------:R-:W-:Y:S01]  /*2ab90*/  STL [R1+0x7f4], R44 ;  /* 0x0007f42c01007387 */ /* 0x000fe20000100800 */
[----:B------:R-:W-:-:S05]  /*2aba0*/  IADD3.X R42, R42, UR6, RZ, P1, !PT ;  /* 0x000000062a2a7c10 */ /* 0x000fca0008ffe4ff */
[----:B------:R2:W-:Y:S04]  /*2abb0*/  STL [R1+0x7b0], R42 ;  /* 0x0007b02a01007387 */ /* 0x0005e80000100800 */
[----:B------:R-:W4:Y:S01]  /*2abc0*/  LDL.LU R56, [R1+0x8f0] ;  /* 0x0008f00001387983 */ /* 0x000f220000300800 */
[----:B-1----:R-:W-:Y:S02]  /*2abd0*/  IMAD.MOV.U32 R38, RZ, RZ, R0 ;  /* 0x000000ffff267224 */ /* 0x002fe400078e0000 */
[----:B------:R-:W-:Y:S01]  /*2abe0*/  IMAD.MOV.U32 R39, RZ, RZ, R41 ;  /* 0x000000ffff277224 */ /* 0x000fe200078e0029 */
[----:B--2---:R-:W-:Y:S01]  /*2abf0*/  LOP3.LUT R41, R246, 0x30, RZ, 0x3c, !PT ;  /* 0x00000030f6297812 */ /* 0x004fe200078e3cff */
[----:B------:R-:W-:-:S03]  /*2ac00*/  IMAD.U32 R0, RZ, RZ, UR5 ;  /* 0x00000005ff007e24 */ /* 0x000fc6000f8e00ff */
[----:B------:R1:W-:Y:S02]  /*2ac10*/  LDGSTS.E [R3+0x17200], [R38.64], P0 ;  /* 0x1720000026037fae */ /* 0x0003e40008121848 */
[----:B------:R-:W-:Y:S02]  /*2ac20*/  LEA R0, R0, R41, 0xf ;  /* 0x0000002900007211 */ /* 0x000fe400078e78ff */
[----:B------:R-:W2:Y:S01]  /*2ac30*/  LDL.LU R41, [R1+0x974] ;  /* 0x0009740001297983 */ /* 0x000ea20000300800 */
[----:B------:R-:W-:Y:S01]  /*2ac40*/  IADD3 R43, P1, R43, UR7, RZ ;  /* 0x000000072b2b7c10 */ /* 0x000fe2000ff3e0ff */
[----:B-1----:R-:W-:Y:S01]  /*2ac50*/  IMAD.MOV.U32 R38, RZ, RZ, R47 ;  /* 0x000000ffff267224 */ /* 0x002fe200078e002f */
[----:B------:R-:W-:Y:S01]  /*2ac60*/  IADD3.X R52, R52, UR6, RZ, P2, !PT ;  /* 0x0000000634347c10 */ /* 0x000fe200097fe4ff */
[----:B------:R-:W-:Y:S02]  /*2ac70*/  IMAD.MOV.U32 R39, RZ, RZ, R51 ;  /* 0x000000ffff277224 */ /* 0x000fe400078e0033 */
[----:B------:R-:W2:Y:S04]  /*2ac80*/  LDL.LU R51, [R1+0x930] ;  /* 0x0009300001337983 */ /* 0x000ea80000300800 */
[----:B------:R-:W-:Y:S04]  /*2ac90*/  STL [R1+0x834], R43 ;  /* 0x0008342b01007387 */ /* 0x000fe80000100800 */
[----:B------:R1:W-:Y:S04]  /*2aca0*/  LDGSTS.E [R3+0x17a00], [R38.64], P0 ;  /* 0x17a0000026037fae */ /* 0x0003e80008121848 */
[----:B------:R1:W-:Y:S04]  /*2acb0*/  STL [R1+0x7f0], R52 ;  /* 0x0007f03401007387 */ /* 0x0003e80000100800 */
[----:B------:R-:W2:Y:S01]  /*2acc0*/  LDL.LU R47, [R1+0x970] ;  /* 0x00097000012f7983 */ /* 0x000ea20000300800 */
[----:B-1----:R-:W-:-:S03]  /*2acd0*/  IMAD.MOV.U32 R3, RZ, RZ, R42 ;  /* 0x000000ffff037224 */ /* 0x002fc600078e002a */
[----:B------:R-:W2:Y:S01]  /*2ace0*/  LDL.LU R42, [R1+0x9b4] ;  /* 0x0009b400012a7983 */ /* 0x000ea20000300800 */
[----:B------:R-:W-:-:S03]  /*2acf0*/  IADD3 R45, P2, R45, UR7, RZ ;  /* 0x000000072d2d7c10 */ /* 0x000fc6000ff5e0ff */
[----:B------:R1:W-:Y:S01]  /*2ad00*/  LDGSTS.E [R0+0x10300], [R2.64], P0 ;  /* 0x1030000002007fae */ /* 0x0003e20008121848 */
[----:B------:R-:W-:Y:S01]  /*2ad10*/  IADD3.X R53, R53, UR6, RZ, P1, !PT ;  /* 0x0000000635357c10 */ /* 0x000fe20008ffe4ff */
[----:B-1----:R-:W-:Y:S02]  /*2ad20*/  IMAD.MOV.U32 R3, RZ, RZ, R52 ;  /* 0x000000ffff037224 */ /* 0x002fe400078e0034 */
[----:B------:R-:W2:Y:S01]  /*2ad30*/  LDL.LU R52, [R1+0x9b0] ;  /* 0x0009b00001347983 */ /* 0x000ea20000300800 */
[----:B------:R-:W-:-:S03]  /*2ad40*/  IMAD.MOV.U32 R2, RZ, RZ, R44 ;  /* 0x000000ffff027224 */ /* 0x000fc600078e002c */
[----:B------:R-:W-:Y:S04]  /*2ad50*/  STL [R1+0x874], R45 ;  /* 0x0008742d01007387 */ /* 0x000fe80000100800 */
[----:B------:R1:W-:Y:S04]  /*2ad60*/  STL [R1+0x830], R53 ;  /* 0x0008303501007387 */ /* 0x0003e80000100800 */
[----:B------:R-:W2:Y:S04]  /*2ad70*/  LDL.LU R44, [R1+0x9f4] ;  /* 0x0009f400012c7983 */ /* 0x000ea80000300800 */
[----:B------:R1:W-:Y:S02]  /*2ad80*/  LDGSTS.E [R0+0x10b00], [R2.64], P0 ;  /* 0x10b0000002007fae */ /* 0x0003e40008121848 */
[----:B-1----:R-:W-:Y:S01]  /*2ad90*/  MOV R2, R43 ;  /* 0x0000002b00027202 */ /* 0x002fe20000000f00 */
[----:B------:R-:W-:-:S02]  /*2ada0*/  IMAD.MOV.U32 R3, RZ, RZ, R53 ;  /* 0x000000ffff037224 */ /* 0x000fc400078e0035 */
[----:B------:R-:W2:Y:S04]  /*2adb0*/  LDL.LU R53, [R1+0x9f0] ;  /* 0x0009f00001357983 */ /* 0x000ea80000300800 */
[----:B------:R1:W-:Y:S02]  /*2adc0*/  LDGSTS.E [R0+0x11300], [R2.64], P0 ;  /* 0x1130000002007fae */ /* 0x0003e40008121848 */
[----:B-1----:R-:W-:Y:S01]  /*2add0*/  IMAD.MOV.U32 R2, RZ, RZ, R45 ;  /* 0x000000ffff027224 */ /* 0x002fe200078e002d */
[----:B---3--:R-:W-:Y:S02]  /*2ade0*/  IADD3 R46, P1, R46, UR7, RZ ;  /* 0x000000072e2e7c10 */ /* 0x008fe4000ff3e0ff */
[----:B------:R-:W-:-:S03]  /*2adf0*/  IADD3.X R57, R57, UR6, RZ, P2, !PT ;  /* 0x0000000639397c10 */ /* 0x000fc600097fe4ff */
[----:B------:R-:W-:Y:S04]  /*2ae00*/  STL [R1+0x8b4], R46 ;  /* 0x0008b42e01007387 */ /* 0x000fe80000100800 */
[----:B------:R-:W-:Y:S01]  /*2ae10*/  STL [R1+0x870], R57 ;  /* 0x0008703901007387 */ /* 0x000fe20000100800 */
[----:B------:R-:W-:-:S03]  /*2ae20*/  IMAD.MOV.U32 R3, RZ, RZ, R57 ;  /* 0x000000ffff037224 */ /* 0x000fc600078e0039 */
[----:B------:R-:W3:Y:S04]  /*2ae30*/  LDL.LU R43, [R1+0xa34] ;  /* 0x000a3400012b7983 */ /* 0x000ee80000300800 */
[----:B------:R-:W3:Y:S01]  /*2ae40*/  LDL.LU R45, [R1+0xa30] ;  /* 0x000a3000012d7983 */ /* 0x000ee20000300800 */
[----:B------:R-:W-:-:S03]  /*2ae50*/  IADD3 R55, P2, R55, UR7, RZ ;  /* 0x0000000737377c10 */ /* 0x000fc6000ff5e0ff */
[----:B------:R1:W-:Y:S01]  /*2ae60*/  LDGSTS.E [R0+0x11b00], [R2.64], P0 ;  /* 0x11b0000002007fae */ /* 0x0003e20008121848 */
[----:B------:R-:W-:-:S03]  /*2ae70*/  IADD3.X R48, R48, UR6, RZ, P1, !PT ;  /* 0x0000000630307c10 */ /* 0x000fc60008ffe4ff */
[----:B------:R-:W-:Y:S04]  /*2ae80*/  STL [R1+0x8f4], R55 ;  /* 0x0008f43701007387 */ /* 0x000fe80000100800 */
[----:B------:R4:W-:Y:S04]  /*2ae90*/  STL [R1+0x8b0], R48 ;  /* 0x0008b03001007387 */ /* 0x0009e80000100800 */
[----:B------:R-:W3:Y:S01]  /*2aea0*/  LDL.LU R38, [R1+0xa74] ;  /* 0x000a740001267983 */ /* 0x000ee20000300800 */
[----:B-1----:R-:W-:Y:S01]  /*2aeb0*/  IMAD.MOV.U32 R3, RZ, RZ, R48 ;  /* 0x000000ffff037224 */ /* 0x002fe200078e0030 */
[----:B------:R-:W-:-:S02]  /*2aec0*/  MOV R2, R46 ;  /* 0x0000002e00027202 */ /* 0x000fc40000000f00 */
[----:B----4-:R-:W4:Y:S01]  /*2aed0*/  LDL.LU R48, [R1+0xa70] ;  /* 0x000a700001307983 */ /* 0x010f220000300800 */
[----:B------:R-:W-:-:S03]  /*2aee0*/  IADD3 R50, P1, R50, UR7, RZ ;  /* 0x0000000732327c10 */ /* 0x000fc6000ff3e0ff */
[----:B------:R1:W-:Y:S04]  /*2aef0*/  LDGSTS.E [R0+0x12300], [R2.64], P0 ;  /* 0x1230000002007fae */ /* 0x0003e80008121848 */
[----:B------:R1:W-:Y:S01]  /*2af00*/  STL [R1+0x934], R50 ;  /* 0x0009343201007387 */ /* 0x0003e20000100800 */
[----:B------:R-:W-:-:S05]  /*2af10*/  IADD3.X R56, R56, UR6, RZ, P2, !PT ;  /* 0x0000000638387c10 */ /* 0x000fca00097fe4ff */
[----:B------:R-:W-:Y:S04]  /*2af20*/  STL [R1+0x8f0], R56 ;  /* 0x0008f03801007387 */ /* 0x000fe80000100800 */
[----:B------:R-:W4:Y:S01]  /*2af30*/  LDL.LU R46, [R1+0xab4] ;  /* 0x000ab400012e7983 */ /* 0x000f220000300800 */
[----:B-1----:R-:W-:Y:S02]  /*2af40*/  IMAD.MOV.U32 R2, RZ, RZ, R55 ;  /* 0x000000ffff027224 */ /* 0x002fe400078e0037 */
[----:B------:R-:W-:Y:S01]  /*2af50*/  IMAD.MOV.U32 R3, RZ, RZ, R56 ;  /* 0x000000ffff037224 */ /* 0x000fe200078e0038 */
[----:B--2---:R-:W-:Y:S01]  /*2af60*/  IADD3 R41, P2, R41, UR7, RZ ;  /* 0x0000000729297c10 */ /* 0x004fe2000ff5e0ff */
[----:B------:R-:W4:Y:S04]  /*2af70*/  LDL.LU R39, [R1+0xaf4] ;  /* 0x000af40001277983 */ /* 0x000f280000300800 */
[----:B------:R1:W-:Y:S01]  /*2af80*/  LDGSTS.E [R0+0x12b00], [R2.64], P0 ;  /* 0x12b0000002007fae */ /* 0x0003e20008121848 */
[----:B------:R-:W-:-:S03]  /*2af90*/  IADD3.X R51, R51, UR6, RZ, P1, !PT ;  /* 0x0000000633337c10 */ /* 0x000fc60008ffe4ff */
[----:B------:R-:W-:Y:S01]  /*2afa0*/  STL [R1+0x974], R41 ;  /* 0x0009742901007387 */ /* 0x000fe20000100800 */
[----:B-1----:R-:W-:Y:S01]  /*2afb0*/  MOV R2, R50 ;  /* 0x0000003200027202 */ /* 0x002fe20000000f00 */
[----:B------:R-:W-:Y:S02]  /*2afc0*/  IMAD.MOV.U32 R3, RZ, RZ, R51 ;  /* 0x000000ffff037224 */ /* 0x000fe400078e0033 */
[----:B------:R1:W-:Y:S04]  /*2afd0*/  STL [R1+0x930], R51 ;  /* 0x0009303301007387 */ /* 0x0003e80000100800 */
[----:B------:R-:W4:Y:S01]  /*2afe0*/  LDL.LU R50, [R1+0xab0] ;  /* 0x000ab00001327983 */ /* 0x000f220000300800 */
[----:B------:R-:W-:-:S03]  /*2aff0*/  IADD3.X R47, R47, UR6, RZ, P2, !PT ;  /* 0x000000062f2f7c10 */ /* 0x000fc600097fe4ff */
[----:B------:R1:W-:Y:S01]  /*2b000*/  LDGSTS.E [R0+0x13300], [R2.64], P0 ;  /* 0x1330000002007fae */ /* 0x0003e20008121848 */
[----:B------:R-:W-:-:S05]  /*2b010*/  IADD3 R42, P1, R42, UR7, RZ ;  /* 0x000000072a2a7c10 */ /* 0x000fca000ff3e0ff */
[----:B------:R-:W-:Y:S01]  /*2b020*/  STL [R1+0x9b4], R42 ;  /* 0x0009b42a01007387 */ /* 0x000fe20000100800 */
[----:B-1----:R-:W-:-:S03]  /*2b030*/  IMAD.MOV.U32 R3, RZ, RZ, R47 ;  /* 0x000000ffff037224 */ /* 0x002fc600078e002f */
[----:B------:R1:W-:Y:S04]  /*2b040*/  STL [R1+0x970], R47 ;  /* 0x0009702f01007387 */ /* 0x0003e80000100800 */
[----:B------:R-:W4:Y:S04]  /*2b050*/  LDL.LU R51, [R1+0xb34] ;  /* 0x000b340001337983 */ /* 0x000f280000300800 */
[----:B-1----:R-:W4:Y:S01]  /*2b060*/  LDL.LU R47, [R1+0xaf0] ;  /* 0x000af000012f7983 */ /* 0x002f220000300800 */
[----:B------:R-:W-:Y:S01]  /*2b070*/  IADD3.X R52, R52, UR6, RZ, P1, !PT ;  /* 0x0000000634347c10 */ /* 0x000fe20008ffe4ff */
[----:B------:R-:W-:-:S05]  /*2b080*/  IMAD.MOV.U32 R2, RZ, RZ, R41 ;  /* 0x000000ffff027224 */ /* 0x000fca00078e0029 */
[----:B------:R1:W-:Y:S01]  /*2b090*/  LDGSTS.E [R0+0x13b00], [R2.64], P0 ;  /* 0x13b0000002007fae */ /* 0x0003e20008121848 */
[----:B------:R-:W-:-:S05]  /*2b0a0*/  IADD3 R44, P2, R44, UR7, RZ ;  /* 0x000000072c2c7c10 */ /* 0x000fca000ff5e0ff */
[----:B------:R-:W-:Y:S01]  /*2b0b0*/  STL [R1+0x9f4], R44 ;  /* 0x0009f42c01007387 */ /* 0x000fe20000100800 */
[----:B-1----:R-:W-:-:S03]  /*2b0c0*/  IMAD.MOV.U32 R3, RZ, RZ, R52 ;  /* 0x000000ffff037224 */ /* 0x002fc600078e0034 */
[----:B------:R1:W-:Y:S04]  /*2b0d0*/  STL [R1+0x9b0], R52 ;  /* 0x0009b03401007387 */ /* 0x0003e80000100800 */
[----:B------:R-:W4:Y:S04]  /*2b0e0*/  LDL.LU R41, [R1+0xb74] ;  /* 0x000b740001297983 */ /* 0x000f280000300800 */
[----:B-1----:R-:W4:Y:S01]  /*2b0f0*/  LDL.LU R52, [R1+0xb30] ;  /* 0x000b300001347983 */ /* 0x002f220000300800 */
[----:B------:R-:W-:Y:S02]  /*2b100*/  IADD3.X R53, R53, UR6, RZ, P2, !PT ;  /* 0x0000000635357c10 */ /* 0x000fe400097fe4ff */
[----:B------:R-:W-:-:S05]  /*2b110*/  MOV R2, R42 ;  /* 0x0000002a00027202 */ /* 0x000fca0000000f00 */
[----:B------:R1:W-:Y:S02]  /*2b120*/  LDGSTS.E [R0+0x14300], [R2.64], P0 ;  /* 0x1430000002007fae */ /* 0x0003e40008121848 */
[----:B-1----:R-:W-:Y:S02]  /*2b130*/  IMAD.MOV.U32 R2, RZ, RZ, R44 ;  /* 0x000000ffff027224 */ /* 0x002fe400078e002c */
[----:B------:R-:W-:-:S05]  /*2b140*/  IMAD.MOV.U32 R3, RZ, RZ, R53 ;  /* 0x000000ffff037224 */ /* 0x000fca00078e0035 */
[----:B------:R1:W-:Y:S01]  /*2b150*/  LDGSTS.E [R0+0x14b00], [R2.64], P0 ;  /* 0x14b0000002007fae */ /* 0x0003e20008121848 */
[----:B---3--:R-:W-:-:S05]  /*2b160*/  IADD3 R43, P1, R43, UR7, RZ ;  /* 0x000000072b2b7c10 */ /* 0x008fca000ff3e0ff */
[----:B------:R-:W-:Y:S01]  /*2b170*/  STL [R1+0xa34], R43 ;  /* 0x000a342b01007387 */ /* 0x000fe20000100800 */
[----:B------:R-:W-:-:S03]  /*2b180*/  IADD3.X R45, R45, UR6, RZ, P1, !PT ;  /* 0x000000062d2d7c10 */ /* 0x000fc60008ffe4ff */
[----:B------:R3:W-:Y:S04]  /*2b190*/  STL [R1+0x9f0], R53 ;  /* 0x0009f03501007387 */ /* 0x0007e80000100800 */
[----:B------:R-:W2:Y:S04]  /*2b1a0*/  LDL.LU R42, [R1+0x7bc] ;  /* 0x0007bc00012a7983 */ /* 0x000ea80000300800 */
[----:B------:R-:W2:Y:S01]  /*2b1b0*/  LDL.LU R55, [R1+0xb70] ;  /* 0x000b700001377983 */ /* 0x000ea20000300800 */
[----:B------:R-:W-:-:S05]  /*2b1c0*/  IADD3 R38, P2, R38, UR7, RZ ;  /* 0x0000000726267c10 */ /* 0x000fca000ff5e0ff */
[----:B------:R-:W-:Y:S01]  /*2b1d0*/  STL [R1+0xa74], R38 ;  /* 0x000a742601007387 */ /* 0x000fe20000100800 */
[----:B----4-:R-:W-:-:S03]  /*2b1e0*/  IADD3.X R48, R48, UR6, RZ, P2, !PT ;  /* 0x0000000630307c10 */ /* 0x010fc600097fe4ff */
[----:B------:R4:W-:Y:S01]  /*2b1f0*/  STL [R1+0xa30], R45 ;  /* 0x000a302d01007387 */ /* 0x0009e20000100800 */
[----:B-1----:R-:W-:-:S03]  /*2b200*/  IMAD.MOV.U32 R3, RZ, RZ, R45 ;  /* 0x000000ffff037224 */ /* 0x002fc600078e002d */
[----:B------:R-:W2:Y:S01]  /*2b210*/  LDL.LU R44, [R1+0x7fc] ;  /* 0x0007fc00012c7983 */ /* 0x000ea20000300800 */
[----:B------:R-:W-:-:S03]  /*2b220*/  MOV R2, R43 ;  /* 0x0000002b00027202 */ /* 0x000fc60000000f00 */
[----:B---3--:R-:W3:Y:S04]  /*2b230*/  LDL.LU R53, [R1+0x7b8] ;  /* 0x0007b80001357983 */ /* 0x008ee80000300800 */
[----:B------:R1:W-:Y:S01]  /*2b240*/  LDGSTS.E [R0+0x15300], [R2.64], P0 ;  /* 0x1530000002007fae */ /* 0x0003e20008121848 */
[----:B------:R-:W-:-:S05]  /*2b250*/  IADD3 R46, P1, R46, UR7, RZ ;  /* 0x000000072e2e7c10 */ /* 0x000fca000ff3e0ff */
[----:B------:R-:W-:Y:S04]  /*2b260*/  STL [R1+0xab4], R46 ;  /* 0x000ab42e01007387 */ /* 0x000fe80000100800 */
[----:B------:R1:W-:Y:S04]  /*2b270*/  STL [R1+0xa70], R48 ;  /* 0x000a703001007387 */ /* 0x0003e80000100800 */
[----:B----4-:R-:W4:Y:S04]  /*2b280*/  LDL.LU R45, [R1+0x7f8] ;  /* 0x0007f800012d7983 */ /* 0x010f280000300800 */
[----:B------:R-:W4:Y:S01]  /*2b290*/  LDL.LU R43, [R1+0x83c] ;  /* 0x00083c00012b7983 */ /* 0x000f220000300800 */
[----:B------:R-:W-:Y:S01]  /*2b2a0*/  IADD3 R39, P2, R39, UR7, RZ ;  /* 0x0000000727277c10 */ /* 0x000fe2000ff5e0ff */
[----:B-1----:R-:W-:-:S02]  /*2b2b0*/  IMAD.MOV.U32 R2, RZ, RZ, R38 ;  /* 0x000000ffff027224 */ /* 0x002fc400078e0026 */
[----:B------:R-:W-:Y:S02]  /*2b2c0*/  IMAD.MOV.U32 R3, RZ, RZ, R48 ;  /* 0x000000ffff037224 */ /* 0x000fe400078e0030 */
[----:B------:R-:W4:Y:S01]  /*2b2d0*/  LDL.LU R48, [R1+0x838] ;  /* 0x0008380001307983 */ /* 0x000f220000300800 */
[----:B------:R-:W-:-:S03]  /*2b2e0*/  IADD3.X R50, R50, UR6, RZ, P1, !PT ;  /* 0x0000000632327c10 */ /* 0x000fc60008ffe4ff */
[----:B------:R-:W-:Y:S04]  /*2b2f0*/  STL [R1+0xaf4], R39 ;  /* 0x000af42701007387 */ /* 0x000fe80000100800 */
[----:B------:R1:W-:Y:S04]  /*2b300*/  STL [R1+0xab0], R50 ;  /* 0x000ab03201007387 */ /* 0x0003e80000100800 */
[----:B------:R1:W-:Y:S04]  /*2b310*/  LDGSTS.E [R0+0x15b00], [R2.64], P0 ;  /* 0x15b0000002007fae */ /* 0x0003e80008121848 */
[----:B------:R-:W4:Y:S01]  /*2b320*/  LDL.LU R38, [R1+0x87c] ;  /* 0x00087c0001267983 */ /* 0x000f220000300800 */
[----:B------:R-:W-:Y:S01]  /*2b330*/  IADD3 R51, P1, R51, UR7, RZ ;  /* 0x0000000733337c10 */ /* 0x000fe2000ff3e0ff */
[----:B-1----:R-:W-:-:S02]  /*2b340*/  IMAD.MOV.U32 R3, RZ, RZ, R50 ;  /* 0x000000ffff037224 */ /* 0x002fc400078e0032 */
[----:B------:R-:W4:Y:S01]  /*2b350*/  LDL.LU R50, [R1+0x878] ;  /* 0x0008780001327983 */ /* 0x000f220000300800 */
[----:B------:R-:W-:-:S03]  /*2b360*/  IADD3.X R47, R47, UR6, RZ, P2, !PT ;  /* 0x000000062f2f7c10 */ /* 0x000fc600097fe4ff */
[----:B------:R-:W-:Y:S01]  /*2b370*/  STL [R1+0xb34], R51 ;  /* 0x000b343301007387 */ /* 0x000fe20000100800 */
[----:B------:R-:W-:-:S03]  /*2b380*/  MOV R2, R46 ;  /* 0x0000002e00027202 */ /* 0x000fc60000000f00 */
[----:B------:R1:W-:Y:S04]  /*2b390*/  STL [R1+0xaf0], R47 ;  /* 0x000af02f01007387 */ /* 0x0003e80000100800 */
[----:B------:R-:W4:Y:S04]  /*2b3a0*/  LDL.LU R46, [R1+0x8bc] ;  /* 0x0008bc00012e7983 */ /* 0x000f280000300800 */
[----:B------:R1:W-:Y:S01]  /*2b3b0*/  LDGSTS.E [R0+0x16300], [R2.64], P0 ;  /* 0x1630000002007fae */ /* 0x0003e20008121848 */
[----:B------:R-:W-:Y:S01]  /*2b3c0*/  IADD3 R41, P2, R41, UR7, RZ ;  /* 0x0000000729297c10 */ /* 0x000fe2000ff5e0ff */
[----:B-1----:R-:W-:-:S02]  /*2b3d0*/  IMAD.MOV.U32 R3, RZ, RZ, R47 ;  /* 0x000000ffff037224 */ /* 0x002fc400078e002f */
[----:B------:R-:W-:Y:S01]  /*2b3e0*/  IMAD.MOV.U32 R2, RZ, RZ, R39 ;  /* 0x000000ffff027224 */ /* 0x000fe200078e0027 */
[----:B------:R-:W4:Y:S01]  /*2b3f0*/  LDL.LU R47, [R1+0x8b8] ;  /* 0x0008b800012f7983 */ /* 0x000f220000300800 */
[----:B------:R-:W-:-:S03]  /*2b400*/  IADD3.X R52, R52, UR6, RZ, P1, !PT ;  /* 0x0000000634347c10 */ /* 0x000fc60008ffe4ff */
[----:B------:R-:W-:Y:S04]  /*2b410*/  STL [R1+0xb74], R41 ;  /* 0x000b742901007387 */ /* 0x000fe80000100800 */
[----:B------:R1:W-:Y:S04]  /*2b420*/  STL [R1+0xb30], R52 ;  /* 0x000b303401007387 */ /* 0x0003e80000100800 */
[----:B------:R-:W4:Y:S04]  /*2b430*/  LDL.LU R39, [R1+0x8fc] ;  /* 0x0008fc0001277983 */ /* 0x000f280000300800 */
[----:B------:R1:W-:Y:S02]  /*2b440*/  LDGSTS.E [R0+0x16b00], [R2.64], P0 ;  /* 0x16b0000002007fae */ /* 0x0003e40008121848 */
[----:B-1----:R-:W-:Y:S01]  /*2b450*/  MOV R2, R51 ;  /* 0x0000003300027202 */ /* 0x002fe20000000f00 */
[----:B------:R-:W-:-:S02]  /*2b460*/  IMAD.MOV.U32 R3, RZ, RZ, R52 ;  /* 0x000000ffff037224 */ /* 0x000fc400078e0034 */
[----:B------:R-:W4:Y:S04]  /*2b470*/  LDL.LU R52, [R1+0x8f8] ;  /* 0x0008f80001347983 */ /* 0x000f280000300800 */
[----:B------:R1:W-:Y:S02]  /*2b480*/  LDGSTS.E [R0+0x17300], [R2.64], P0 ;  /* 0x1730000002007fae */ /* 0x0003e40008121848 */
[----:B-1----:R-:W-:Y:S01]  /*2b490*/  IMAD.MOV.U32 R2, RZ, RZ, R41 ;  /* 0x000000ffff027224 */ /* 0x002fe200078e0029 */
[----:B--2---:R-:W-:Y:S02]  /*2b4a0*/  IADD3 R42, P1, R42, UR7, RZ ;  /* 0x000000072a2a7c10 */ /* 0x004fe4000ff3e0ff */
[----:B------:R-:W-:-:S03]  /*2b4b0*/  IADD3.X R55, R55, UR6, RZ, P2, !PT ;  /* 0x0000000637377c10 */ /* 0x000fc600097fe4ff */
[----:B------:R1:W-:Y:S04]  /*2b4c0*/  STL [R1+0x7bc], R42 ;  /* 0x0007bc2a01007387 */ /* 0x0003e80000100800 */
[----:B------:R-:W-:Y:S01]  /*2b4d0*/  STL [R1+0xb70], R55 ;  /* 0x000b703701007387 */ /* 0x000fe20000100800 */
[----:B------:R-:W-:-:S03]  /*2b4e0*/  IMAD.MOV.U32 R3, RZ, RZ, R55 ;  /* 0x000000ffff037224 */ /* 0x000fc600078e0037 */
[----:B------:R-:W2:Y:S04]  /*2b4f0*/  LDL.LU R51, [R1+0x93c] ;  /* 0x00093c0001337983 */ /* 0x000ea80000300800 */
[----:B------:R1:W-:Y:S01]  /*2b500*/  LDGSTS.E [R0+0x17b00], [R2.64], P0 ;  /* 0x17b0000002007fae */ /* 0x0003e20008121848 */
[----:B------:R-:W-:-:S03]  /*2b510*/  IADD3 R44, P2, R44, UR7, RZ ;  /* 0x000000072c2c7c10 */ /* 0x000fc6000ff5e0ff */
[----:B------:R-:W2:Y:S01]  /*2b520*/  LDL.LU R41, [R1+0x97c] ;  /* 0x00097c0001297983 */ /* 0x000ea20000300800 */
[----:B---3--:R-:W-:-:S03]  /*2b530*/  IADD3.X R53, R53, UR6, RZ, P1, !PT ;  /* 0x0000000635357c10 */ /* 0x008fc60008ffe4ff */
[----:B------:R3:W-:Y:S01]  /*2b540*/  STL [R1+0x7fc], R44 ;  /* 0x0007fc2c01007387 */ /* 0x0007e20000100800 */
[----:B-1----:R-:W-:Y:S01]  /*2b550*/  MOV R2, R42 ;  /* 0x0000002a00027202 */ /* 0x002fe20000000f00 */
[----:B------:R-:W-:Y:S02]  /*2b560*/  IMAD.MOV.U32 R3, RZ, RZ, R53 ;  /* 0x000000ffff037224 */ /* 0x000fe400078e0035 */
[----:B------:R-:W-:Y:S04]  /*2b570*/  STL [R1+0x7b8], R53 ;  /* 0x0007b83501007387 */ /* 0x000fe80000100800 */
[----:B------:R-:W2:Y:S04]  /*2b580*/  LDL.LU R0, [R1+0x938] ;  /* 0x0009380001007983 */ /* 0x000ea80000300800 */
[----:B------:R1:W-:Y:S02]  /*2b590*/  LDGSTS.E [R36+0x10400], [R2.64], P0 ;  /* 0x1040000002247fae */ /* 0x0003e40008121848 */
[----:B-1----:R-:W-:Y:S01]  /*2b5a0*/  IMAD.MOV.U32 R2, RZ, RZ, R44 ;  /* 0x000000ffff027224 */ /* 0x002fe200078e002c */
[----:B----4-:R-:W-:-:S02]  /*2b5b0*/  IADD3.X R45, R45, UR6, RZ, P2, !PT ;  /* 0x000000062d2d7c10 */ /* 0x010fc400097fe4ff */
[----:B------:R-:W-:-:S05]  /*2b5c0*/  IADD3 R43, P1, R43, UR7, RZ ;  /* 0x000000072b2b7c10 */ /* 0x000fca000ff3e0ff */
[----:B------:R-:W-:Y:S04]  /*2b5d0*/  STL [R1+0x83c], R43 ;  /* 0x00083c2b01007387 */ /* 0x000fe80000100800 */
[----:B------:R1:W-:Y:S04]  /*2b5e0*/  STL [R1+0x7f8], R45 ;  /* 0x0007f82d01007387 */ /* 0x0003e80000100800 */
[----:B------:R-:W4:Y:S04]  /*2b5f0*/  LDL.LU R42, [R1+0x9bc] ;  /* 0x0009bc00012a7983 */ /* 0x000f280000300800 */
[----:B---3--:R-:W4:Y:S01]  /*2b600*/  LDL.LU R44, [R1+0x978] ;  /* 0x00097800012c7983 */ /* 0x008f220000300800 */
[----:B------:R-:W-:Y:S01]  /*2b610*/  IADD3.X R48, R48, UR6, RZ, P1, !PT ;  /* 0x0000000630307c10 */ /* 0x000fe20008ffe4ff */
[----:B------:R-:W-:Y:S01]  /*2b620*/  IMAD.MOV.U32 R3, RZ, RZ, R45 ;  /* 0x000000ffff037224 */ /* 0x000fe200078e002d */
[----:B------:R-:W-:-:S04]  /*2b630*/  IADD3 R38, P2, R38, UR7, RZ ;  /* 0x0000000726267c10 */ /* 0x000fc8000ff5e0ff */
[----:B------:R1:W-:Y:S04]  /*2b640*/  LDGSTS.E [R36+0x10c00], [R2.64], P0 ;  /* 0x10c0000002247fae */ /* 0x0003e80008121848 */
[----:B------:R-:W-:Y:S04]  /*2b650*/  STL [R1+0x87c], R38 ;  /* 0x00087c2601007387 */ /* 0x000fe80000100800 */
[----:B------:R1:W-:Y:S01]  /*2b660*/  STL [R1+0x838], R48 ;  /* 0x0008383001007387 */ /* 0x0003e20000100800 */
[----:B------:R-:W-:-:S03]  /*2b670*/  IADD3.X R50, R50, UR6, RZ, P2, !PT ;  /* 0x0000000632327c10 */ /* 0x000fc600097fe4ff */
[----:B-1----:R-:W4:Y:S01]  /*2b680*/  LDL.LU R45, [R1+0x9fc] ;  /* 0x0009fc00012d7983 */ /* 0x002f220000300800 */
[----:B------:R-:W-:Y:S01]  /*2b690*/  IMAD.MOV.U32 R3, RZ, RZ, R48 ;  /* 0x000000ffff037224 */ /* 0x000fe200078e0030 */
[----:B------:R-:W-:Y:S02]  /*2b6a0*/  MOV R2, R43 ;  /* 0x0000002b00027202 */ /* 0x000fe40000000f00 */
[----:B------:R-:W4:Y:S04]  /*2b6b0*/  LDL.LU R48, [R1+0x9b8] ;  /* 0x0009b80001307983 */ /* 0x000f280000300800 */
[----:B------:R1:W-:Y:S01]  /*2b6c0*/  LDGSTS.E [R36+0x11400], [R2.64], P0 ;  /* 0x1140000002247fae */ /* 0x0003e20008121848 */
[----:B------:R-:W-:-:S05]  /*2b6d0*/  IADD3 R46, P1, R46, UR7, RZ ;  /* 0x000000072e2e7c10 */ /* 0x000fca000ff3e0ff */
[----:B------:R1:W-:Y:S04]  /*2b6e0*/  STL [R1+0x8bc], R46 ;  /* 0x0008bc2e01007387 */ /* 0x0003e80000100800 */
[----:B------:R2:W-:Y:S04]  /*2b6f0*/  STL [R1+0x878], R50 ;  /* 0x0008783201007387 */ /* 0x0005e80000100800 */
[----:B------:R-:W4:Y:S04]  /*2b700*/  LDL.LU R43, [R1+0xa3c] ;  /* 0x000a3c00012b7983 */ /* 0x000f280000300800 */
[----:B------:R-:W4:Y:S01]  /*2b710*/  LDL.LU R53, [R1+0x9f8] ;  /* 0x0009f80001357983 */ /* 0x000f220000300800 */
[----:B-1----:R-:W-:Y:S01]  /*2b720*/  IMAD.MOV.U32 R2, RZ, RZ, R38 ;  /* 0x000000ffff027224 */ /* 0x002fe200078e0026 */
[----:B------:R-:W-:Y:S01]  /*2b730*/  IADD3.X R47, R47, UR6, RZ, P1, !PT ;  /* 0x000000062f2f7c10 */ /* 0x000fe20008ffe4ff */
[----:B------:R-:W-:-:S05]  /*2b740*/  IMAD.MOV.U32 R3, RZ, RZ, R50 ;  /* 0x000000ffff037224 */ /* 0x000fca00078e0032 */
[----:B------:R1:W-:Y:S01]  /*2b750*/  LDGSTS.E [R36+0x11c00], [R2.64], P0 ;  /* 0x11c0000002247fae */ /* 0x0003e20008121848 */
[----:B------:R-:W-:-:S05]  /*2b760*/  IADD3 R39, P2, R39, UR7, RZ ;  /* 0x0000000727277c10 */ /* 0x000fca000ff5e0ff */
[----:B------:R-:W-:Y:S01]  /*2b770*/  STL [R1+0x8fc], R39 ;  /* 0x0008fc2701007387 */ /* 0x000fe20000100800 */
[----:B-1----:R-:W-:-:S03]  /*2b780*/  MOV R2, R46 ;  /* 0x0000002e00027202 */ /* 0x002fc60000000f00 */
[----:B------:R1:W-:Y:S04]  /*2b790*/  STL [R1+0x8b8], R47 ;  /* 0x0008b82f01007387 */ /* 0x0003e80000100800 */
[----:B------:R-:W4:Y:S04]  /*2b7a0*/  LDL.LU R38, [R1+0xa7c] ;  /* 0x000a7c0001267983 */ /* 0x000f280000300800 */
[----:B------:R-:W4:Y:S01]  /*2b7b0*/  LDL.LU R46, [R1+0xa38] ;  /* 0x000a3800012e7983 */ /* 0x000f220000300800 */
[----:B------:R-:W-:Y:S01]  /*2b7c0*/  IADD3.X R52, R52, UR6, RZ, P2, !PT ;  /* 0x0000000634347c10 */ /* 0x000fe200097fe4ff */
[----:B------:R-:W-:-:S05]  /*2b7d0*/  IMAD.MOV.U32 R3, RZ, RZ, R47 ;  /* 0x000000ffff037224 */ /* 0x000fca00078e002f */
[----:B------:R1:W-:Y:S02]  /*2b7e0*/  LDGSTS.E [R36+0x12400], [R2.64], P0 ;  /* 0x1240000002247fae */ /* 0x0003e40008121848 */
[----:B-1----:R-:W-:Y:S02]  /*2b7f0*/  IMAD.MOV.U32 R2, RZ, RZ, R39 ;  /* 0x000000ffff027224 */ /* 0x002fe400078e0027 */
[----:B------:R-:W-:-:S05]  /*2b800*/  IMAD.MOV.U32 R3, RZ, RZ, R52 ;  /* 0x000000ffff037224 */ /* 0x000fca00078e0034 */
[----:B------:R1:W-:Y:S01]  /*2b810*/  LDGSTS.E [R36+0x12c00], [R2.64], P0 ;  /* 0x12c0000002247fae */ /* 0x0003e20008121848 */
[----:B--2---:R-:W-:-:S05]  /*2b820*/  IADD3 R51, P1, R51, UR7, RZ ;  /* 0x0000000733337c10 */ /* 0x004fca000ff3e0ff */
[----:B------:R-:W-:Y:S04]  /*2b830*/  STL [R1+0x93c], R51 ;  /* 0x00093c3301007387 */ /* 0x000fe80000100800 */
[----:B------:R2:W-:Y:S01]  /*2b840*/  STL [R1+0x8f8], R52 ;  /* 0x0008f83401007387 */ /* 0x0005e20000100800 */
[----:B------:R-:W-:-:S03]  /*2b850*/  IADD3 R41, P2, R41, UR7, RZ ;  /* 0x0000000729297c10 */ /* 0x000fc6000ff5e0ff */
[----:B------:R-:W3:Y:S04]  /*2b860*/  LDL.LU R50, [R1+0xa78] ;  /* 0x000a780001327983 */ /* 0x000ee80000300800 */
[----:B------:R-:W3:Y:S01]  /*2b870*/  LDL.LU R47, [R1+0xabc] ;  /* 0x000abc00012f7983 */ /* 0x000ee20000300800 */
[----:B-1----:R-:W-:-:S03]  /*2b880*/  MOV R2, R51 ;  /* 0x0000003300027202 */ /* 0x002fc60000000f00 */
[----:B--2---:R-:W2:Y:S01]  /*2b890*/  LDL.LU R52, [R1+0xab8] ;  /* 0x000ab80001347983 */ /* 0x004ea20000300800 */
[----:B------:R-:W-:-:S03]  /*2b8a0*/  IADD3.X R0, R0, UR6, RZ, P1, !PT ;  /* 0x0000000600007c10 */ /* 0x000fc60008ffe4ff */
[----:B------:R-:W-:Y:S04]  /*2b8b0*/  STL [R1+0x97c], R41 ;  /* 0x00097c2901007387 */ /* 0x000fe80000100800 */
[----:B------:R1:W-:Y:S01]  /*2b8c0*/  STL [R1+0x938], R0 ;  /* 0x0009380001007387 */ /* 0x0003e20000100800 */
[----:B------:R-:W-:-:S03]  /*2b8d0*/  IMAD.MOV.U32 R3, RZ, RZ, R0 ;  /* 0x000000ffff037224 */ /* 0x000fc600078e0000 */
[----:B------:R-:W2:Y:S04]  /*2b8e0*/  LDL.LU R39, [R1+0xafc] ;  /* 0x000afc0001277983 */ /* 0x000ea80000300800 */
[----:B------:R-:W2:Y:S04]  /*2b8f0*/  LDL.LU R51, [R1+0xaf8] ;  /* 0x000af80001337983 */ /* 0x000ea80000300800 */
[----:B------:R1:W-:Y:S01]  /*2b900*/  LDGSTS.E [R36+0x13400], [R2.64], P0 ;  /* 0x1340000002247fae */ /* 0x0003e20008121848 */
[----:B----4-:R-:W-:Y:S02]  /*2b910*/  IADD3 R42, P1, R42, UR7, RZ ;  /* 0x000000072a2a7c10 */ /* 0x010fe4000ff3e0ff */
[----:B------:R-:W-:-:S03]  /*2b920*/  IADD3.X R44, R44, UR6, RZ, P2, !PT ;  /* 0x000000062c2c7c10 */ /* 0x000fc600097fe4ff */
[----:B------:R-:W-:Y:S04]  /*2b930*/  STL [R1+0x9bc], R42 ;  /* 0x0009bc2a01007387 */ /* 0x000fe80000100800 */
[----:B------:R4:W-:Y:S04]  /*2b940*/  STL [R1+0x978], R44 ;  /* 0x0009782c01007387 */ /* 0x0009e80000100800 */
[----:B-1----:R-:W2:Y:S01]  /*2b950*/  LDL.LU R0, [R1+0xb3c] ;  /* 0x000b3c0001007983 */ /* 0x002ea20000300800 */
[----:B------:R-:W-:Y:S02]  /*2b960*/  IMAD.MOV.U32 R2, RZ, RZ, R41 ;  /* 0x000000ffff027224 */ /* 0x000fe400078e0029 */
[----:B------:R-:W-:Y:S01]  /*2b970*/  IMAD.MOV.U32 R3, RZ, RZ, R44 ;  /* 0x000000ffff037224 */ /* 0x000fe200078e002c */
[----:B------:R-:W2:Y:S04]  /*2b980*/  LDL.LU R41, [R1+0xb38] ;  /* 0x000b380001297983 */ /* 0x000ea80000300800 */
[----:B------:R1:W-:Y:S01]  /*2b990*/  LDGSTS.E [R36+0x13c00], [R2.64], P0 ;  /* 0x13c0000002247fae */ /* 0x0003e20008121848 */
[----:B------:R-:W-:-:S02]  /*2b9a0*/  IADD3 R45, P2, R45, UR7, RZ ;  /* 0x000000072d2d7c10 */ /* 0x000fc4000ff5e0ff */
[----:B------:R-:W-:-:S03]  /*2b9b0*/  IADD3.X R48, R48, UR6, RZ, P1, !PT ;  /* 0x0000000630307c10 */ /* 0x000fc60008ffe4ff */
[----:B------:R-:W-:Y:S04]  /*2b9c0*/  STL [R1+0x9fc], R45 ;  /* 0x0009fc2d01007387 */ /* 0x000fe80000100800 */
[----:B------:R4:W-:Y:S01]  /*2b9d0*/  STL [R1+0x9b8], R48 ;  /* 0x0009b83001007387 */ /* 0x0009e20000100800 */
[----:B-1----:R-:W-:-:S03]  /*2b9e0*/  IMAD.MOV.U32 R3, RZ, RZ, R48 ;  /* 0x000000ffff037224 */ /* 0x002fc600078e0030 */
[----:B----4-:R-:W4:Y:S01]  /*2b9f0*/  LDL.LU R44, [R1+0xb7c] ;  /* 0x000b7c00012c7983 */ /* 0x010f220000300800 */
[----:B------:R-:W-:-:S03]  /*2ba00*/  MOV R2, R42 ;  /* 0x0000002a00027202 */ /* 0x000fc60000000f00 */
[----:B------:R-:W4:Y:S01]  /*2ba10*/  LDL.LU R48, [R1+0xb78] ;  /* 0x000b780001307983 */ /* 0x000f220000300800 */
[----:B------:R-:W-:-:S03]  /*2ba20*/  IADD3 R43, P1, R43, UR7, RZ ;  /* 0x000000072b2b7c10 */ /* 0x000fc6000ff3e0ff */
[----:B------:R1:W-:Y:S01]  /*2ba30*/  LDGSTS.E [R36+0x14400], [R2.64], P0 ;  /* 0x1440000002247fae */ /* 0x0003e20008121848 */
[----:B------:R-:W-:-:S03]  /*2ba40*/  IADD3.X R53, R53, UR6, RZ, P2, !PT ;  /* 0x0000000635357c10 */ /* 0x000fc600097fe4ff */
[----:B------:R-:W-:Y:S04]  /*2ba50*/  STL [R1+0xa3c], R43 ;  /* 0x000a3c2b01007387 */ /* 0x000fe80000100800 */
[----:B------:R-:W-:Y:S04]  /*2ba60*/  STL [R1+0x9f8], R53 ;  /* 0x0009f83501007387 */ /* 0x000fe80000100800 */
[----:B------:R-:W4:Y:S01]  /*2ba70*/  LDL.LU R42, [R1+0x7c4] ;  /* 0x0007c400012a7983 */ /* 0x000f220000300800 */
[----:B-1----:R-:W-:Y:S02]  /*2ba80*/  IMAD.MOV.U32 R2, RZ, RZ, R45 ;  /* 0x000000ffff027224 */ /* 0x002fe400078e002d */
[----:B------:R-:W-:Y:S01]  /*2ba90*/  IMAD.MOV.U32 R3, RZ, RZ, R53 ;  /* 0x000000ffff037224 */ /* 0x000fe200078e0035 */
[----:B------:R-:W4:Y:S04]  /*2baa0*/  LDL.LU R45, [R1+0x804] ;  /* 0x00080400012d7983 */ /* 0x000f280000300800 */
[----:B------:R1:W-:Y:S01]  /*2bab0*/  LDGSTS.E [R36+0x14c00], [R2.64], P0 ;  /* 0x14c0000002247fae */ /* 0x0003e20008121848 */
[----:B------:R-:W-:-:S02]  /*2bac0*/  IADD3 R38, P2, R38, UR7, RZ ;  /* 0x0000000726267c10 */ /* 0x000fc4000ff5e0ff */
[----:B------:R-:W-:-:S03]  /*2bad0*/  IADD3.X R46, R46, UR6, RZ, P1, !PT ;  /* 0x000000062e2e7c10 */ /* 0x000fc60008ffe4ff */
[----:B------:R-:W-:Y:S04]  /*2bae0*/  STL [R1+0xa7c], R38 ;  /* 0x000a7c2601007387 */ /* 0x000fe80000100800 */
[----:B------:R1:W-:Y:S02]  /*2baf0*/  STL [R1+0xa38], R46 ;  /* 0x000a382e01007387 */ /* 0x0003e40000100800 */
[----:B-1----:R-:W-:Y:S01]  /*2bb00*/  IMAD.MOV.U32 R3, RZ, RZ, R46 ;  /* 0x000000ffff037224 */ /* 0x002fe200078e002e */
[----:B------:R-:W-:-:S05]  /*2bb10*/  MOV R2, R43 ;  /* 0x0000002b00027202 */ /* 0x000fca0000000f00 */
[----:B------:R1:W-:Y:S04]  /*2bb20*/  LDGSTS.E [R36+0x15400], [R2.64], P0 ;  /* 0x1540000002247fae */ /* 0x0003e80008121848 */
[----:B------:R-:W4:Y:S01]  /*2bb30*/  LDL.LU R46, [R1+0x7c0] ;  /* 0x0007c000012e7983 */ /* 0x000f220000300800 */
[----:B-1----:R-:W-:Y:S01]  /*2bb40*/  IMAD.MOV.U32 R2, RZ, RZ, R38 ;  /* 0x000000ffff027224 */ /* 0x002fe200078e0026 */
[----:B---3--:R-:W-:Y:S02]  /*2bb50*/  IADD3.X R50, R50, UR6, RZ, P2, !PT ;  /* 0x0000000632327c10 */ /* 0x008fe400097fe4ff */
[----:B------:R-:W-:-:S03]  /*2bb60*/  IADD3 R47, P1, R47, UR7, RZ ;  /* 0x000000072f2f7c10 */ /* 0x000fc6000ff3e0ff */
[----:B------:R-:W-:Y:S02]  /*2bb70*/  IMAD.MOV.U32 R3, RZ, RZ, R50 ;  /* 0x000000ffff037224 */ /* 0x000fe400078e0032 */
[----:B------:R-:W-:Y:S01]  /*2bb80*/  STL [R1+0xabc], R47 ;  /* 0x000abc2f01007387 */ /* 0x000fe20000100800 */
[----:B--2---:R-:W-:-:S03]  /*2bb90*/  IADD3.X R52, R52, UR6, RZ, P1, !PT ;  /* 0x0000000634347c10 */ /* 0x004fc60008ffe4ff */
[----:B------:R1:W-:Y:S04]  /*2bba0*/  STL [R1+0xa78], R50 ;  /* 0x000a783201007387 */ /* 0x0003e80000100800 */
[----:B------:R-:W2:Y:S01]  /*2bbb0*/  LDL.LU R43, [R1+0x844] ;  /* 0x00084400012b7983 */ /* 0x000ea20000300800 */
[----:B------:R-:W-:-:S03]  /*2bbc0*/  IADD3 R39, P2, R39, UR7, RZ ;  /* 0x0000000727277c10 */ /* 0x000fc6000ff5e0ff */
[----:B------:R3:W-:Y:S04]  /*2bbd0*/  LDGSTS.E [R36+0x15c00], [R2.64], P0 ;  /* 0x15c0000002247fae */ /* 0x0007e80008121848 */
[----:B-1----:R-:W2:Y:S01]  /*2bbe0*/  LDL.LU R50, [R1+0x800] ;  /* 0x0008000001327983 */ /* 0x002ea20000300800 */
[----:B------:R-:W-:-:S03]  /*2bbf0*/  IADD3.X R51, R51, UR6, RZ, P2, !PT ;  /* 0x0000000633337c10 */ /* 0x000fc600097fe4ff */
[----:B------:R-:W-:Y:S04]  /*2bc00*/  STL [R1+0xafc], R39 ;  /* 0x000afc2701007387 */ /* 0x000fe80000100800 */
[----:B------:R1:W-:Y:S01]  /*2bc10*/  STL [R1+0xab8], R52 ;  /* 0x000ab83401007387 */ /* 0x0003e20000100800 */
[----:B---3--:R-:W-:-:S03]  /*2bc20*/  IMAD.MOV.U32 R3, RZ, RZ, R52 ;  /* 0x000000ffff037224 */ /* 0x008fc600078e0034 */
[----:B------:R-:W3:Y:S01]  /*2bc30*/  LDL.LU R38, [R1+0x884] ;  /* 0x0008840001267983 */ /* 0x000ee20000300800 */
[----:B------:R-:W-:-:S03]  /*2bc40*/  MOV R2, R47 ;  /* 0x0000002f00027202 */ /* 0x000fc60000000f00 */
[----:B-1----:R-:W3:Y:S04]  /*2bc50*/  LDL.LU R52, [R1+0x840] ;  /* 0x0008400001347983 */ /* 0x002ee80000300800 */
[----:B------:R1:W-:Y:S01]  /*2bc60*/  LDGSTS.E [R36+0x16400], [R2.64], P0 ;  /* 0x1640000002247fae */ /* 0x0003e20008121848 */
[----:B------:R-:W-:-:S05]  /*2bc70*/  IADD3 R0, P1, R0, UR7, RZ ;  /* 0x0000000700007c10 */ /* 0x000fca000ff3e0ff */
[----:B------:R-:W-:Y:S04]  /*2bc80*/  STL [R1+0xb3c], R0 ;  /* 0x000b3c0001007387 */ /* 0x000fe80000100800 */
[----:B------:R4:W-:Y:S04]  /*2bc90*/  STL [R1+0xaf8], R51 ;  /* 0x000af83301007387 */ /* 0x0009e80000100800 */
[----:B------:R-:W3:Y:S04]  /*2bca0*/  LDL.LU R47, [R1+0x8c4] ;  /* 0x0008c400012f7983 */ /* 0x000ee80000300800 */
[----:B------:R-:W3:Y:S01]  /*2bcb0*/  LDL.LU R53, [R1+0x880] ;  /* 0x0008800001357983 */ /* 0x000ee20000300800 */
[----:B-1----:R-:W-:Y:S01]  /*2bcc0*/  IMAD.MOV.U32 R2, RZ, RZ, R39 ;  /* 0x000000ffff027224 */ /* 0x002fe200078e0027 */
[----:B------:R-:W-:Y:S01]  /*2bcd0*/  IADD3.X R41, R41, UR6, RZ, P1, !PT ;  /* 0x0000000629297c10 */ /* 0x000fe20008ffe4ff */
[----:B------:R-:W-:Y:S01]  /*2bce0*/  IMAD.MOV.U32 R3, RZ, RZ, R51 ;  /* 0x000000ffff037224 */ /* 0x000fe200078e0033 */
[----:B----4-:R-:W-:-:S04]  /*2bcf0*/  IADD3 R44, P2, R44, UR7, RZ ;  /* 0x000000072c2c7c10 */ /* 0x010fc8000ff5e0ff */
[----:B------:R1:W-:Y:S04]  /*2bd00*/  LDGSTS.E [R36+0x16c00], [R2.64], P0 ;  /* 0x16c0000002247fae */ /* 0x0003e80008121848 */
[----:B------:R-:W-:Y:S01]  /*2bd10*/  STL [R1+0xb7c], R44 ;  /* 0x000b7c2c01007387 */ /* 0x000fe20000100800 */
[----:B------:R-:W-:-:S03]  /*2bd20*/  IADD3.X R48, R48, UR6, RZ, P2, !PT ;  /* 0x0000000630307c10 */ /* 0x000fc600097fe4ff */
[----:B------:R4:W-:Y:S01]  /*2bd30*/  STL [R1+0xb38], R41 ;  /* 0x000b382901007387 */ /* 0x0009e20000100800 */
[----:B-1----:R-:W-:Y:S01]  /*2bd40*/  MOV R2, R0 ;  /* 0x0000000000027202 */ /* 0x002fe20000000f00 */
[----:B------:R-:W-:Y:S02]  /*2bd50*/  IMAD.MOV.U32 R3, RZ, RZ, R41 ;  /* 0x000000ffff037224 */ /* 0x000fe400078e0029 */
[----:B------:R-:W3:Y:S04]  /*2bd60*/  LDL.LU R39, [R1+0x904] ;  /* 0x0009040001277983 */ /* 0x000ee80000300800 */
[----:B------:R-:W3:Y:S01]  /*2bd70*/  LDL.LU R51, [R1+0x8c0] ;  /* 0x0008c00001337983 */ /* 0x000ee20000300800 */
[----:B------:R-:W-:-:S03]  /*2bd80*/  IADD3 R42, P1, R42, UR7, RZ ;  /* 0x000000072a2a7c10 */ /* 0x000fc6000ff3e0ff */
[----:B------:R1:W-:Y:S04]  /*2bd90*/  LDGSTS.E [R36+0x17400], [R2.64], P0 ;  /* 0x1740000002247fae */ /* 0x0003e80008121848 */
[----:B------:R-:W-:Y:S04]  /*2bda0*/  STL [R1+0x7c4], R42 ;  /* 0x0007c42a01007387 */ /* 0x000fe80000100800 */
[----:B------:R4:W-:Y:S01]  /*2bdb0*/  STL [R1+0xb78], R48 ;  /* 0x000b783001007387 */ /* 0x0009e20000100800 */
[----:B------:R-:W-:-:S03]  /*2bdc0*/  IMAD.SHL.U32 R246, R54, 0x4, RZ ;  /* 0x0000000436f67824 */ /* 0x000fc600078e00ff */
[----:B----4-:R-:W4:Y:S01]  /*2bdd0*/  LDL.LU R41, [R1+0x944] ;  /* 0x0009440001297983 */ /* 0x010f220000300800 */
[----:B-1----:R-:W-:-:S03]  /*2bde0*/  IMAD.MOV.U32 R3, RZ, RZ, R48 ;  /* 0x000000ffff037224 */ /* 0x002fc600078e0030 */
[----:B------:R-:W4:Y:S01]  /*2bdf0*/  LDL.LU R48, [R1+0x900] ;  /* 0x0009000001307983 */ /* 0x000f220000300800 */
[----:B------:R-:W-:Y:S02]  /*2be00*/  IADD3 R45, P2, R45, UR7, RZ ;  /* 0x000000072d2d7c10 */ /* 0x000fe4000ff5e0ff */
[----:B------:R-:W-:Y:S01]  /*2be10*/  MOV R2, R44 ;  /* 0x0000002c00027202 */ /* 0x000fe20000000f00 */
[----:B------:R-:W-:Y:S01]  /*2be20*/  IMAD.U32 R0, RZ, RZ, UR5 ;  /* 0x00000005ff007e24 */ /* 0x000fe2000f8e00ff */
[----:B------:R-:W-:Y:S01]  /*2be30*/  LOP3.LUT R44, R246, 0x50, RZ, 0x3c, !PT ;  /* 0x00000050f62c7812 */ /* 0x000fe200078e3cff */
[----:B------:R-:W-:Y:S04]  /*2be40*/  STL [R1+0x804], R45 ;  /* 0x0008042d01007387 */ /* 0x000fe80000100800 */
[----:B------:R-:W-:Y:S01]  /*2be50*/  IMAD R0, R0, 0x8000, R44 ;  /* 0x0000800000007824 */ /* 0x000fe200078e022c */
[----:B------:R1:W-:Y:S01]  /*2be60*/  LDGSTS.E [R36+0x17c00], [R2.64], P0 ;  /* 0x17c0000002247fae */ /* 0x0003e20008121848 */
[----:B------:R-:W-:-:S04]  /*2be70*/  IADD3.X R46, R46, UR6, RZ, P1, !PT ;  /* 0x000000062e2e7c10 */ /* 0x000fc80008ffe4ff */
[----:B-1----:R-:W-:Y:S01]  /*2be80*/  MOV R3, R46 ;  /* 0x0000002e00037202 */ /* 0x002fe20000000f00 */
[----:B------:R1:W-:Y:S04]  /*2be90*/  STL [R1+0x7c0], R46 ;  /* 0x0007c02e01007387 */ /* 0x0003e80000100800 */
[----:B------:R-:W4:Y:S01]  /*2bea0*/  LDL.LU R44, [R1+0x984] ;  /* 0x00098400012c7983 */ /* 0x000f220000300800 */
[----:B------:R-:W-:-:S03]  /*2beb0*/  IMAD.MOV.U32 R2, RZ, RZ, R42 ;  /* 0x000000ffff027224 */ /* 0x000fc600078e002a */
[----:B-1----:R-:W4:Y:S04]  /*2bec0*/  LDL.LU R46, [R1+0x940] ;  /* 0x00094000012e7983 */ /* 0x002f280000300800 */
[----:B------:R1:W-:Y:S02]  /*2bed0*/  LDGSTS.E [R0+0x10500], [R2.64], P0 ;  /* 0x1050000002007fae */ /* 0x0003e40008121848 */
[----:B-1----:R-:W-:Y:S01]  /*2bee0*/  IMAD.MOV.U32 R2, RZ, RZ, R45 ;  /* 0x000000ffff027224 */ /* 0x002fe200078e002d */
[----:B--2---:R-:W-:Y:S02]  /*2bef0*/  IADD3 R43, P1, R43, UR7, RZ ;  /* 0x000000072b2b7c10 */ /* 0x004fe4000ff3e0ff */
[----:B------:R-:W-:-:S03]  /*2bf00*/  IADD3.X R50, R50, UR6, RZ, P2, !PT ;  /* 0x0000000632327c10 */ /* 0x000fc600097fe4ff */
[----:B------:R-:W-:Y:S02]  /*2bf10*/  STL [R1+0x844], R43 ;  /* 0x0008442b01007387 */ /* 0x000fe40000100800 */
[----:B------:R-:W-:Y:S02]  /*2bf20*/  IMAD.MOV.U32 R3, RZ, RZ, R50 ;  /* 0x000000ffff037224 */ /* 0x000fe400078e0032 */
[----:B------:R1:W-:Y:S04]  /*2bf30*/  STL [R1+0x800], R50 ;  /* 0x0008003201007387 */ /* 0x0003e80000100800 */
[----:B------:R-:W2:Y:S01]  /*2bf40*/  LDL.LU R42, [R1+0x9c4] ;  /* 0x0009c400012a7983 */ /* 0x000ea20000300800 */
[----:B---3--:R-:W-:-:S03]  /*2bf50*/  IADD3 R38, P2, R38, UR7, RZ ;  /* 0x0000000726267c10 */ /* 0x008fc6000ff5e0ff */
[----:B------:R3:W-:Y:S01]  /*2bf60*/  LDGSTS.E [R0+0x10d00], [R2.64], P0 ;  /* 0x10d0000002007fae */ /* 0x0007e20008121848 */
[----:B------:R-:W-:-:S03]  /*2bf70*/  IADD3.X R52, R52, UR6, RZ, P1, !PT ;  /* 0x0000000634347c10 */ /* 0x000fc60008ffe4ff */
[----:B-1----:R-:W2:Y:S04]  /*2bf80*/  LDL.LU R50, [R1+0x980] ;  /* 0x0009800001327983 */ /* 0x002ea80000300800 */
[----:B------:R-:W-:Y:S01]  /*2bf90*/  STL [R1+0x884], R38 ;  /* 0x0008842601007387 */ /* 0x000fe20000100800 */
[----:B---3--:R-:W-:Y:S01]  /*2bfa0*/  IMAD.MOV.U32 R2, RZ, RZ, R43 ;  /* 0x000000ffff027224 */ /* 0x008fe200078e002b */
[----:B------:R-:W-:Y:S02]  /*2bfb0*/  MOV R3, R52 ;  /* 0x0000003400037202 */ /* 0x000fe40000000f00 */
[----:B------:R1:W-:Y:S04]  /*2bfc0*/  STL [R1+0x840], R52 ;  /* 0x0008403401007387 */ /* 0x0003e80000100800 */
[----:B------:R-:W3:Y:S04]  /*2bfd0*/  LDL.LU R45, [R1+0xa04] ;  /* 0x000a0400012d7983 */ /* 0x000ee80000300800 */
[----:B------:R1:W-:Y:S04]  /*2bfe0*/  LDGSTS.E [R0+0x11500], [R2.64], P0 ;  /* 0x1150000002007fae */ /* 0x0003e80008121848 */
[----:B-1----:R-:W3:Y:S01]  /*2bff0*/  LDL.LU R52, [R1+0x9c0] ;  /* 0x0009c00001347983 */ /* 0x002ee20000300800 */
[----:B------:R-:W-:-:S02]  /*2c000*/  IADD3 R47, P1, R47, UR7, RZ ;  /* 0x000000072f2f7c10 */ /* 0x000fc4000ff3e0ff */
[----:B------:R-:W-:-:S03]  /*2c010*/  IADD3.X R53, R53, UR6, RZ, P2, !PT ;  /* 0x0000000635357c10 */ /* 0x000fc600097fe4ff */
[----:B------:R-:W-:Y:S04]  /*2c020*/  STL [R1+0x8c4], R47 ;  /* 0x0008c42f01007387 */ /* 0x000fe80000100800 */
[----:B------:R1:W-:Y:S01]  /*2c030*/  STL [R1+0x880], R53 ;  /* 0x0008803501007387 */ /* 0x0003e20000100800 */
[----:B------:R-:W-:-:S03]  /*2c040*/  IMAD.MOV.U32 R3, RZ, RZ, R53 ;  /* 0x000000ffff037224 */ /* 0x000fc600078e0035 */
[----:B------:R-:W3:Y:S04]  /*2c050*/  LDL.LU R43, [R1+0xa44] ;  /* 0x000a4400012b7983 */ /* 0x000ee80000300800 */
[----:B-1----:R-:W3:Y:S01]  /*2c060*/  LDL.LU R53, [R1+0xa00] ;  /* 0x000a000001357983 */ /* 0x002ee20000300800 */
[----:B------:R-:W-:-:S05]  /*2c070*/  IMAD.MOV.U32 R2, RZ, RZ, R38 ;  /* 0x000000ffff027224 */ /* 0x000fca00078e0026 */
[----:B------:R1:W-:Y:S01]  /*2c080*/  LDGSTS.E [R0+0x11d00], [R2.64], P0 ;  /* 0x11d0000002007fae */ /* 0x0003e20008121848 */
[----:B------:R-:W-:Y:S02]  /*2c090*/  IADD3 R39, P2, R39, UR7, RZ ;  /* 0x0000000727277c10 */ /* 0x000fe4000ff5e0ff */
[----:B------:R-:W-:-:S03]  /*2c0a0*/  IADD3.X R51, R51, UR6, RZ, P1, !PT ;  /* 0x0000000633337c10 */ /* 0x000fc60008ffe4ff */
[----:B------:R-:W-:Y:S04]  /*2c0b0*/  STL [R1+0x904], R39 ;  /* 0x0009042701007387 */ /* 0x000fe80000100800 */
[----:B------:R4:W-:Y:S01]  /*2c0c0*/  STL [R1+0x8c0], R51 ;  /* 0x0008c03301007387 */ /* 0x0009e20000100800 */
[----:B-1----:R-:W-:-:S03]  /*2c0d0*/  MOV R3, R51 ;  /* 0x0000003300037202 */ /* 0x002fc60000000f00 */
[----:B------:R-:W3:Y:S01]  /*2c0e0*/  LDL.LU R38, [R1+0xa84] ;  /* 0x000a840001267983 */ /* 0x000ee20000300800 */
[----:B------:R-:W-:-:S03]  /*2c0f0*/  IMAD.MOV.U32 R2, RZ, RZ, R47 ;  /* 0x000000ffff027224 */ /* 0x000fc600078e002f */
[----:B----4-:R-:W4:Y:S01]  /*2c100*/  LDL.LU R51, [R1+0xa40] ;  /* 0x000a400001337983 */ /* 0x010f220000300800 */
[----:B------:R-:W-:-:S03]  /*2c110*/  IADD3 R41, P1, R41, UR7, RZ ;  /* 0x0000000729297c10 */ /* 0x000fc6000ff3e0ff */
[----:B------:R1:W-:Y:S01]  /*2c120*/  LDGSTS.E [R0+0x12500], [R2.64], P0 ;  /* 0x1250000002007fae */ /* 0x0003e20008121848 */
[----:B------:R-:W-:-:S03]  /*2c130*/  IADD3.X R48, R48, UR6, RZ, P2, !PT ;  /* 0x0000000630307c10 */ /* 0x000fc600097fe4ff */
[----:B------:R-:W-:Y:S04]  /*2c140*/  STL [R1+0x944], R41 ;  /* 0x0009442901007387 */ /* 0x000fe80000100800 */
[----:B------:R1:W-:Y:S04]  /*2c150*/  STL [R1+0x900], R48 ;  /* 0x0009003001007387 */ /* 0x0003e80000100800 */
[----:B------:R-:W4:Y:S04]  /*2c160*/  LDL.LU R47, [R1+0xa80] ;  /* 0x000a8000012f7983 */ /* 0x000f280000300800 */
[----:B------:R-:W4:Y:S01]  /*2c170*/  LDL.LU R36, [R1+0xac4] ;  /* 0x000ac40001247983 */ /* 0x000f220000300800 */
[----:B-1----:R-:W-:-:S03]  /*2c180*/  IMAD.MOV.U32 R3, RZ, RZ, R48 ;  /* 0x000000ffff037224 */ /* 0x002fc600078e0030 */
[----:B------:R-:W4:Y:S01]  /*2c190*/  LDL.LU R48, [R1+0xac0] ;  /* 0x000ac00001307983 */ /* 0x000f220000300800 */
[----:B------:R-:W-:-:S05]  /*2c1a0*/  IMAD.MOV.U32 R2, RZ, RZ, R39 ;  /* 0x000000ffff027224 */ /* 0x000fca00078e0027 */
[----:B------:R1:W-:Y:S01]  /*2c1b0*/  LDGSTS.E [R0+0x12d00], [R2.64], P0 ;  /* 0x12d0000002007fae */ /* 0x0003e20008121848 */
[----:B------:R-:W-:Y:S02]  /*2c1c0*/  IADD3 R44, P2, R44, UR7, RZ ;  /* 0x000000072c2c7c10 */ /* 0x000fe4000ff5e0ff */
[----:B------:R-:W-:-:S03]  /*2c1d0*/  IADD3.X R46, R46, UR6, RZ, P1, !PT ;  /* 0x000000062e2e7c10 */ /* 0x000fc60008ffe4ff */
[----:B------:R-:W-:Y:S04]  /*2c1e0*/  STL [R1+0x984], R44 ;  /* 0x0009842c01007387 */ /* 0x000fe80000100800 */
[----:B------:R1:W-:Y:S04]  /*2c1f0*/  STL [R1+0x940], R46 ;  /* 0x0009402e01007387 */ /* 0x0003e80000100800 */
[----:B------:R-:W4:Y:S01]  /*2c200*/  LDL.LU R39, [R1+0xb04] ;  /* 0x000b040001277983 */ /* 0x000f220000300800 */
[----:B-1----:R-:W-:Y:S01]  /*2c210*/  IMAD.MOV.U32 R2, RZ, RZ, R41 ;  /* 0x000000ffff027224 */ /* 0x002fe200078e0029 */
[----:B------:R-:W-:-:S02]  /*2c220*/  MOV R3, R46 ;  /* 0x0000002e00037202 */ /* 0x000fc40000000f00 */
[----:B------:R-:W4:Y:S04]  /*2c230*/  LDL.LU R46, [R1+0xb00] ;  /* 0x000b0000012e7983 */ /* 0x000f280000300800 */
[----:B------:R1:W-:Y:S02]  /*2c240*/  LDGSTS.E [R0+0x13500], [R2.64], P0 ;  /* 0x1350000002007fae */ /* 0x0003e40008121848 */
[----:B-1----:R-:W-:Y:S01]  /*2c250*/  IMAD.MOV.U32 R2, RZ, RZ, R44 ;  /* 0x000000ffff027224 */ /* 0x002fe200078e002c */
[----:B--2---:R-:W-:-:S05]  /*2c260*/  IADD3 R42, P1, R42, UR7, RZ ;  /* 0x000000072a2a7c10 */ /* 0x004fca000ff3e0ff */
[----:B------:R-:W-:Y:S01]  /*2c270*/  STL [R1+0x9c4], R42 ;  /* 0x0009c42a01007387 */ /* 0x000fe20000100800 */
[----:B------:R-:W-:-:S05]  /*2c280*/  IADD3.X R50, R50, UR6, RZ, P2, !PT ;  /* 0x0000000632327c10 */ /* 0x000fca00097fe4ff */
[----:B------:R1:W-:Y:S01]  /*2c290*/  STL [R1+0x980], R50 ;  /* 0x0009803201007387 */ /* 0x0003e20000100800 */
[----:B------:R-:W-:-:S03]  /*2c2a0*/  IMAD.MOV.U32 R3, RZ, RZ, R50 ;  /* 0x000000ffff037224 */ /* 0x000fc600078e0032 */
[----:B------:R-:W2:Y:S01]  /*2c2b0*/  LDL.LU R41, [R1+0xb44] ;  /* 0x000b440001297983 */ /* 0x000ea20000300800 */
[----:B---3--:R-:W-:-:S03]  /*2c2c0*/  IADD3 R45, P2, R45, UR7, RZ ;  /* 0x000000072d2d7c10 */ /* 0x008fc6000ff5e0ff */
[----:B------:R-:W3:Y:S01]  /*2c2d0*/  LDL.LU R44, [R1+0xb40] ;  /* 0x000b4000012c7983 */ /* 0x000ee20000300800 */
[----:B------:R-:W-:-:S03]  /*2c2e0*/  IADD3.X R52, R52, UR6, RZ, P1, !PT ;  /* 0x0000000634347c10 */ /* 0x000fc60008ffe4ff */
[----:B------:R-:W-:Y:S04]  /*2c2f0*/  STL [R1+0xa04], R45 ;  /* 0x000a042d01007387 */ /* 0x000fe80000100800 */
[----:B------:R1:W-:Y:S04]  /*2c300*/  STL [R1+0x9c0], R52 ;  /* 0x0009c03401007387 */ /* 0x0003e80000100800 */
[----:B------:R1:W-:Y:S04]  /*2c310*/  LDGSTS.E [R0+0x13d00], [R2.64], P0 ;  /* 0x13d0000002007fae */ /* 0x0003e80008121848 */
[----:B-1----:R-:W3:Y:S01]  /*2c320*/  LDL.LU R50, [R1+0xb84] ;  /* 0x000b840001327983 */ /* 0x002ee20000300800 */
[----:B------:R-:W-:-:S03]  /*2c330*/  MOV R3, R52 ;  /* 0x0000003400037202 */ /* 0x000fc60000000f00 */
[----:B------:R-:W3:Y:S01]  /*2c340*/  LDL.LU R52, [R1+0xb80] ;  /* 0x000b800001347983 */ /* 0x000ee20000300800 */
[----:B------:R-:W-:Y:S01]  /*2c350*/  IADD3 R43, P1, R43, UR7, RZ ;  /* 0x000000072b2b7c10 */ /* 0x000fe2000ff3e0ff */
[----:B------:R-:W-:Y:S01]  /*2c360*/  IMAD.MOV.U32 R2, RZ, RZ, R42 ;  /* 0x000000ffff027224 */ /* 0x000fe200078e002a */
[----:B------:R-:W-:-:S03]  /*2c370*/  IADD3.X R53, R53, UR6, RZ, P2, !PT ;  /* 0x0000000635357c10 */ /* 0x000fc600097fe4ff */
[----:B------:R-:W-:Y:S04]  /*2c380*/  STL [R1+0xa44], R43 ;  /* 0x000a442b01007387 */ /* 0x000fe80000100800 */
[----:B------:R-:W-:Y:S04]  /*2c390*/  STL [R1+0xa00], R53 ;  /* 0x000a003501007387 */ /* 0x000fe80000100800 */
[----:B------:R-:W3:Y:S04]  /*2c3a0*/  LDL.LU R42, [R1+0x7cc] ;  /* 0x0007cc00012a7983 */ /* 0x000ee80000300800 */
[----:B------:R1:W-:Y:S01]  /*2c3b0*/  LDGSTS.E [R0+0x14500], [R2.64], P0 ;  /* 0x1450000002007fae */ /* 0x0003e20008121848 */
[----:B------:R-:W-:Y:S01]  /*2c3c0*/  IADD3 R38, P2, R38, UR7, RZ ;  /* 0x0000000726267c10 */ /* 0x000fe2000ff5e0ff */
[----:B-1----:R-:W-:-:S02]  /*2c3d0*/  IMAD.MOV.U32 R2, RZ, RZ, R45 ;  /* 0x000000ffff027224 */ /* 0x002fc400078e002d */
[----:B------:R-:W-:Y:S01]  /*2c3e0*/  IMAD.MOV.U32 R3, RZ, RZ, R53 ;  /* 0x000000ffff037224 */ /* 0x000fe200078e0035 */
[----:B----4-:R-:W-:Y:S01]  /*2c3f0*/  IADD3.X R51, R51, UR6, RZ, P1, !PT ;  /* 0x0000000633337c10 */ /* 0x010fe20008ffe4ff */
[----:B------:R-:W4:Y:S04]  /*2c400*/  LDL.LU R45, [R1+0x80c] ;  /* 0x00080c00012d7983 */ /* 0x000f280000300800 */
[----:B------:R-:W-:Y:S04]  /*2c410*/  STL [R1+0xa84], R38 ;  /* 0x000a842601007387 */ /* 0x000fe80000100800 */
[----:B------:R1:W-:Y:S04]  /*2c420*/  LDGSTS.E [R0+0x14d00], [R2.64], P0 ;  /* 0x14d0000002007fae */ /* 0x0003e80008121848 */
[----:B------:R1:W-:Y:S01]  /*2c430*/  STL [R1+0xa40], R51 ;  /* 0x000a403301007387 */ /* 0x0003e20000100800 */
[----:B------:R-:W-:-:S02]  /*2c440*/  IADD3.X R47, R47, UR6, RZ, P2, !PT ;  /* 0x000000062f2f7c10 */ /* 0x000fc400097fe4ff */
[----:B------:R-:W-:Y:S01]  /*2c450*/  IADD3 R36, P1, R36, UR7, RZ ;  /* 0x0000000724247c10 */ /* 0x000fe2000ff3e0ff */
[----:B-1----:R-:W-:Y:S01]  /*2c460*/  IMAD.MOV.U32 R2, RZ, RZ, R43 ;  /* 0x000000ffff027224 */ /* 0x002fe200078e002b */
[----:B------:R-:W-:Y:S02]  /*2c470*/  MOV R3, R51 ;  /* 0x0000003300037202 */ /* 0x000fe40000000f00 */
[----:B------:R-:W4:Y:S04]  /*2c480*/  LDL.LU R51, [R1+0x7c8] ;  /* 0x0007c80001337983 */ /* 0x000f280000300800 */
[----:B------:R-:W-:Y:S04]  /*2c490*/  STL [R1+0xac4], R36 ;  /* 0x000ac42401007387 */ /* 0x000fe80000100800 */
[----:B------:R1:W-:Y:S04]  /*2c4a0*/  STL [R1+0xa80], R47 ;  /* 0x000a802f01007387 */ /* 0x0003e80000100800 */
[----:B------:R1:W-:Y:S04]  /*2c4b0*/  LDGSTS.E [R0+0x15500], [R2.64], P0 ;  /* 0x1550000002007fae */ /* 0x0003e80008121848 */
[----:B------:R-:W4:Y:S01]  /*2c4c0*/  LDL.LU R43, [R1+0x84c] ;  /* 0x00084c00012b7983 */ /* 0x000f220000300800 */
[----:B------:R-:W-:Y:S01]  /*2c4d0*/  IADD3.X R48, R48, UR6, RZ, P1, !PT ;  /* 0x0000000630307c10 */ /* 0x000fe20008ffe4ff */
[----:B-1----:R-:W-:-:S02]  /*2c4e0*/  IMAD.MOV.U32 R3, RZ, RZ, R47 ;  /* 0x000000ffff037224 */ /* 0x002fc400078e002f */
[----:B------:R-:W4:Y:S01]  /*2c4f0*/  LDL.LU R47, [R1+0x808] ;  /* 0x00080800012f7983 */ /* 0x000f220000300800 */
[----:B------:R-:W-:Y:S01]  /*2c500*/  IADD3 R39, P2, R39, UR7, RZ ;  /* 0x0000000727277c10 */ /* 0x000fe2000ff5e0ff */
[----:B------:R-:W-:-:S04]  /*2c510*/  IMAD.MOV.U32 R2, RZ, RZ, R38 ;  /* 0x000000ffff027224 */ /* 0x000fc800078e0026 */
[----:B------:R-:W-:Y:S04]  /*2c520*/  STL [R1+0xb04], R39 ;  /* 0x000b042701007387 */ /* 0x000fe80000100800 */
[----:B------:R1:W-:Y:S04]  /*2c530*/  STL [R1+0xac0], R48 ;  /* 0x000ac03001007387 */ /* 0x0003e80000100800 */
[----:B------:R1:W-:Y:S04]  /*2c540*/  LDGSTS.E [R0+0x15d00], [R2.64], P0 ;  /* 0x15d0000002007fae */ /* 0x0003e80008121848 */
[----:B------:R-:W4:Y:S01]  /*2c550*/  LDL.LU R38, [R1+0x88c] ;  /* 0x00088c0001267983 */ /* 0x000f220000300800 */
[----:B------:R-:W-:-:S02]  /*2c560*/  IADD3.X R46, R46, UR6, RZ, P2, !PT ;  /* 0x000000062e2e7c10 */ /* 0x000fc400097fe4ff */
[----:B-1----:R-:W-:Y:S02]  /*2c570*/  MOV R3, R48 ;  /* 0x0000003000037202 */ /* 0x002fe40000000f00 */
[----:B------:R-:W4:Y:S01]  /*2c580*/  LDL.LU R48, [R1+0x848] ;  /* 0x0008480001307983 */ /* 0x000f220000300800 */
[----:B------:R-:W-:-:S05]  /*2c590*/  IMAD.MOV.U32 R2, RZ, RZ, R36 ;  /* 0x000000ffff027224 */ /* 0x000fca00078e0024 */
[----:B------:R1:W-:Y:S02]  /*2c5a0*/  LDGSTS.E [R0+0x16500], [R2.64], P0 ;  /* 0x1650000002007fae */ /* 0x0003e40008121848 */
[----:B-1----:R-:W-:Y:S02]  /*2c5b0*/  IMAD.MOV.U32 R2, RZ, RZ, R39 ;  /* 0x000000ffff027224 */ /* 0x002fe400078e0027 */
[----:B------:R-:W-:-:S05]  /*2c5c0*/  IMAD.MOV.U32 R3, RZ, RZ, R46 ;  /* 0x000000ffff037224 */ /* 0x000fca00078e002e */
[----:B------:R1:W-:Y:S01]  /*2c5d0*/  LDGSTS.E [R0+0x16d00], [R2.64], P0 ;  /* 0x16d0000002007fae */ /* 0x0003e20008121848 */
[----:B--2---:R-:W-:-:S05]  /*2c5e0*/  IADD3 R41, P1, R41, UR7, RZ ;  /* 0x0000000729297c10 */ /* 0x004fca000ff3e0ff */
[----:B------:R-:W-:Y:S01]  /*2c5f0*/  STL [R1+0xb44], R41 ;  /* 0x000b442901007387 */ /* 0x000fe20000100800 */
[----:B---3--:R-:W-:-:S03]  /*2c600*/  IADD3.X R44, R44, UR6, RZ, P1, !PT ;  /* 0x000000062c2c7c10 */ /* 0x008fc60008ffe4ff */
[----:B------:R2:W-:Y:S04]  /*2c610*/  STL [R1+0xb00], R46 ;  /* 0x000b002e01007387 */ /* 0x0005e80000100800 */
[----:B------:R-:W3:Y:S04]  /*2c620*/  LDL.LU R36, [R1+0x8cc] ;  /* 0x0008cc0001247983 */ /* 0x000ee80000300800 */
[----:B------:R-:W3:Y:S01]  /*2c630*/  LDL.LU R53, [R1+0x888] ;  /* 0x0008880001357983 */ /* 0x000ee20000300800 */
[----:B------:R-:W-:-:S05]  /*2c640*/  IADD3 R50, P2, R50, UR7, RZ ;  /* 0x0000000732327c10 */ /* 0x000fca000ff5e0ff */
[----:B------:R-:W-:Y:S04]  /*2c650*/  STL [R1+0xb84], R50 ;  /* 0x000b843201007387 */ /* 0x000fe80000100800 */
[----:B------:R2:W-:Y:S01]  /*2c660*/  STL [R1+0xb40], R44 ;  /* 0x000b402c01007387 */ /* 0x0005e20000100800 */
[----:B------:R-:W-:-:S03]  /*2c670*/  IADD3.X R52, R52, UR6, RZ, P2, !PT ;  /* 0x0000000634347c10 */ /* 0x000fc600097fe4ff */
[----:B------:R-:W3:Y:S01]  /*2c680*/  LDL.LU R39, [R1+0x90c] ;  /* 0x00090c0001277983 */ /* 0x000ee20000300800 */
[----:B-1----:R-:W-:-:S03]  /*2c690*/  MOV R3, R44 ;  /* 0x0000002c00037202 */ /* 0x002fc60000000f00 */
[----:B--2---:R-:W2:Y:S01]  /*2c6a0*/  LDL.LU R46, [R1+0x8c8] ;  /* 0x0008c800012e7983 */ /* 0x004ea20000300800 */
[----:B------:R-:W-:-:S05]  /*2c6b0*/  IMAD.MOV.U32 R2, RZ, RZ, R41 ;  /* 0x000000ffff027224 */ /* 0x000fca00078e0029 */
[----:B------:R1:W-:Y:S01]  /*2c6c0*/  LDGSTS.E [R0+0x17500], [R2.64], P0 ;  /* 0x1750000002007fae */ /* 0x0003e20008121848 */
[----:B------:R-:W-:-:S05]  /*2c6d0*/  IADD3 R42, P1, R42, UR7, RZ ;  /* 0x000000072a2a7c10 */ /* 0x000fca000ff3e0ff */
[----:B------:R-:W-:Y:S04]  /*2c6e0*/  STL [R1+0x7cc], R42 ;  /* 0x0007cc2a01007387 */ /* 0x000fe80000100800 */
[----:B------:R1:W-:Y:S04]  /*2c6f0*/  STL [R1+0xb80], R52 ;  /* 0x000b803401007387 */ /* 0x0003e80000100800 */
[----:B------:R-:W2:Y:S04]  /*2c700*/  LDL.LU R44, [R1+0x908] ;  /* 0x00090800012c7983 */ /* 0x000ea80000300800 */
[----:B------:R-:W2:Y:S01]  /*2c710*/  LDL.LU R41, [R1+0x94c] ;  /* 0x00094c0001297983 */ /* 0x000ea20000300800 */
[----:B----4-:R-:W-:Y:S01]  /*2c720*/  IADD3 R45, P2, R45, UR7, RZ ;  /* 0x000000072d2d7c10 */ /* 0x010fe2000ff5e0ff */
[----:B-1----:R-:W-:-:S02]  /*2c730*/  IMAD.MOV.U32 R2, RZ, RZ, R50 ;  /* 0x000000ffff027224 */ /* 0x002fc400078e0032 */
[----:B------:R-:W-:Y:S02]  /*2c740*/  IMAD.MOV.U32 R3, RZ, RZ, R52 ;  /* 0x000000ffff037224 */ /* 0x000fe400078e0034 */
[----:B------:R-:W4:Y:S04]  /*2c750*/  LDL.LU R52, [R1+0x948] ;  /* 0x0009480001347983 */ /* 0x000f280000300800 */
[----:B------:R-:W-:Y:S04]  /*2c760*/  STL [R1+0x80c], R45 ;  /* 0x00080c2d01007387 */ /* 0x000fe80000100800 */
[----:B------:R1:W-:Y:S01]  /*2c770*/  LDGSTS.E [R0+0x17d00], [R2.64], P0 ;  /* 0x17d0000002007fae */ /* 0x0003e20008121848 */
[----:B------:R-:W-:-:S05]  /*2c780*/  IADD3.X R51, R51, UR6, RZ, P1, !PT ;  /* 0x0000000633337c10 */ /* 0x000fca0008ffe4ff */
[----:B------:R1:W-:Y:S02]  /*2c790*/  STL [R1+0x7c8], R51 ;  /* 0x0007c83301007387 */ /* 0x0003e40000100800 */
[----:B-1----:R-:W-:Y:S02]  /*2c7a0*/  MOV R3, R51 ;  /* 0x0000003300037202 */ /* 0x002fe40000000f00 */
[----:B------:R-:W4:Y:S01]  /*2c7b0*/  LDL.LU R50, [R1+0x98c] ;  /* 0x00098c0001327983 */ /* 0x000f220000300800 */
[----:B------:R-:W-:-:S03]  /*2c7c0*/  IMAD.MOV.U32 R2, RZ, RZ, R42 ;  /* 0x000000ffff027224 */ /* 0x000fc600078e002a */
[----:B------:R-:W4:Y:S01]  /*2c7d0*/  LDL.LU R51, [R1+0x988] ;  /* 0x0009880001337983 */ /* 0x000f220000300800 */
[----:B------:R-:W-:-:S03]  /*2c7e0*/  IADD3 R43, P1, R43, UR7, RZ ;  /* 0x000000072b2b7c10 */ /* 0x000fc6000ff3e0ff */
[----:B------:R1:W-:Y:S01]  /*2c7f0*/  LDGSTS.E [R37+0x10600], [R2.64], P0 ;  /* 0x1060000002257fae */ /* 0x0003e20008121848 */
[----:B------:R-:W-:-:S03]  /*2c800*/  IADD3.X R47, R47, UR6, RZ, P2, !PT ;  /* 0x000000062f2f7c10 */ /* 0x000fc600097fe4ff */
[----:B------:R-:W-:Y:S04]  /*2c810*/  STL [R1+0x84c], R43 ;  /* 0x00084c2b01007387 */ /* 0x000fe80000100800 */
[----:B------:R1:W-:Y:S04]  /*2c820*/  STL [R1+0x808], R47 ;  /* 0x0008082f01007387 */ /* 0x0003e80000100800 */
[----:B------:R-:W4:Y:S01]  /*2c830*/  LDL.LU R42, [R1+0x9cc] ;  /* 0x0009cc00012a7983 */ /* 0x000f220000300800 */
[----:B-1----:R-:W-:Y:S02]  /*2c840*/  IMAD.MOV.U32 R3, RZ, RZ, R47 ;  /* 0x000000ffff037224 */ /* 0x002fe400078e002f */
[----:B------:R-:W-:Y:S01]  /*2c850*/  IMAD.MOV.U32 R2, RZ, RZ, R45 ;  /* 0x000000ffff027224 */ /* 0x000fe200078e002d */
[----:B------:R-:W4:Y:S01]  /*2c860*/  LDL.LU R47, [R1+0x9c8] ;  /* 0x0009c800012f7983 */ /* 0x000f220000300800 */
[----:B------:R-:W-:-:S03]  /*2c870*/  IADD3 R38, P2, R38, UR7, RZ ;  /* 0x0000000726267c10 */ /* 0x000fc6000ff5e0ff */
[----:B------:R1:W-:Y:S04]  /*2c880*/  LDGSTS.E [R37+0x10e00], [R2.64], P0 ;  /* 0x10e0000002257fae */ /* 0x0003e80008121848 */
[----:B------:R-:W-:Y:S01]  /*2c890*/  STL [R1+0x88c], R38 ;  /* 0x00088c2601007387 */ /* 0x000fe20000100800 */
[----:B------:R-:W-:-:S05]  /*2c8a0*/  IADD3.X R48, R48, UR6, RZ, P1, !PT ;  /* 0x0000000630307c10 */ /* 0x000fca0008ffe4ff */
[----:B------:R1:W-:Y:S04]  /*2c8b0*/  STL [R1+0x848], R48 ;  /* 0x0008483001007387 */ /* 0x0003e80000100800 */
[----:B------:R-:W4:Y:S01]  /*2c8c0*/  LDL.LU R45, [R1+0xa0c] ;  /* 0x000a0c00012d7983 */ /* 0x000f220000300800 */
[----:B-1----:R-:W-:Y:S01]  /*2c8d0*/  IMAD.MOV.U32 R2, RZ, RZ, R43 ;  /* 0x000000ffff027224 */ /* 0x002fe200078e002b */
[----:B------:R-:W-:Y:S02]  /*2c8e0*/  MOV R3, R48 ;  /* 0x0000003000037202 */ /* 0x000fe40000000f00 */
[----:B------:R-:W4:Y:S04]  /*2c8f0*/  LDL.LU R48, [R1+0xa08] ;  /* 0x000a080001307983 */ /* 0x000f280000300800 */
[----:B------:R1:W-:Y:S02]  /*2c900*/  LDGSTS.E [R37+0x11600], [R2.64], P0 ;  /* 0x1160000002257fae */ /* 0x0003e40008121848 */
[----:B-1----:R-:W-:Y:S01]  /*2c910*/  IMAD.MOV.U32 R2, RZ, RZ, R38 ;  /* 0x000000ffff027224 */ /* 0x002fe200078e0026 */
[----:B---3--:R-:W-:-:S02]  /*2c920*/  IADD3 R36, P1, R36, UR7, RZ ;  /* 0x0000000724247c10 */ /* 0x008fc4000ff3e0ff */
[----:B------:R-:W-:-:S03]  /*2c930*/  IADD3.X R53, R53, UR6, RZ, P2, !PT ;  /* 0x0000000635357c10 */ /* 0x000fc600097fe4ff */
[----:B------:R-:W-:Y:S04]  /*2c940*/  STL [R1+0x8cc], R36 ;  /* 0x0008cc2401007387 */ /* 0x000fe80000100800 */
[----:B------:R-:W-:Y:S01]  /*2c950*/  STL [R1+0x888], R53 ;  /* 0x0008883501007387 */ /* 0x000fe20000100800 */
[----:B------:R-:W-:-:S03]  /*2c960*/  IMAD.MOV.U32 R3, RZ, RZ, R53 ;  /* 0x000000ffff037224 */ /* 0x000fc600078e0035 */
[----:B------:R-:W3:Y:S04]  /*2c970*/  LDL.LU R43, [R1+0xa4c] ;  /* 0x000a4c00012b7983 */ /* 0x000ee80000300800 */
[----:B------:R-:W3:Y:S04]  /*2c980*/  LDL.LU R38, [R1+0xa8c] ;  /* 0x000a8c0001267983 */ /* 0x000ee80000300800 */
[----:B------:R1:W-:Y:S01]  /*2c990*/  LDGSTS.E [R37+0x11e00], [R2.64], P0 ;  /* 0x11e0000002257fae */ /* 0x0003e20008121848 */
[----:B------:R-:W-:Y:S02]  /*2c9a0*/  IADD3 R39, P2, R39, UR7, RZ ;  /* 0x0000000727277c10 */ /* 0x000fe4000ff5e0ff */
[----:B--2---:R-:W-:-:S03]  /*2c9b0*/  IADD3.X R46, R46, UR6, RZ, P1, !PT ;  /* 0x000000062e2e7c10 */ /* 0x004fc60008ffe4ff */
[----:B------:R-:W-:Y:S01]  /*2c9c0*/  STL [R1+0x90c], R39 ;  /* 0x00090c2701007387 */ /* 0x000fe20000100800 */
[----:B-1----:R-:W-:-:S03]  /*2c9d0*/  IMAD.MOV.U32 R2, RZ, RZ, R36 ;  /* 0x000000ffff027224 */ /* 0x002fc600078e0024 */
[----:B------:R1:W-:Y:S01]  /*2c9e0*/  STL [R1+0x8c8], R46 ;  /* 0x0008c82e01007387 */ /* 0x0003e20000100800 */
[----:B------:R-:W-:-:S05]  /*2c9f0*/  MOV R3, R46 ;  /* 0x0000002e00037202 */ /* 0x000fca0000000f00 */
[----:B------:R2:W-:Y:S04]  /*2ca00*/  LDGSTS.E [R37+0x12600], [R2.64], P0 ;  /* 0x1260000002257fae */ /* 0x0005e80008121848 */
[----:B-1----:R-:W3:Y:S01]  /*2ca10*/  LDL.LU R46, [R1+0xa48] ;  /* 0x000a4800012e7983 */ /* 0x002ee20000300800 */
[----:B------:R-:W-:Y:S02]  /*2ca20*/  IADD3.X R44, R44, UR6, RZ, P2, !PT ;  /* 0x000000062c2c7c10 */ /* 0x000fe400097fe4ff */
[----:B------:R-:W-:-:S03]  /*2ca30*/  IADD3 R41, P1, R41, UR7, RZ ;  /* 0x0000000729297c10 */ /* 0x000fc6000ff3e0ff */
[----:B--2---:R-:W-:Y:S02]  /*2ca40*/  IMAD.MOV.U32 R3, RZ, RZ, R44 ;  /* 0x000000ffff037224 */ /* 0x004fe400078e002c */
[----:B------:R-:W-:Y:S04]  /*2ca50*/  STL [R1+0x94c], R41 ;  /* 0x00094c2901007387 */ /* 0x000fe80000100800 */
[----:B------:R1:W-:Y:S04]  /*2ca60*/  STL [R1+0x908], R44 ;  /* 0x0009082c01007387 */ /* 0x0003e80000100800 */
[----:B------:R-:W2:Y:S04]  /*2ca70*/  LDL.LU R36, [R1+0xacc] ;  /* 0x000acc0001247983 */ /* 0x000ea80000300800 */
[----:B-1----:R-:W2:Y:S01]  /*2ca80*/  LDL.LU R44, [R1+0xa88] ;  /* 0x000a8800012c7983 */ /* 0x002ea20000300800 */
[----:B----4-:R-:W-:Y:S01]  /*2ca90*/  IADD3.X R52, R52, UR6, RZ, P1, !PT ;  /* 0x0000000634347c10 */ /* 0x010fe20008ffe4ff */
[----:B------:R-:W-:-:S05]  /*2caa0*/  IMAD.MOV.U32 R2, RZ, RZ, R39 ;  /* 0x000000ffff027224 */ /* 0x000fca00078e0027 */
[----:B------:R1:W-:Y:S01]  /*2cab0*/  LDGSTS.E [R37+0x12e00], [R2.64], P0 ;  /* 0x12e0000002257fae */ /* 0x0003e20008121848 */
[----:B------:R-:W-:Y:S01]  /*2cac0*/  IADD3 R50, P2, R50, UR7, RZ ;  /* 0x0000000732327c10 */ /* 0x000fe2000ff5e0ff */
[----:B-1----:R-:W-:-:S04]  /*2cad0*/  IMAD.MOV.U32 R2, RZ, RZ, R41 ;  /* 0x000000ffff027224 */ /* 0x002fc800078e0029 */
[----:B------:R-:W-:Y:S01]  /*2cae0*/  STL [R1+0x98c], R50 ;  /* 0x00098c3201007387 */ /* 0x000fe20000100800 */
[----:B------:R-:W-:-:S03]  /*2caf0*/  IADD3.X R51, R51, UR6, RZ, P2, !PT ;  /* 0x0000000633337c10 */ /* 0x000fc600097fe4ff */
[----:B------:R1:W-:Y:S04]  /*2cb00*/  STL [R1+0x948], R52 ;  /* 0x0009483401007387 */ /* 0x0003e80000100800 */
[----:B------:R-:W2:Y:S04]  /*2cb10*/  LDL.LU R39, [R1+0xb0c] ;  /* 0x000b0c0001277983 */ /* 0x000ea80000300800 */
[----:B------:R-:W2:Y:S01]  /*2cb20*/  LDL.LU R41, [R1+0xac8] ;  /* 0x000ac80001297983 */ /* 0x000ea20000300800 */
[----:B------:R-:W-:-:S05]  /*2cb30*/  MOV R3, R52 ;  /* 0x0000003400037202 */ /* 0x000fca0000000f00 */
[----:B------:R1:W-:Y:S01]  /*2cb40*/  LDGSTS.E [R37+0x13600], [R2.64], P0 ;  /* 0x1360000002257fae */ /* 0x0003e20008121848 */
[----:B------:R-:W-:-:S05]  /*2cb50*/  IADD3 R42, P1, R42, UR7, RZ ;  /* 0x000000072a2a7c10 */ /* 0x000fca000ff3e0ff */
[----:B------:R1:W-:Y:S04]  /*2cb60*/  STL [R1+0x9cc], R42 ;  /* 0x0009cc2a01007387 */ /* 0x0003e80000100800 */
[----:B------:R3:W-:Y:S04]  /*2cb70*/  STL [R1+0x988], R51 ;  /* 0x0009883301007387 */ /* 0x0007e80000100800 */
[----:B------:R-:W2:Y:S04]  /*2cb80*/  LDL.LU R0, [R1+0xb4c] ;  /* 0x000b4c0001007983 */ /* 0x000ea80000300800 */
[----:B-1----:R-:W2:Y:S01]  /*2cb90*/  LDL.LU R52, [R1+0xb08] ;  /* 0x000b080001347983 */ /* 0x002ea20000300800 */
[----:B------:R-:W-:Y:S01]  /*2cba0*/  IADD3.X R47, R47, UR6, RZ, P1, !PT ;  /* 0x000000062f2f7c10 */ /* 0x000fe20008ffe4ff */
[----:B------:R-:W-:-:S02]  /*2cbb0*/  IMAD.MOV.U32 R2, RZ, RZ, R50 ;  /* 0x000000ffff027224 */ /* 0x000fc400078e0032 */
[----:B------:R-:W-:-:S05]  /*2cbc0*/  IMAD.MOV.U32 R3, RZ, RZ, R51 ;  /* 0x000000ffff037224 */ /* 0x000fca00078e0033 */
[----:B------:R1:W-:Y:S01]  /*2cbd0*/  LDGSTS.E [R37+0x13e00], [R2.64], P0 ;  /* 0x13e0000002257fae */ /* 0x0003e20008121848 */
[----:B------:R-:W-:-:S05]  /*2cbe0*/  IADD3 R45, P2, R45, UR7, RZ ;  /* 0x000000072d2d7c10 */ /* 0x000fca000ff5e0ff */
[----:B------:R-:W-:Y:S04]  /*2cbf0*/  STL [R1+0xa0c], R45 ;  /* 0x000a0c2d01007387 */ /* 0x000fe80000100800 */
[----:B------:R3:W-:Y:S01]  /*2cc00*/  STL [R1+0x9c8], R47 ;  /* 0x0009c82f01007387 */ /* 0x0007e20000100800 */
[----:B-1----:R-:W-:-:S03]  /*2cc10*/  IMAD.MOV.U32 R2, RZ, RZ, R42 ;  /* 0x000000ffff027224 */ /* 0x002fc600078e002a */
[----:B------:R-:W2:Y:S04]  /*2cc20*/  LDL.LU R50, [R1+0xb8c] ;  /* 0x000b8c0001327983 */ /* 0x000ea80000300800 */
[----:B------:R-:W2:Y:S01]  /*2cc30*/  LDL.LU R42, [R1+0xb48] ;  /* 0x000b4800012a7983 */ /* 0x000ea20000300800 */
[----:B------:R-:W-:Y:S02]  /*2cc40*/  IADD3.X R48, R48, UR6, RZ, P2, !PT ;  /* 0x0000000630307c10 */ /* 0x000fe400097fe4ff */
[----:B------:R-:W-:-:S05]  /*2cc50*/  MOV R3, R47 ;  /* 0x0000002f00037202 */ /* 0x000fca0000000f00 */
[----:B------:R1:W-:Y:S02]  /*2cc60*/  LDGSTS.E [R37+0x14600], [R2.64], P0 ;  /* 0x1460000002257fae */ /* 0x0003e40008121848 */
[----:B-1----:R-:W-:Y:S02]  /*2cc70*/  IMAD.MOV.U32 R2, RZ, RZ, R45 ;  /* 0x000000ffff027224 */ /* 0x002fe400078e002d */
[----:B------:R-:W-:-:S05]  /*2cc80*/  IMAD.MOV.U32 R3, RZ, RZ, R48 ;  /* 0x000000ffff037224 */ /* 0x000fca00078e0030 */
[----:B------:R1:W-:Y:S01]  /*2cc90*/  LDGSTS.E [R37+0x14e00], [R2.64], P0 ;  /* 0x14e0000002257fae */ /* 0x0003e20008121848 */
[----:B---3--:R-:W-:Y:S02]  /*2cca0*/  IADD3 R43, P1, R43, UR7, RZ ;  /* 0x000000072b2b7c10 */ /* 0x008fe4000ff3e0ff */
[----:B------:R-:W-:-:S03]  /*2ccb0*/  IADD3 R38, P2, R38, UR7, RZ ;  /* 0x0000000726267c10 */ /* 0x000fc6000ff5e0ff */
[----:B------:R-:W-:Y:S04]  /*2ccc0*/  STL [R1+0xa4c], R43 ;  /* 0x000a4c2b01007387 */ /* 0x000fe80000100800 */
[----:B------:R3:W-:Y:S04]  /*2ccd0*/  STL [R1+0xa08], R48 ;  /* 0x000a083001007387 */ /* 0x0007e80000100800 */
[----:B------:R-:W4:Y:S04]  /*2cce0*/  LDL.LU R51, [R1+0xb88] ;  /* 0x000b880001337983 */ /* 0x000f280000300800 */
[----:B------:R-:W4:Y:S04]  /*2ccf0*/  LDL.LU R47, [R1+0x7d4] ;  /* 0x0007d400012f7983 */ /* 0x000f280000300800 */
[----:B---3--:R-:W3:Y:S04]  /*2cd00*/  LDL.LU R48, [R1+0x7d0] ;  /* 0x0007d00001307983 */ /* 0x008ee80000300800 */
[----:B------:R-:W-:Y:S01]  /*2cd10*/  STL [R1+0xa8c], R38 ;  /* 0x000a8c2601007387 */ /* 0x000fe20000100800 */
[----:B------:R-:W-:-:S05]  /*2cd20*/  IADD3.X R46, R46, UR6, RZ, P1, !PT ;  /* 0x000000062e2e7c10 */ /* 0x000fca0008ffe4ff */
[----:B------:R1:W-:Y:S02]  /*2cd30*/  STL [R1+0xa48], R46 ;  /* 0x000a482e01007387 */ /* 0x0003e40000100800 */
[----:B-1----:R-:W-:Y:S02]  /*2cd40*/  MOV R3, R46 ;  /* 0x0000002e00037202 */ /* 0x002fe40000000f00 */
[----:B------:R-:W3:Y:S01]  /*2cd50*/  LDL.LU R45, [R1+0x814] ;  /* 0x00081400012d7983 */ /* 0x000ee20000300800 */
[----:B------:R-:W-:-:S03]  /*2cd60*/  IMAD.MOV.U32 R2, RZ, RZ, R43 ;  /* 0x000000ffff027224 */ /* 0x000fc600078e002b */
[----:B------:R-:W3:Y:S04]  /*2cd70*/  LDL.LU R46, [R1+0x810] ;  /* 0x00081000012e7983 */ /* 0x000ee80000300800 */
[----:B------:R1:W-:Y:S01]  /*2cd80*/  LDGSTS.E [R37+0x15600], [R2.64], P0 ;  /* 0x1560000002257fae */ /* 0x0003e20008121848 */
[----:B--2---:R-:W-:Y:S02]  /*2cd90*/  IADD3 R36, P1, R36, UR7, RZ ;  /* 0x0000000724247c10 */ /* 0x004fe4000ff3e0ff */
[----:B------:R-:W-:-:S03]  /*2cda0*/  IADD3.X R44, R44, UR6, RZ, P2, !PT ;  /* 0x000000062c2c7c10 */ /* 0x000fc600097fe4ff */
[----:B------:R-:W-:Y:S04]  /*2cdb0*/  STL [R1+0xacc], R36 ;  /* 0x000acc2401007387 */ /* 0x000fe80000100800 */
[----:B------:R2:W-:Y:S04]  /*2cdc0*/  STL [R1+0xa88], R44 ;  /* 0x000a882c01007387 */ /* 0x0005e80000100800 */
[----:B------:R-:W3:Y:S01]  /*2cdd0*/  LDL.LU R43, [R1+0x854] ;  /* 0x00085400012b7983 */ /* 0x000ee20000300800 */
[----:B-1----:R-:W-:Y:S02]  /*2cde0*/  IMAD.MOV.U32 R2, RZ, RZ, R38 ;  /* 0x000000ffff027224 */ /* 0x002fe400078e0026 */
[----:B------:R-:W-:-:S02]  /*2cdf0*/  IMAD.MOV.U32 R3, RZ, RZ, R44 ;  /* 0x000000ffff037224 */ /* 0x000fc400078e002c */
[----:B--2---:R-:W2:Y:S04]  /*2ce00*/  LDL.LU R44, [R1+0x850] ;  /* 0x00085000012c7983 */ /* 0x004ea80000300800 */
[----:B------:R1:W-:Y:S01]  /*2ce10*/  LDGSTS.E [R37+0x15e00], [R2.64], P0 ;  /* 0x15e0000002257fae */ /* 0x0003e20008121848 */
[----:B------:R-:W-:Y:S02]  /*2ce20*/  IADD3 R39, P2, R39, UR7, RZ ;  /* 0x0000000727277c10 */ /* 0x000fe4000ff5e0ff */
[----:B------:R-:W-:-:S03]  /*2ce30*/  IADD3.X R41, R41, UR6, RZ, P1, !PT ;  /* 0x0000000629297c10 */ /* 0x000fc60008ffe4ff */
[----:B------:R-:W-:Y:S04]  /*2ce40*/  STL [R1+0xb0c], R39 ;  /* 0x000b0c2701007387 */ /* 0x000fe80000100800 */
[----:B------:R1:W-:Y:S02]  /*2ce50*/  STL [R1+0xac8], R41 ;  /* 0x000ac82901007387 */ /* 0x0003e40000100800 */
[----:B-1----:R-:W-:Y:S02]  /*2ce60*/  MOV R3, R41 ;  /* 0x0000002900037202 */ /* 0x002fe40000000f00 */
[----:B------:R-:W2:Y:S01]  /*2ce70*/  LDL.LU R38, [R1+0x894] ;  /* 0x0008940001267983 */ /* 0x000ea20000300800 */
[----:B------:R-:W-:-:S03]  /*2ce80*/  IMAD.MOV.U32 R2, RZ, RZ, R36 ;  /* 0x000000ffff027224 */ /* 0x000fc600078e0024 */
[----:B------:R-:W2:Y:S04]  /*2ce90*/  LDL.LU R41, [R1+0x890] ;  /* 0x0008900001297983 */ /* 0x000ea80000300800 */
[----:B------:R1:W-:Y:S01]  /*2cea0*/  LDGSTS.E [R37+0x16600], [R2.64], P0 ;  /* 0x1660000002257fae */ /* 0x0003e20008121848 */
[----:B------:R-:W-:Y:S02]  /*2ceb0*/  IADD3 R0, P1, R0, UR7, RZ ;  /* 0x0000000700007c10 */ /* 0x000fe4000ff3e0ff */
[----:B------:R-:W-:-:S03]  /*2cec0*/  IADD3.X R52, R52, UR6, RZ, P2, !PT ;  /* 0x0000000634347c10 */ /* 0x000fc600097fe4ff */
[----:B------:R-:W-:Y:S04]  /*2ced0*/  STL [R1+0xb4c], R0 ;  /* 0x000b4c0001007387 */ /* 0x000fe80000100800 */
[----:B------:R-:W-:Y:S04]  /*2cee0*/  STL [R1+0xb08], R52 ;  /* 0x000b083401007387 */ /* 0x000fe80000100800 */
[----:B------:R-:W2:Y:S01]  /*2cef0*/  LDL.LU R36, [R1+0x8d4] ;  /* 0x0008d40001247983 */ /* 0x000ea20000300800 */
[----:B-1----:R-:W-:Y:S02]  /*2cf00*/  IMAD.MOV.U32 R2, RZ, RZ, R39 ;  /* 0x000000ffff027224 */ /* 0x002fe400078e0027 */
[----:B------:R-:W-:Y:S01]  /*2cf10*/  IMAD.MOV.U32 R3, RZ, RZ, R52 ;  /* 0x000000ffff037224 */ /* 0x000fe200078e0034 */
[----:B------:R-:W2:Y:S04]  /*2cf20*/  LDL.LU R39, [R1+0x914] ;  /* 0x0009140001277983 */ /* 0x000ea80000300800 */
[----:B------:R1:W-:Y:S01]  /*2cf30*/  LDGSTS.E [R37+0x16e00], [R2.64], P0 ;  /* 0x16e0000002257fae */ /* 0x0003e20008121848 */
[----:B------:R-:W-:-:S02]  /*2cf40*/  IADD3 R50, P2, R50, UR7, RZ ;  /* 0x0000000732327c10 */ /* 0x000fc4000ff5e0ff */
[----:B------:R-:W-:-:S03]  /*2cf50*/  IADD3.X R42, R42, UR6, RZ, P1, !PT ;  /* 0x000000062a2a7c10 */ /* 0x000fc60008ffe4ff */
[----:B------:R-:W-:Y:S01]  /*2cf60*/  STL [R1+0xb8c], R50 ;  /* 0x000b8c3201007387 */ /* 0x000fe20000100800 */
[----:B-1----:R-:W-:-:S03]  /*2cf70*/  MOV R3, R42 ;  /* 0x0000002a00037202 */ /* 0x002fc60000000f00 */
[----:B------:R1:W-:Y:S01]  /*2cf80*/  STL [R1+0xb48], R42 ;  /* 0x000b482a01007387 */ /* 0x0003e20000100800 */
[----:B------:R-:W-:-:S05]  /*2cf90*/  IMAD.MOV.U32 R2, RZ, RZ, R0 ;  /* 0x000000ffff027224 */ /* 0x000fca00078e0000 */
[----:B------:R1:W-:Y:S04]  /*2cfa0*/  LDGSTS.E [R37+0x17600], [R2.64], P0 ;  /* 0x1760000002257fae */ /* 0x0003e80008121848 */
[----:B-1----:R-:W2:Y:S01]  /*2cfb0*/  LDL.LU R42, [R1+0x8d0] ;  /* 0x0008d000012a7983 */ /* 0x002ea20000300800 */
[----:B------:R-:W-:Y:S01]  /*2cfc0*/  IMAD.MOV.U32 R2, RZ, RZ, R50 ;  /* 0x000000ffff027224 */ /* 0x000fe200078e0032 */
[----:B----4-:R-:W-:Y:S02]  /*2cfd0*/  IADD3.X R51, R51, UR6, RZ, P2, !PT ;  /* 0x0000000633337c10 */ /* 0x010fe400097fe4ff */
[----:B------:R-:W-:-:S03]  /*2cfe0*/  IADD3 R47, P1, R47, UR7, RZ ;  /* 0x000000072f2f7c10 */ /* 0x000fc6000ff3e0ff */
[----:B------:R-:W-:Y:S01]  /*2cff0*/  IMAD.MOV.U32 R3, RZ, RZ, R51 ;  /* 0x000000ffff037224 */ /* 0x000fe200078e0033 */
[----:B---3--:R-:W-:Y:S01]  /*2d000*/  IADD3.X R48, R48, UR6, RZ, P1, !PT ;  /* 0x0000000630307c10 */ /* 0x008fe20008ffe4ff */
[----:B------:R-:W-:Y:S04]  /*2d010*/  STL [R1+0x7d4], R47 ;  /* 0x0007d42f01007387 */ /* 0x000fe80000100800 */
[----:B------:R1:W-:Y:S04]  /*2d020*/  STL [R1+0xb88], R51 ;  /* 0x000b883301007387 */ /* 0x0003e80000100800 */
[----:B------:R3:W-:Y:S01]  /*2d030*/  LDGSTS.E [R37+0x17e00], [R2.64], P0 ;  /* 0x17e0000002257fae */ /* 0x0007e20008121848 */
[----:B------:R-:W-:-:S05]  /*2d040*/  IADD3 R45, P2, R45, UR7, RZ ;  /* 0x000000072d2d7c10 */ /* 0x000fca000ff5e0ff */
[----:B------:R-:W-:Y:S01]  /*2d050*/  STL [R1+0x814], R45 ;  /* 0x0008142d01007387 */ /* 0x000fe20000100800 */
[----:B------:R-:W-:-:S03]  /*2d060*/  IADD3.X R46, R46, UR6, RZ, P2, !PT ;  /* 0x000000062e2e7c10 */ /* 0x000fc600097fe4ff */
[----:B------:R2:W-:Y:S04]  /*2d070*/  STL [R1+0x7d0], R48 ;  /* 0x0007d03001007387 */ /* 0x0005e80000100800 */
[----:B------:R-:W4:Y:S04]  /*2d080*/  LDL.LU R55, [R1+0x954] ;  /* 0x0009540001377983 */ /* 0x000f280000300800 */
[----:B---3--:R-:W3:Y:S01]  /*2d090*/  LDL.LU R37, [R1+0x910] ;  /* 0x0009100001257983 */ /* 0x008ee20000300800 */
[----:B------:R-:W-:-:S05]  /*2d0a0*/  IADD3 R43, P1, R43, UR7, RZ ;  /* 0x000000072b2b7c10 */ /* 0x000fca000ff3e0ff */
[----:B------:R-:W-:Y:S04]  /*2d0b0*/  STL [R1+0x854], R43 ;  /* 0x0008542b01007387 */ /* 0x000fe80000100800 */
[----:B------:R1:W-:Y:S04]  /*2d0c0*/  STL [R1+0x810], R46 ;  /* 0x0008102e01007387 */ /* 0x0003e80000100800 */
[----:B------:R-:W3:Y:S04]  /*2d0d0*/  LDL.LU R53, [R1+0x994] ;  /* 0x0009940001357983 */ /* 0x000ee80000300800 */
[----:B------:R-:W3:Y:S01]  /*2d0e0*/  LDL.LU R56, [R1+0x950] ;  /* 0x0009500001387983 */ /* 0x000ee20000300800 */
[----:B--2---:R-:W-:Y:S01]  /*2d0f0*/  IADD3.X R44, R44, UR6, RZ, P1, !PT ;  /* 0x000000062c2c7c10 */ /* 0x004fe20008ffe4ff */
[----:B------:R-:W-:Y:S01]  /*2d100*/  IMAD.U32 R0, RZ, RZ, UR5 ;  /* 0x00000005ff007e24 */ /* 0x000fe2000f8e00ff */
[----:B------:R-:W-:-:S02]  /*2d110*/  LOP3.LUT R49, R49, 0x70, RZ, 0x3c, !PT ;  /* 0x0000007031317812 */ /* 0x000fc400078e3cff */
[----:B------:R-:W-:-:S05]  /*2d120*/  IADD3 R38, P2, R38, UR7, RZ ;  /* 0x0000000726267c10 */ /* 0x000fca000ff5e0ff */
[----:B------:R-:W-:Y:S01]  /*2d130*/  STL [R1+0x894], R38 ;  /* 0x0008942601007387 */ /* 0x000fe20000100800 */
[----:B------:R-:W-:-:S03]  /*2d140*/  IADD3.X R41, R41, UR6, RZ, P2, !PT ;  /* 0x0000000629297c10 */ /* 0x000fc600097fe4ff */
[----:B------:R-:W-:Y:S04]  /*2d150*/  STL [R1+0x850], R44 ;  /* 0x0008502c01007387 */ /* 0x000fe80000100800 */
[----:B-1----:R-:W2:Y:S04]  /*2d160*/  LDL.LU R51, [R1+0x9d4] ;  /* 0x0009d40001337983 */ /* 0x002ea80000300800 */
[----:B------:R-:W2:Y:S01]  /*2d170*/  LDL.LU R54, [R1+0x990] ;  /* 0x0009900001367983 */ /* 0x000ea20000300800 */
[----:B------:R-:W-:-:S05]  /*2d180*/  IADD3 R36, P1, R36, UR7, RZ ;  /* 0x0000000724247c10 */ /* 0x000fca000ff3e0ff */
[----:B------:R-:W-:Y:S01]  /*2d190*/  STL [R1+0x8d4], R36 ;  /* 0x0008d42401007387 */ /* 0x000fe20000100800 */
[----:B------:R-:W-:-:S03]  /*2d1a0*/  LEA R0, R0, R49, 0xf ;  /* 0x0000003100007211 */ /* 0x000fc600078e78ff */
[----:B------:R1:W-:Y:S01]  /*2d1b0*/  STL [R1+0x890], R41 ;  /* 0x0008902901007387 */ /* 0x0003e20000100800 */
[----:B------:R-:W-:-:S03]  /*2d1c0*/  IMAD.MOV.U32 R2, RZ, RZ, R47 ;  /* 0x000000ffff027224 */ /* 0x000fc600078e002f */
[----:B------:R-:W2:Y:S01]  /*2d1d0*/  LDL.LU R52, [R1+0x9d0] ;  /* 0x0009d00001347983 */ /* 0x000ea20000300800 */
[----:B------:R-:W-:Y:S01]  /*2d1e0*/  IMAD.MOV.U32 R3, RZ, RZ, R48 ;  /* 0x000000ffff037224 */ /* 0x000fe200078e0030 */
[----:B------:R-:W-:Y:S02]  /*2d1f0*/  IADD3 R39, P2, R39, UR7, RZ ;  /* 0x0000000727277c10 */ /* 0x000fe4000ff5e0ff */
[----:B------:R-:W2:Y:S04]  /*2d200*/  LDL.LU R49, [R1+0xa14] ;  /* 0x000a140001317983 */ /* 0x000ea80000300800 */
[----:B------:R-:W2:Y:S04]  /*2d210*/  LDL.LU R47, [R1+0xa54] ;  /* 0x000a5400012f7983 */ /* 0x000ea80000300800 */
[----:B------:R-:W2:Y:S04]  /*2d220*/  LDL.LU R50, [R1+0xa10] ;  /* 0x000a100001327983 */ /* 0x000ea80000300800 */
[----:B------:R1:W-:Y:S01]  /*2d230*/  LDGSTS.E [R0+0x10700], [R2.64], P0 ;  /* 0x1070000002007fae */ /* 0x0003e20008121848 */
[----:B------:R-:W-:-:S03]  /*2d240*/  IADD3.X R42, R42, UR6, RZ, P1, !PT ;  /* 0x000000062a2a7c10 */ /* 0x000fc60008ffe4ff */
[----:B------:R-:W-:Y:S04]  /*2d250*/  STL [R1+0x914], R39 ;  /* 0x0009142701007387 */ /* 0x000fe80000100800 */
[----:B------:R3:W-:Y:S01]  /*2d260*/  STL [R1+0x8d0], R42 ;  /* 0x0008d02a01007387 */ /* 0x0007e20000100800 */
[----:B-1----:R-:W-:Y:S01]  /*2d270*/  IMAD.MOV.U32 R2, RZ, RZ, R45 ;  /* 0x000000ffff027224 */ /* 0x002fe200078e002d */
[----:B------:R-:W-:Y:S02]  /*2d280*/  MOV R3, R46 ;  /* 0x0000002e00037202 */ /* 0x000fe40000000f00 */
[----:B------:R-:W2:Y:S04]  /*2d290*/  LDL.LU R48, [R1+0xa50] ;  /* 0x000a500001307983 */ /* 0x000ea80000300800 */
[----:B------:R1:W-:Y:S04]  /*2d2a0*/  LDGSTS.E [R0+0x10f00], [R2.64], P0 ;  /* 0x10f0000002007fae */ /* 0x0003e80008121848 */
[----:B------:R-:W2:Y:S04]  /*2d2b0*/  LDL.LU R46, [R1+0xa90] ;  /* 0x000a9000012e7983 */ /* 0x000ea80000300800 */
[----:B------:R-:W2:Y:S01]  /*2d2c0*/  LDL.LU R45, [R1+0xa94] ;  /* 0x000a9400012d7983 */ /* 0x000ea20000300800 */
[----:B-1----:R-:W-:-:S02]  /*2d2d0*/  IMAD.MOV.U32 R2, RZ, RZ, R43 ;  /* 0x000000ffff027224 */ /* 0x002fc400078e002b */
[----:B------:R-:W-:Y:S01]  /*2d2e0*/  IMAD.MOV.U32 R3, RZ, RZ, R44 ;  /* 0x000000ffff037224 */ /* 0x000fe200078e002c */
[----:B------:R-:W2:Y:S04]  /*2d2f0*/  LDL.LU R43, [R1+0xad4] ;  /* 0x000ad400012b7983 */ /* 0x000ea80000300800 */
[----:B------:R1:W-:Y:S02]  /*2d300*/  LDGSTS.E [R0+0x11700], [R2.64], P0 ;  /* 0x1170000002007fae */ /* 0x0003e40008121848 */
[----:B-1----:R-:W-:Y:S01]  /*2d310*/  MOV R3, R41 ;  /* 0x0000002900037202 */ /* 0x002fe20000000f00 */
[----:B------:R-:W-:Y:S01]  /*2d320*/  IMAD.MOV.U32 R2, RZ, RZ, R38 ;  /* 0x000000ffff027224 */ /* 0x000fe200078e0026 */
[----:B------:R-:W2:Y:S04]  /*2d330*/  LDL.LU R41, [R1+0xb14] ;  /* 0x000b140001297983 */ /* 0x000ea80000300800 */
[----:B------:R-:W2:Y:S04]  /*2d340*/  LDL.LU R38, [R1+0xb54] ;  /* 0x000b540001267983 */ /* 0x000ea80000300800 */
[----:B------:R-:W2:Y:S04]  /*2d350*/  LDL.LU R44, [R1+0xad0] ;  /* 0x000ad000012c7983 */ /* 0x000ea80000300800 */
[----:B------:R1:W-:Y:S02]  /*2d360*/  LDGSTS.E [R0+0x11f00], [R2.64], P0 ;  /* 0x11f0000002007fae */ /* 0x0003e40008121848 */
[----:B-1----:R-:W-:-:S02]  /*2d370*/  IMAD.MOV.U32 R2, RZ, RZ, R36 ;  /* 0x000000ffff027224 */ /* 0x002fc400078e0024 */
[----:B------:R-:W-:-:S05]  /*2d380*/  IMAD.MOV.U32 R3, RZ, RZ, R42 ;  /* 0x000000ffff037224 */ /* 0x000fca00078e002a */
[----:B------:R1:W-:Y:S02]  /*2d390*/  LDGSTS.E [R0+0x12700], [R2.64], P0 ;  /* 0x1270000002007fae */ /* 0x0003e40008121848 */
[----:B-1----:R-:W-:Y:S01]  /*2d3a0*/  IMAD.MOV.U32 R2, RZ, RZ, R39 ;  /* 0x000000ffff027224 */ /* 0x002fe200078e0027 */
[----:B----4-:R-:W-:Y:S02]  /*2d3b0*/  IADD3 R55, P1, R55, UR7, RZ ;  /* 0x0000000737377c10 */ /* 0x010fe4000ff3e0ff */
[----:B---3--:R-:W-:-:S03]  /*2d3c0*/  IADD3.X R37, R37, UR6, RZ, P2, !PT ;  /* 0x0000000625257c10 */ /* 0x008fc600097fe4ff */
[----:B------:R-:W-:Y:S04]  /*2d3d0*/  STL [R1+0x954], R55 ;  /* 0x0009543701007387 */ /* 0x000fe80000100800 */
[----:B------:R1:W-:Y:S04]  /*2d3e0*/  STL [R1+0x910], R37 ;  /* 0x0009102501007387 */ /* 0x0003e80000100800 */
[----:B------:R-:W3:Y:S04]  /*2d3f0*/  LDL.LU R36, [R1+0xb94] ;  /* 0x000b940001247983 */ /* 0x000ee80000300800 */
[----:B------:R-:W4:Y:S01]  /*2d400*/  LDL.LU R42, [R1+0xb10] ;  /* 0x000b1000012a7983 */ /* 0x000f220000300800 */
[----:B------:R-:W-:-:S02]  /*2d410*/  IADD3 R53, P2, R53, UR7, RZ ;  /* 0x0000000735357c10 */ /* 0x000fc4000ff5e0ff */
[----:B------:R-:W-:-:S03]  /*2d420*/  IADD3.X R56, R56, UR6, RZ, P1, !PT ;  /* 0x0000000638387c10 */ /* 0x000fc60008ffe4ff */
[----:B------:R-:W-:Y:S04]  /*2d430*/  STL [R1+0x994], R53 ;  /* 0x0009943501007387 */ /* 0x000fe80000100800 */
[----:B------:R-:W-:Y:S04]  /*2d440*/  STL [R1+0x950], R56 ;  /* 0x0009503801007387 */ /* 0x000fe80000100800 */
[----:B------:R-:W3:Y:S01]  /*2d450*/  LDL.LU R39, [R1+0xb50] ;  /* 0x000b500001277983 */ /* 0x000ee20000300800 */
[----:B------:R-:W-:-:S03]  /*2d460*/  MOV R3, R37 ;  /* 0x0000002500037202 */ /* 0x000fc60000000f00 */
[----:B-1----:R-:W3:Y:S04]  /*2d470*/  LDL.LU R37, [R1+0xb90] ;  /* 0x000b900001257983 */ /* 0x002ee80000300800 */
[----:B------:R1:W-:Y:S02]  /*2d480*/  LDGSTS.E [R0+0x12f00], [R2.64], P0 ;  /* 0x12f0000002007fae */ /* 0x0003e40008121848 */
[----:B-1----:R-:W-:Y:S02]  /*2d490*/  IMAD.MOV.U32 R2, RZ, RZ, R55 ;  /* 0x000000ffff027224 */ /* 0x002fe400078e0037 */
[----:B------:R-:W-:Y:S01]  /*2d4a0*/  IMAD.MOV.U32 R3, RZ, RZ, R56 ;  /* 0x000000ffff037224 */ /* 0x000fe200078e0038 */
[----:B--2---:R-:W-:Y:S02]  /*2d4b0*/  IADD3 R51, P1, R51, UR7, RZ ;  /* 0x0000000733337c10 */ /* 0x004fe4000ff3e0ff */
[----:B------:R-:W-:-:S02]  /*2d4c0*/  IADD3.X R54, R54, UR6, RZ, P2, !PT ;  /* 0x0000000636367c10 */ /* 0x000fc400097fe4ff */
[----:B------:R1:W-:Y:S02]  /*2d4d0*/  LDGSTS.E [R0+0x13700], [R2.64], P0 ;  /* 0x1370000002007fae */ /* 0x0003e40008121848 */
[----:B-1----:R-:W-:Y:S01]  /*2d4e0*/  IMAD.MOV.U32 R2, RZ, RZ, R53 ;  /* 0x000000ffff027224 */ /* 0x002fe200078e0035 */
[----:B------:R-:W-:-:S05]  /*2d4f0*/  MOV R3, R54 ;  /* 0x0000003600037202 */ /* 0x000fca0000000f00 */
[----:B------:R1:W-:Y:S01]  /*2d500*/  LDGSTS.E [R0+0x13f00], [R2.64], P0 ;  /* 0x13f0000002007fae */ /* 0x0003e20008121848 */
[----:B------:R-:W-:Y:S02]  /*2d510*/  IADD3.X R52, R52, UR6, RZ, P1, !PT ;  /* 0x0000000634347c10 */ /* 0x000fe40008ffe4ff */
[----:B------:R-:W-:Y:S02]  /*2d520*/  IADD3 R49, P2, R49, UR7, RZ ;  /* 0x0000000731317c10 */ /* 0x000fe4000ff5e0ff */
[----:B------:R-:W-:Y:S01]  /*2d530*/  IADD3 R47, P1, R47, UR7, RZ ;  /* 0x000000072f2f7c10 */ /* 0x000fe2000ff3e0ff */
[----:B-1----:R-:W-:Y:S02]  /*2d540*/  IMAD.MOV.U32 R2, RZ, RZ, R51 ;  /* 0x000000ffff027224 */ /* 0x002fe400078e0033 */
[----:B------:R-:W-:Y:S01]  /*2d550*/  IMAD.MOV.U32 R3, RZ, RZ, R52 ;  /* 0x000000ffff037224 */ /* 0x000fe200078e0034 */
[----:B------:R-:W-:-:S04]  /*2d560*/  IADD3.X R50, R50, UR6, RZ, P2, !PT ;  /* 0x0000000632327c10 */ /* 0x000fc800097fe4ff */
[----:B------:R1:W-:Y:S02]  /*2d570*/  LDGSTS.E [R0+0x14700], [R2.64], P0 ;  /* 0x1470000002007fae */ /* 0x0003e40008121848 */
[----:B-1----:R-:W-:Y:S01]  /*2d580*/  IMAD.MOV.U32 R2, RZ, RZ, R49 ;  /* 0x000000ffff027224 */ /* 0x002fe200078e0031 */
[----:B------:R-:W-:Y:S02]  /*2d590*/  MOV R3, R50 ;  /* 0x0000003200037202 */ /* 0x000fe40000000f00 */
[----:B------:R-:W-:-:S03]  /*2d5a0*/  IADD3.X R48, R48, UR6, RZ, P1, !PT ;  /* 0x0000000630307c10 */ /* 0x000fc60008ffe4ff */
[----:B------:R1:W-:Y:S01]  /*2d5b0*/  LDGSTS.E [R0+0x14f00], [R2.64], P0 ;  /* 0x14f0000002007fae */ /* 0x0003e20008121848 */
[----:B------:R-:W-:-:S04]  /*2d5c0*/  IADD3 R45, P2, R45, UR7, RZ ;  /* 0x000000072d2d7c10 */ /* 0x000fc8000ff5e0ff */
[----:B------:R-:W-:Y:S01]  /*2d5d0*/  IADD3.X R46, R46, UR6, RZ, P2, !PT ;  /* 0x000000062e2e7c10 */ /* 0x000fe200097fe4ff */
[----:B-1----:R-:W-:Y:S02]  /*2d5e0*/  IMAD.MOV.U32 R2, RZ, RZ, R47 ;  /* 0x000000ffff027224 */ /* 0x002fe400078e002f */
[----:B------:R-:W-:Y:S01]  /*2d5f0*/  IMAD.MOV.U32 R3, RZ, RZ, R48 ;  /* 0x000000ffff037224 */ /* 0x000fe200078e0030 */
[----:B------:R-:W-:-:S04]  /*2d600*/  IADD3 R43, P1, R43, UR7, RZ ;  /* 0x000000072b2b7c10 */ /* 0x000fc8000ff3e0ff */
[----:B------:R1:W-:Y:S02]  /*2d610*/  LDGSTS.E [R0+0x15700], [R2.64], P0 ;  /* 0x1570000002007fae */ /* 0x0003e40008121848 */
[----:B-1----:R-:W-:Y:S01]  /*2d620*/  IMAD.MOV.U32 R2, RZ, RZ, R45 ;  /* 0x000000ffff027224 */ /* 0x002fe200078e002d */
[----:B------:R-:W-:Y:S02]  /*2d630*/  MOV R3, R46 ;  /* 0x0000002e00037202 */ /* 0x000fe40000000f00 */
[----:B------:R-:W-:-:S03]  /*2d640*/  IADD3 R41, P2, R41, UR7, RZ ;  /* 0x0000000729297c10 */ /* 0x000fc6000ff5e0ff */
[----:B------:R1:W-:Y:S01]  /*2d650*/  LDGSTS.E [R0+0x15f00], [R2.64], P0 ;  /* 0x15f0000002007fae */ /* 0x0003e20008121848 */
[----:B------:R-:W-:Y:S02]  /*2d660*/  IADD3.X R44, R44, UR6, RZ, P1, !PT ;  /* 0x000000062c2c7c10 */ /* 0x000fe40008ffe4ff */
[----:B------:R-:W-:Y:S01]  /*2d670*/  IADD3 R38, P3, R38, UR7, RZ ;  /* 0x0000000726267c10 */ /* 0x000fe2000ff7e0ff */
[----:B------:R-:W-:Y:S01]  /*2d680*/  STL [R1+0x9d4], R51 ;  /* 0x0009d43301007387 */ /* 0x000fe20000100800 */
[----:B-1----:R-:W-:Y:S02]  /*2d690*/  IMAD.MOV.U32 R2, RZ, RZ, R43 ;  /* 0x000000ffff027224 */ /* 0x002fe400078e002b */
[----:B------:R-:W-:Y:S01]  /*2d6a0*/  IMAD.MOV.U32 R3, RZ, RZ, R44 ;  /* 0x000000ffff037224 */ /* 0x000fe200078e002c */
[----:B------:R-:W-:Y:S04]  /*2d6b0*/  STL [R1+0x990], R54 ;  /* 0x0009903601007387 */ /* 0x000fe80000100800 */
[----:B------:R1:W-:Y:S01]  /*2d6c0*/  LDGSTS.E [R0+0x16700], [R2.64], P0 ;  /* 0x1670000002007fae */ /* 0x0003e20008121848 */
[----:B------:R-:W-:-:S03]  /*2d6d0*/  IMAD.MOV.U32 R246, RZ, RZ, 0x3f ;  /* 0x0000003ffff67424 */ /* 0x000fc600078e00ff */
[----:B------:R-:W-:Y:S04]  /*2d6e0*/  STL [R1+0xa14], R49 ;  /* 0x000a143101007387 */ /* 0x000fe80000100800 */
[----:B------:R-:W-:Y:S01]  /*2d6f0*/  STL [R1+0x9d0], R52 ;  /* 0x0009d03401007387 */ /* 0x000fe20000100800 */
[----:B-1----:R-:W-:-:S03]  /*2d700*/  IMAD.MOV.U32 R2, RZ, RZ, R41 ;  /* 0x000000ffff027224 */ /* 0x002fc600078e0029 */
[----:B------:R-:W-:Y:S04]  /*2d710*/  STL [R1+0xa54], R47 ;  /* 0x000a542f01007387 */ /* 0x000fe80000100800 */
[----:B------:R-:W-:Y:S04]  /*2d720*/  STL [R1+0xa10], R50 ;  /* 0x000a103201007387 */ /* 0x000fe80000100800 */
[----:B------:R-:W-:Y:S01]  /*2d730*/  STL [R1+0xa94], R45 ;  /* 0x000a942d01007387 */ /* 0x000fe20000100800 */
[----:B------:R-:W-:-:S03]  /*2d740*/  IADD3 R246, R246, c[0x0][0x180], RZ ;  /* 0x00006000f6f67a10 */ /* 0x000fc60007ffe0ff */
[----:B------:R-:W-:Y:S04]  /*2d750*/  STL [R1+0xa50], R48 ;  /* 0x000a503001007387 */ /* 0x000fe80000100800 */
[----:B------:R-:W-:Y:S04]  /*2d760*/  STL [R1+0xad4], R43 ;  /* 0x000ad42b01007387 */ /* 0x000fe80000100800 */
[----:B------:R-:W-:Y:S04]  /*2d770*/  STL [R1+0xa90], R46 ;  /* 0x000a902e01007387 */ /* 0x000fe80000100800 */
[----:B------:R-:W-:Y:S04]  /*2d780*/  STL [R1+0xb14], R41 ;  /* 0x000b142901007387 */ /* 0x000fe80000100800 */
[----:B------:R-:W-:Y:S04]  /*2d790*/  STL [R1+0xad0], R44 ;  /* 0x000ad02c01007387 */ /* 0x000fe80000100800 */
[----:B------:R-:W-:Y:S01]  /*2d7a0*/  STL [R1+0xb54], R38 ;  /* 0x000b542601007387 */ /* 0x000fe20000100800 */
[----:B------:R-:W-:Y:S01]  /*2d7b0*/  IADD3 R40, R40, 0x1, RZ ;  /* 0x0000000128287810 */ /* 0x000fe20007ffe0ff */
[C---:B------:R-:W-:Y:S08]  /*2d7c0*/  HMMA.1688.F32.TF32 R248, R232.reuse, R62, R124 ;  /* 0x0000003ee8f8723c */ /* 0x040ff0000008107c */
[----:B------:R-:W-:Y:S01]  /*2d7d0*/  HMMA.1688.F32.TF32 R228, R232, R66, R228 ;  /* 0x00000042e8e4723c */ /* 0x000fe200000810e4 */
[----:B----4-:R-:W-:-:S04]  /*2d7e0*/  IADD3.X R42, R42, UR6, RZ, P2, !PT ;  /* 0x000000062a2a7c10 */ /* 0x010fc800097fe4ff */
[----:B------:R-:W-:Y:S02]  /*2d7f0*/  MOV R3, R42 ;  /* 0x0000002a00037202 */ /* 0x000fe40000000f00 */
[----:B---3--:R-:W-:-:S03]  /*2d800*/  IADD3 R36, P1, R36, UR7, RZ ;  /* 0x0000000724247c10 */ /* 0x008fc6000ff3e0ff */
[----:B------:R1:W-:Y:S04]  /*2d810*/  LDGSTS.E [R0+0x16f00], [R2.64], P0 ;  /* 0x16f0000002007fae */ /* 0x0003e80008121848 */
[----:B------:R2:W-:Y:S01]  /*2d820*/  STL [R1+0xb94], R36 ;  /* 0x000b942401007387 */ /* 0x0005e20000100800 */
[----:B-1----:R-:W-:Y:S01]  /*2d830*/  IMAD.MOV.U32 R2, RZ, RZ, R38 ;  /* 0x000000ffff027224 */ /* 0x002fe200078e0026 */
[----:B------:R-:W-:-:S05]  /*2d840*/  IADD3.X R39, R39, UR6, RZ, P3, !PT ;  /* 0x0000000627277c10 */ /* 0x000fca0009ffe4ff */
[----:B------:R-:W-:Y:S01]  /*2d850*/  IMAD.MOV.U32 R3, RZ, RZ, R39 ;  /* 0x000000ffff037224 */ /* 0x000fe200078e0027 */
[----:B------:R-:W-:-:S04]  /*2d860*/  IADD3.X R37, R37, UR6, RZ, P1, !PT ;  /* 0x0000000625257c10 */ /* 0x000fc80008ffe4ff */
[----:B------:R1:W-:Y:S04]  /*2d870*/  LDGSTS.E [R0+0x17700], [R2.64], P0 ;  /* 0x1770000002007fae */ /* 0x0003e80008121848 */
[----:B------:R3:W-:Y:S01]  /*2d880*/  STL [R1+0xb10], R42 ;  /* 0x000b102a01007387 */ /* 0x0007e20000100800 */
[----:B-1----:R-:W-:Y:S02]  /*2d890*/  MOV R2, R36 ;  /* 0x0000002400027202 */ /* 0x002fe40000000f00 */
[----:B--2---:R-:W-:Y:S01]  /*2d8a0*/  SHF.R.S32.HI R36, RZ, 0x1f, R246 ;  /* 0x0000001fff247819 */ /* 0x004fe200000114f6 */
[----:B------:R3:W-:Y:S01]  /*2d8b0*/  STL [R1+0xb50], R39 ;  /* 0x000b502701007387 */ /* 0x0007e20000100800 */
[----:B------:R-:W-:Y:S02]  /*2d8c0*/  IMAD.MOV.U32 R3, RZ, RZ, R37 ;  /* 0x000000ffff037224 */ /* 0x000fe400078e0025 */
[----:B------:R-:W-:Y:S01]  /*2d8d0*/  LEA.HI R36, R36, R246, RZ, 0x6 ;  /* 0x000000f624247211 */ /* 0x000fe200078f30ff */
[----:B------:R3:W-:Y:S03]  /*2d8e0*/  STL [R1+0xb90], R37 ;  /* 0x000b902501007387 */ /* 0x0007e60000100800 */
[----:B------:R-:W-:Y:S01]  /*2d8f0*/  SHF.R.S32.HI R36, RZ, 0x6, R36 ;  /* 0x00000006ff247819 */ /* 0x000fe20000011424 */
[----:B------:R3:W-:Y:S04]  /*2d900*/  STL [R1+0x3cc], R40 ;  /* 0x0003cc2801007387 */ /* 0x0007e80000100800 */
[----:B------:R3:W-:Y:S01]  /*2d910*/  LDGSTS.E [R0+0x17f00], [R2.64], P0 ;  /* 0x17f0000002007fae */ /* 0x0007e20008121848 */
[----:B------:R-:W-:-:S03]  /*2d920*/  ISETP.NE.U32.AND P0, PT, R40, R36, PT ;  /* 0x000000242800720c */ /* 0x000fc60003f05070 */
[----:B------:R-:W0:Y:S10]  /*2d930*/  LDGDEPBAR ;  /* 0x00000000000079af */ /* 0x000e340000000000 */
[----:B---3--:R-:W-:Y:S01]  /*2d940*/  @!P0 CALL.REL.NOINC `(.L_x_0) ;  /* 0x0000001000008944 */ /* 0x008fe20003c00000 */
[----:B------:R-:W-:Y:S05]  /*2d950*/  BRA `(.L_x_1) ;  /* 0xfffe85b000007947 */ /* 0x000fea000383ffff */
.L_x_0:
[----:B------:R-:W2:Y:S01]  /*2d960*/  LDL.LU R2, [R1+0x74] ;  /* 0x0000740001027983 */ /* 0x000ea20000300800 */
[----:B------:R-:W-:-:S04]  /*2d970*/  DEPBAR.LE SB0, 0x0 ;  /* 0x000080000000791a */ /* 0x000fc80000000000 */
[----:B---3--:R-:W3:Y:S04]  /*2d980*/  LDL.LU R0, [R1+0x70] ;  /* 0x0000700001007983 */ /* 0x008ee80000300800 */
[----:B------:R-:W4:Y:S04]  /*2d990*/  LDL.LU R41, [R1+0xc08] ;  /* 0x000c080001297983 */ /* 0x000f280000300800 */
[----:B------:R-:W4:Y:S04]  /*2d9a0*/  LDL.LU R40, [R1+0xc04] ;  /* 0x000c040001287983 */ /* 0x000f280000300800 */
[----:B------:R-:W1:Y:S04]  /*2d9b0*/  S2R R43, SR_TID.X ;  /* 0x00000000002b7919 */ /* 0x000e680000002100 */
[----:B------:R-:W4:Y:S04]  /*2d9c0*/  LDL.LU R39, [R1+0xc00] ;  /* 0x000c000001277983 */ /* 0x000f280000300800 */
[----:B------:R-:W4:Y:S04]  /*2d9d0*/  LDL.LU R38, [R1+0xbfc] ;  /* 0x000bfc0001267983 */ /* 0x000f280000300800 */
[----:B------:R-:W4:Y:S04]  /*2d9e0*/  LDL.LU R44, [R1+0x220] ;  /* 0x00022000012c7983 */ /* 0x000f280000300800 */
[----:B------:R-:W4:Y:S04]  /*2d9f0*/  LDL.LU R45, [R1+0x224] ;  /* 0x00022400012d7983 */ /* 0x000f280000300800 */
[----:B------:R-:W4:Y:S01]  /*2da00*/  LDL.LU R46, [R1+0x210] ;  /* 0x00021000012e7983 */ /* 0x000f220000300800 */
[C---:B-1----:R-:W-:Y:S01]  /*2da10*/  IMAD.SHL.U32 R3, R43.reuse, 0x20, RZ ;  /* 0x000000202b037824 */ /* 0x042fe200078e00ff */
[----:B------:R-:W-:-:S02]  /*2da20*/  LOP3.LUT R42, R43, 0x3f, RZ, 0xc0, !PT ;  /* 0x0000003f2b2a7812 */ /* 0x000fc400078ec0ff */
[----:B------:R-:W4:Y:S04]  /*2da30*/  LDL.LU R47, [R1+0x214] ;  /* 0x00021400012f7983 */ /* 0x000f280000300800 */
[----:B------:R-:W-:Y:S01]  /*2da40*/  BAR.SYNC.DEFER_BLOCKING 0x0 ;  /* 0x0000000000007b1d */ /* 0x000fe20000010000 */
[----:B--2---:R-:W-:Y:S02]  /*2da50*/  IMAD.MOV.U32 R37, RZ, RZ, R2 ;  /* 0x000000ffff257224 */ /* 0x004fe400078e0002 */
[C---:B------:R-:W-:Y:S02]  /*2da60*/  IMAD.SHL.U32 R2, R43.reuse, 0x400, RZ ;  /* 0x000004002b027824 */ /* 0x040fe400078e00ff */
[----:B---3--:R-:W-:Y:S01]  /*2da70*/  IMAD.MOV.U32 R36, RZ, RZ, R0 ;  /* 0x000000ffff247224 */ /* 0x008fe200078e0000 */
[----:B------:R-:W-:-:S02]  /*2da80*/  SHF.L.U32 R0, R43, 0x8, RZ ;  /* 0x000000082b007819 */ /* 0x000fc400000006ff */
[----:B------:R-:W-:Y:S02]  /*2da90*/  LOP3.LUT R2, R2, 0x1800, RZ, 0xc0, !PT ;  /* 0x0000180002027812 */ /* 0x000fe400078ec0ff */
[----:B------:R-:W-:Y:S02]  /*2daa0*/  LOP3.LUT R0, R0, 0x1800, RZ, 0xc0, !PT ;  /* 0x0000180000007812 */ /* 0x000fe400078ec0ff */
[----:B----4-:R-:W-:Y:S02]  /*2dab0*/  ISETP.GE.AND P6, PT, R41, c[0x0][0x17c], PT ;  /* 0x00005f0029007a0c */ /* 0x010fe40003fc6270 */
[----:B------:R-:W-:Y:S02]  /*2dac0*/  ISETP.GE.AND P1, PT, R40, c[0x0][0x17c], PT ;  /* 0x00005f0028007a0c */ /* 0x000fe40003f26270 */
[----:B------:R-:W2:Y:S01]  /*2dad0*/  LDL.LU R40, [R1+0x228] ;  /* 0x0002280001287983 */ /* 0x000ea20000300800 */
[----:B------:R-:W-:Y:S01]  /*2dae0*/  LOP3.LUT R0, R0, 0x460, R3, 0xf8, !PT ;  /* 0x0000046000007812 */ /* 0x000fe200078ef803 */
[----:B------:R-:W-:Y:S01]  /*2daf0*/  IMAD.SHL.U32 R3, R43, 0x4, RZ ;  /* 0x000000042b037824 */ /* 0x000fe200078e00ff */
[----:B------:R-:W-:Y:S01]  /*2db00*/  LEA R2, R42, R2, 0x4 ;  /* 0x000000022a027211 */ /* 0x000fe200078e20ff */
[----:B------:R-:W2:Y:S01]  /*2db10*/  LDL.LU R41, [R1+0x22c] ;  /* 0x00022c0001297983 */ /* 0x000ea20000300800 */
[----:B------:R-:W-:Y:S01]  /*2db20*/  ISETP.GE.AND P3, PT, R39, c[0x0][0x17c], PT ;  /* 0x00005f0027007a0c */ /* 0x000fe20003f66270 */
[----:B------:R-:W-:Y:S01]  /*2db30*/  IMAD.MOV.U32 R52, RZ, RZ, R37 ;  /* 0x000000ffff347224 */ /* 0x000fe200078e0025 */
[----:B------:R-:W-:Y:S01]  /*2db40*/  LOP3.LUT R0, R0, 0x70, R3, 0x78, !PT ;  /* 0x0000007000007812 */ /* 0x000fe200078e7803 */
[----:B------:R-:W2:Y:S01]  /*2db50*/  LDL.LU R42, [R1+0x218] ;  /* 0x00021800012a7983 */ /* 0x000ea20000300800 */
[----:B------:R-:W-:-:S03]  /*2db60*/  ISETP.GE.AND P4, PT, R38, c[0x0][0x17c], PT ;  /* 0x00005f0026007a0c */ /* 0x000fc60003f86270 */
[----:B------:R-:W2:Y:S01]  /*2db70*/  LDL.LU R43, [R1+0x21c] ;  /* 0x00021c00012b7983 */ /* 0x000ea20000300800 */
[----:B------:R-:W-:Y:S01]  /*2db80*/  IMAD.MOV.U32 R53, RZ, RZ, R36 ;  /* 0x000000ffff357224 */ /* 0x000fe200078e0024 */
[----:B-----5:R-:W-:Y:S01]  /*2db90*/  MOV R37, R101 ;  /* 0x0000006500257202 */ /* 0x020fe20000000f00 */
[----:B------:R-:W-:Y:S02]  /*2dba0*/  IMAD.MOV.U32 R36, RZ, RZ, R100 ;  /* 0x000000ffff247224 */ /* 0x000fe400078e0064 */
[----:B------:R-:W-:Y:S02]  /*2dbb0*/  IMAD.MOV.U32 R38, RZ, RZ, R104 ;  /* 0x000000ffff267224 */ /* 0x000fe400078e0068 */
[----:B------:R-:W-:Y:S01]  /*2dbc0*/  IMAD.MOV.U32 R39, RZ, RZ, R105 ;  /* 0x000000ffff277224 */ /* 0x000fe200078e0069 */
[----:B------:R-:W-:Y:S01]  /*2dbd0*/  MOV R105, R103 ;  /* 0x0000006700697202 */ /* 0x000fe20000000f00 */
[----:B------:R-:W-:-:S03]  /*2dbe0*/  IMAD.MOV.U32 R104, RZ, RZ, R102 ;  /* 0x000000ffff687224 */ /* 0x000fc600078e0066 */
[----:B------:R1:W-:Y:S04]  /*2dbf0*/  STS.128 [R0+0x100], R36 ;  /* 0x0001002400007388 */ /* 0x0003e80000000c00 */
[----:B------:R-:W-:Y:S04]  /*2dc00*/  STS.128 [R0], R44 ;  /* 0x0000002c00007388 */ /* 0x000fe80000000c00 */
[----:B------:R-:W-:Y:S01]  /*2dc10*/  STS.128 [R0+0x180], R104 ;  /* 0x0001806800007388 */ /* 0x000fe20000000c00 */
[----:B-1----:R-:W-:Y:S01]  /*2dc20*/  IMAD.MOV.U32 R38, RZ, RZ, R200 ;  /* 0x000000ffff267224 */ /* 0x002fe200078e00c8 */
[----:B------:R-:W-:Y:S01]  /*2dc30*/  MOV R37, R197 ;  /* 0x000000c500257202 */ /* 0x000fe20000000f00 */
[----:B------:R-:W-:Y:S01]  /*2dc40*/  IMAD.MOV.U32 R39, RZ, RZ, R201 ;  /* 0x000000ffff277224 */ /* 0x000fe200078e00c9 */
[----:B------:R-:W-:Y:S01]  /*2dc50*/  MOV R201, R199 ;  /* 0x000000c700c97202 */ /* 0x000fe20000000f00 */
[----:B------:R-:W-:-:S02]  /*2dc60*/  IMAD.MOV.U32 R36, RZ, RZ, R196 ;  /* 0x000000ffff247224 */ /* 0x000fc400078e00c4 */
[----:B------:R-:W-:-:S03]  /*2dc70*/  IMAD.MOV.U32 R200, RZ, RZ, R198 ;  /* 0x000000ffffc87224 */ /* 0x000fc600078e00c6 */
[----:B------:R1:W-:Y:S04]  /*2dc80*/  STS.128 [R0+0x300], R36 ;  /* 0x0003002400007388 */ /* 0x0003e80000000c00 */
[----:B------:R-:W-:Y:S01]  /*2dc90*/  STS.128 [R0+0x380], R200 ;  /* 0x000380c800007388 */ /* 0x000fe20000000c00 */
[C---:B------:R-:W-:Y:S02]  /*2dca0*/  LOP3.LUT R48, R2.reuse, 0x20, RZ, 0x3c, !PT ;  /* 0x0000002002307812 */ /* 0x040fe400078e3cff */
[C---:B------:R-:W-:Y:S02]  /*2dcb0*/  LOP3.LUT R252, R2.reuse, 0x40, RZ, 0x3c, !PT ;  /* 0x0000004002fc7812 */ /* 0x040fe400078e3cff */
[----:B------:R-:W-:Y:S01]  /*2dcc0*/  LOP3.LUT R3, R2, 0x60, RZ, 0x3c, !PT ;  /* 0x0000006002037812 */ /* 0x000fe200078e3cff */
[----:B-1----:R-:W-:Y:S01]  /*2dcd0*/  IMAD.MOV.U32 R38, RZ, RZ, R220 ;  /* 0x000000ffff267224 */ /* 0x002fe200078e00dc */
[----:B------:R-:W-:Y:S01]  /*2dce0*/  MOV R39, R221 ;  /* 0x000000dd00277202 */ /* 0x000fe20000000f00 */
[----:B------:R-:W-:-:S02]  /*2dcf0*/  IMAD.MOV.U32 R36, RZ, RZ, R224 ;  /* 0x000000ffff247224 */ /* 0x000fc400078e00e0 */
[----:B------:R-:W-:Y:S02]  /*2dd00*/  IMAD.MOV.U32 R37, RZ, RZ, R225 ;  /* 0x000000ffff257224 */ /* 0x000fe400078e00e1 */
[----:B------:R-:W-:Y:S02]  /*2dd10*/  IMAD.MOV.U32 R220, RZ, RZ, R226 ;  /* 0x000000ffffdc7224 */ /* 0x000fe400078e00e2 */
[----:B------:R-:W-:Y:S01]  /*2dd20*/  IMAD.MOV.U32 R221, RZ, RZ, R227 ;  /* 0x000000ffffdd7224 */ /* 0x000fe200078e00e3 */
[----:B--2---:R1:W-:Y:S02]  /*2dd30*/  STS.128 [R0+0x80], R40 ;  /* 0x0000802800007388 */ /* 0x0043e40000000c00 */
[----:B-1----:R-:W-:Y:S01]  /*2dd40*/  IMAD.MOV.U32 R42, RZ, RZ, R168 ;  /* 0x000000ffff2a7224 */ /* 0x002fe200078e00a8 */
[----:B------:R-:W-:Y:S01]  /*2dd50*/  MOV R43, R169 ;  /* 0x000000a9002b7202 */ /* 0x000fe20000000f00 */
[----:B------:R-:W-:Y:S02]  /*2dd60*/  IMAD.MOV.U32 R40, RZ, RZ, R164 ;  /* 0x000000ffff287224 */ /* 0x000fe400078e00a4 */
[----:B------:R-:W-:-:S02]  /*2dd70*/  IMAD.MOV.U32 R41, RZ, RZ, R165 ;  /* 0x000000ffff297224 */ /* 0x000fc400078e00a5 */
[----:B------:R-:W-:Y:S02]  /*2dd80*/  IMAD.MOV.U32 R168, RZ, RZ, R166 ;  /* 0x000000ffffa87224 */ /* 0x000fe400078e00a6 */
[----:B------:R-:W-:Y:S01]  /*2dd90*/  IMAD.MOV.U32 R169, RZ, RZ, R167 ;  /* 0x000000ffffa97224 */ /* 0x000fe200078e00a7 */
[----:B------:R-:W-:Y:S04]  /*2dda0*/  STS.128 [R0+0x200], R40 ;  /* 0x0002002800007388 */ /* 0x000fe80000000c00 */
[----:B------:R-:W-:Y:S04]  /*2ddb0*/  STS.128 [R0+0x280], R168 ;  /* 0x000280a800007388 */ /* 0x000fe80000000c00 */
[----:B------:R-:W-:Y:S06]  /*2ddc0*/  BAR.SYNC.DEFER_BLOCKING 0x0 ;  /* 0x0000000000007b1d */ /* 0x000fec0000010000 */
[----:B------:R-:W1:Y:S04]  /*2ddd0*/  LDS.128 R60, [R2] ;  /* 0x00000000023c7984 */ /* 0x000e680000000c00 */
[----:B------:R-:W2:Y:S04]  /*2dde0*/  LDS.128 R56, [R2+0x400] ;  /* 0x0004000002387984 */ /* 0x000ea80000000c00 */
[----:B------:R-:W3:Y:S04]  /*2ddf0*/  LDS.128 R44, [R48] ;  /* 0x00000000302c7984 */ /* 0x000ee80000000c00 */
[----:B------:R-:W-:Y:S04]  /*2de00*/  LDS.128 R244, [R48+0x400] ;  /* 0x0004000030f47984 */ /* 0x000fe80000000c00 */
[----:B------:R-:W-:Y:S04]  /*2de10*/  LDS.128 R240, [R252] ;  /* 0x00000000fcf07984 */ /* 0x000fe80000000c00 */
[----:B------:R-:W-:Y:S04]  /*2de20*/  LDS.128 R236, [R252+0x400] ;  /* 0x00040000fcec7984 */ /* 0x000fe80000000c00 */
[----:B------:R-:W-:Y:S04]  /*2de30*/  LDS.128 R232, [R3] ;  /* 0x0000000003e87984 */ /* 0x000fe80000000c00 */
[----:B------:R-:W-:Y:S04]  /*2de40*/  LDS.128 R224, [R3+0x400] ;  /* 0x0004000003e07984 */ /* 0x000fe80000000c00 */
[----:B------:R-:W-:Y:S06]  /*2de50*/  BAR.SYNC.DEFER_BLOCKING 0x0 ;  /* 0x0000000000007b1d */ /* 0x000fec0000010000 */
[----:B-1----:R-:W-:Y:S04]  /*2de60*/  STL.64 [R1+0x80], R60 ;  /* 0x0000803c01007387 */ /* 0x002fe80000100a00 */
[----:B------:R-:W-:Y:S04]  /*2de70*/  STL.64 [R1+0x88], R62 ;  /* 0x0000883e01007387 */ /* 0x000fe80000100a00 */
[----:B--2---:R-:W-:Y:S04]  /*2de80*/  STL.64 [R1+0x50], R56 ;  /* 0x0000503801007387 */ /* 0x004fe80000100a00 */
[----:B------:R-:W-:Y:S04]  /*2de90*/  STL.64 [R1+0x58], R58 ;  /* 0x0000583a01007387 */ /* 0x000fe80000100a00 */
[----:B---3--:R-:W-:Y:S04]  /*2dea0*/  STL.64 [R1+0x20], R44 ;  /* 0x0000202c01007387 */ /* 0x008fe80000100a00 */
[----:B------:R1:W-:Y:S04]  /*2deb0*/  STL.64 [R1+0x28], R46 ;  /* 0x0000282e01007387 */ /* 0x0003e80000100a00 */
[----:B------:R2:W-:Y:S04]  /*2dec0*/  STS.128 [R0], R36 ;  /* 0x0000002400007388 */ /* 0x0005e80000000c00 */
[----:B-1----:R-:W3:Y:S04]  /*2ded0*/  LDL.LU R46, [R1] ;  /* 0x00000000012e7983 */ /* 0x002ee80000300800 */
[----:B------:R-:W3:Y:S04]  /*2dee0*/  LDL.LU R47, [R1+0x4] ;  /* 0x00000400012f7983 */ /* 0x000ee80000300800 */
[----:B--2---:R-:W2:Y:S04]  /*2def0*/  LDL.LU R38, [R1+0x8] ;  /* 0x0000080001267983 */ /* 0x004ea80000300800 */
[----:B------:R-:W2:Y:S01]  /*2df00*/  LDL.LU R39, [R1+0xc] ;  /* 0x00000c0001277983 */ /* 0x000ea20000300800 */
[----:B------:R-:W-:Y:S01]  /*2df10*/  IMAD.MOV.U32 R40, RZ, RZ, R76 ;  /* 0x000000ffff287224 */ /* 0x000fe200078e004c */
[----:B------:R-:W-:Y:S01]  /*2df20*/  MOV R41, R77 ;  /* 0x0000004d00297202 */ /* 0x000fe20000000f00 */
[----:B------:R-:W-:-:S02]  /*2df30*/  IMAD.MOV.U32 R42, RZ, RZ, R80 ;  /* 0x000000ffff2a7224 */ /* 0x000fc400078e0050 */
[----:B------:R-:W-:-:S05]  /*2df40*/  IMAD.MOV.U32 R43, RZ, RZ, R81 ;  /* 0x000000ffff2b7224 */ /* 0x000fca00078e0051 */
[----:B------:R1:W-:Y:S04]  /*2df50*/  STS.128 [R0+0x100], R40 ;  /* 0x0001002800007388 */ /* 0x0003e80000000c00 */
[----:B-1----:R-:W4:Y:S01]  /*2df60*/  LDL.LU R40, [R1+0xa0] ;  /* 0x0000a00001287983 */ /* 0x002f220000300800 */
[----:B------:R-:W-:Y:S01]  /*2df70*/  MOV R43, R52 ;  /* 0x00000034002b7202 */ /* 0x000fe20000000f00 */
[----:B------:R-:W-:Y:S02]  /*2df80*/  IMAD.MOV.U32 R42, RZ, RZ, R53 ;  /* 0x000000ffff2a7224 */ /* 0x000fe400078e0035 */
[----:B------:R-:W4:Y:S04]  /*2df90*/  LDL.LU R41, [R1+0xa4] ;  /* 0x0000a40001297983 */ /* 0x000f280000300800 */
[----:B------:R-:W3:Y:S04]  /*2dfa0*/  LDL.LU R52, [R1+0xa8] ;  /* 0x0000a80001347983 */ /* 0x000ee80000300800 */
[----:B------:R-:W3:Y:S04]  /*2dfb0*/  LDL.LU R53, [R1+0xac] ;  /* 0x0000ac0001357983 */ /* 0x000ee80000300800 */
[----:B------:R-:W3:Y:S04]  /*2dfc0*/  LDL.LU R54, [R1+0x78] ;  /* 0x0000780001367983 */ /* 0x000ee80000300800 */
[----:B------:R-:W3:Y:S01]  /*2dfd0*/  LDL.LU R55, [R1+0x7c] ;  /* 0x00007c0001377983 */ /* 0x000ee20000300800 */
[----:B------:R-:W-:-:S02]  /*2dfe0*/  IMAD.MOV.U32 R36, RZ, RZ, R206 ;  /* 0x000000ffff247224 */ /* 0x000fc400078e00ce */
[----:B------:R-:W-:Y:S02]  /*2dff0*/  IMAD.MOV.U32 R37, RZ, RZ, R207 ;  /* 0x000000ffff257224 */ /* 0x000fe400078e00cf */
[----:B------:R-:W-:Y:S02]  /*2e000*/  IMAD.MOV.U32 R50, RZ, RZ, R82 ;  /* 0x000000ffff327224 */ /* 0x000fe400078e0052 */
[----:B------:R-:W-:Y:S01]  /*2e010*/  IMAD.MOV.U32 R51, RZ, RZ, R83 ;  /* 0x000000ffff337224 */ /* 0x000fe200078e0053 */
[----:B--2---:R1:W-:Y:S04]  /*2e020*/  STS.128 [R0+0x280], R36 ;  /* 0x0002802400007388 */ /* 0x0043e80000000c00 */
[----:B-1----:R-:W2:Y:S04]  /*2e030*/  LDL.LU R36, [R1+0x200] ;  /* 0x0002000001247983 */ /* 0x002ea80000300800 */
[----:B------:R-:W2:Y:S04]  /*2e040*/  LDL.LU R37, [R1+0x204] ;  /* 0x0002040001257983 */ /* 0x000ea80000300800 */
[----:B------:R-:W2:Y:S04]  /*2e050*/  LDL.LU R38, [R1+0x1f0] ;  /* 0x0001f00001267983 */ /* 0x000ea80000300800 */
[----:B------:R-:W2:Y:S04]  /*2e060*/  LDL.LU R39, [R1+0x1f4] ;  /* 0x0001f40001277983 */ /* 0x000ea80000300800 */
[----:B------:R-:W2:Y:S04]  /*2e070*/  LDL.LU R80, [R1+0x208] ;  /* 0x0002080001507983 */ /* 0x000ea80000300800 */
[----:B------:R-:W2:Y:S04]  /*2e080*/  LDL.LU R81, [R1+0x20c] ;  /* 0x00020c0001517983 */ /* 0x000ea80000300800 */
[----:B------:R-:W2:Y:S04]  /*2e090*/  LDL.LU R82, [R1+0x1f8] ;  /* 0x0001f80001527983 */ /* 0x000ea80000300800 */
[----:B------:R-:W2:Y:S01]  /*2e0a0*/  LDL.LU R83, [R1+0x1fc] ;  /* 0x0001fc0001537983 */ /* 0x000ea20000300800 */
[----:B------:R-:W-:Y:S01]  /*2e0b0*/  IMAD.MOV.U32 R48, RZ, RZ, R78 ;  /* 0x000000ffff307224 */ /* 0x000fe200078e004e */
[----:B------:R-:W-:Y:S01]  /*2e0c0*/  MOV R49, R79 ;  /* 0x0000004f00317202 */ /* 0x000fe20000000f00 */
[----:B------:R-:W-:Y:S01]  /*2e0d0*/  IMAD.MOV.U32 R44, RZ, RZ, R204 ;  /* 0x000000ffff2c7224 */ /* 0x000fe200078e00cc */
[----:B------:R-:W-:Y:S01]  /*2e0e0*/  MOV R45, R205 ;  /* 0x000000cd002d7202 */ /* 0x000fe20000000f00 */
[----:B------:R1:W-:Y:S04]  /*2e0f0*/  STS.128 [R0+0x80], R220 ;  /* 0x000080dc00007388 */ /* 0x0003e80000000c00 */
[----:B------:R-:W-:Y:S04]  /*2e100*/  STS.128 [R0+0x180], R48 ;  /* 0x0001803000007388 */ /* 0x000fe80000000c00 */
[----:B---3--:R-:W-:Y:S04]  /*2e110*/  STS.128 [R0+0x200], R44 ;  /* 0x0002002c00007388 */ /* 0x008fe80000000c00 */
[----:B----4-:R-:W-:Y:S04]  /*2e120*/  STS.128 [R0+0x300], R40 ;  /* 0x0003002800007388 */ /* 0x010fe80000000c00 */
[----:B------:R-:W-:Y:S04]  /*2e130*/  STS.128 [R0+0x380], R52 ;  /* 0x0003803400007388 */ /* 0x000fe80000000c00 */
[----:B------:R-:W-:Y:S01]  /*2e140*/  BAR.SYNC.DEFER_BLOCKING 0x0 ;  /* 0x0000000000007b1d */ /* 0x000fe20000010000 */
[----:B-1----:R-:W-:-:S05]  /*2e150*/  LOP3.LUT R223, R2, 0x20, RZ, 0x3c, !PT ;  /* 0x0000002002df7812 */ /* 0x002fca00078e3cff */
[----:B------:R-:W1:Y:S04]  /*2e160*/  LDS.128 R40, [R2] ;  /* 0x0000000002287984 */ /* 0x000e680000000c00 */
[----:B------:R-:W-:Y:S04]  /*2e170*/  LDS.128 R56, [R2+0x400] ;  /* 0x0004000002387984 */ /* 0x000fe80000000c00 */
[----:B------:R-:W3:Y:S04]  /*2e180*/  LDS.128 R76, [R223] ;  /* 0x00000000df4c7984 */ /* 0x000ee80000000c00 */
[----:B------:R-:W-:Y:S04]  /*2e190*/  LDS.128 R52, [R223+0x400] ;  /* 0x00040000df347984 */ /* 0x000fe80000000c00 */
[----:B------:R-:W4:Y:S04]  /*2e1a0*/  LDS.128 R64, [R252] ;  /* 0x00000000fc407984 */ /* 0x000f280000000c00 */
[----:B------:R-:W-:Y:S04]  /*2e1b0*/  LDS.128 R48, [R252+0x400] ;  /* 0x00040000fc307984 */ /* 0x000fe80000000c00 */
[----:B------:R-:W1:Y:S04]  /*2e1c0*/  LDS.128 R60, [R3] ;  /* 0x00000000033c7984 */ /* 0x000e680000000c00 */
[----:B------:R-:W1:Y:S04]  /*2e1d0*/  LDS.128 R44, [R3+0x400] ;  /* 0x00040000032c7984 */ /* 0x000e680000000c00 */
[----:B------:R-:W-:Y:S01]  /*2e1e0*/  BAR.SYNC.DEFER_BLOCKING 0x0 ;  /* 0x0000000000007b1d */ /* 0x000fe20000010000 */
[----:B------:R-:W-:Y:S01]  /*2e1f0*/  IMAD.MOV.U32 R102, RZ, RZ, R112 ;  /* 0x000000ffff667224 */ /* 0x000fe200078e0070 */
[----:B------:R-:W-:Y:S01]  /*2e200*/  MOV R103, R113 ;  /* 0x0000007100677202 */ /* 0x000fe20000000f00 */
[----:B------:R-:W-:-:S02]  /*2e210*/  IMAD.MOV.U32 R100, RZ, RZ, R108 ;  /* 0x000000ffff647224 */ /* 0x000fc400078e006c */
[----:B------:R-:W-:Y:S02]  /*2e220*/  IMAD.MOV.U32 R101, RZ, RZ, R109 ;  /* 0x000000ffff657224 */ /* 0x000fe400078e006d */
[----:B------:R-:W-:Y:S02]  /*2e230*/  IMAD.MOV.U32 R112, RZ, RZ, R110 ;  /* 0x000000ffff707224 */ /* 0x000fe400078e006e */
[----:B------:R-:W-:Y:S01]  /*2e240*/  IMAD.MOV.U32 R113, RZ, RZ, R111 ;  /* 0x000000ffff717224 */ /* 0x000fe200078e006f */
[----:B------:R-:W-:Y:S04]  /*2e250*/  STS.128 [R0+0x100], R100 ;  /* 0x0001006400007388 */ /* 0x000fe80000000c00 */
[----:B------:R-:W-:Y:S01]  /*2e260*/  STS.128 [R0+0x180], R112 ;  /* 0x0001807000007388 */ /* 0x000fe20000000c00 */
[----:B------:R-:W-:Y:S01]  /*2e270*/  IMAD.MOV.U32 R124, RZ, RZ, R84 ;  /* 0x000000ffff7c7224 */ /* 0x000fe200078e0054 */
[----:B------:R-:W-:Y:S01]  /*2e280*/  MOV R127, R121 ;  /* 0x00000079007f7202 */ /* 0x000fe20000000f00 */
[----:B------:R-:W-:Y:S01]  /*2e290*/  IMAD.MOV.U32 R125, RZ, RZ, R85 ;  /* 0x000000ffff7d7224 */ /* 0x000fe200078e0055 */
[----:B------:R-:W3:Y:S01]  /*2e2a0*/  LDL.LU R84, [R1+0x90] ;  /* 0x0000900001547983 */ /* 0x000ee20000300800 */
[----:B------:R-:W-:-:S02]  /*2e2b0*/  IMAD.MOV.U32 R126, RZ, RZ, R120 ;  /* 0x000000ffff7e7224 */ /* 0x000fc400078e0078 */
[----:B------:R-:W-:Y:S01]  /*2e2c0*/  IMAD.MOV.U32 R120, RZ, RZ, R86 ;  /* 0x000000ffff787224 */ /* 0x000fe200078e0056 */
[----:B------:R-:W3:Y:S01]  /*2e2d0*/  LDL.LU R85, [R1+0x94] ;  /* 0x0000940001557983 */ /* 0x000ee20000300800 */
[----:B------:R-:W-:-:S03]  /*2e2e0*/  IMAD.MOV.U32 R121, RZ, RZ, R87 ;  /* 0x000000ffff797224 */ /* 0x000fc600078e0057 */
[----:B------:R-:W3:Y:S04]  /*2e2f0*/  LDL.LU R86, [R1+0x100] ;  /* 0x0001000001567983 */ /* 0x000ee80000300800 */
[----:B------:R-:W3:Y:S04]  /*2e300*/  LDL.LU R87, [R1+0x104] ;  /* 0x0001040001577983 */ /* 0x000ee80000300800 */
[----:B--2---:R2:W-:Y:S04]  /*2e310*/  STS.128 [R0], R36 ;  /* 0x0000002400007388 */ /* 0x0045e80000000c00 */
[----:B------:R1:W-:Y:S01]  /*2e320*/  STS.128 [R0+0x80], R80 ;  /* 0x0000805000007388 */ /* 0x0003e20000000c00 */
[----:B--2---:R-:W-:Y:S01]  /*2e330*/  IMAD.MOV.U32 R38, RZ, RZ, R176 ;  /* 0x000000ffff267224 */ /* 0x004fe200078e00b0 */
[----:B------:R-:W-:Y:S01]  /*2e340*/  MOV R37, R173 ;  /* 0x000000ad00257202 */ /* 0x000fe20000000f00 */
[----:B------:R-:W-:Y:S01]  /*2e350*/  IMAD.MOV.U32 R39, RZ, RZ, R177 ;  /* 0x000000ffff277224 */ /* 0x000fe200078e00b1 */
[----:B------:R-:W-:Y:S01]  /*2e360*/  MOV R177, R175 ;  /* 0x000000af00b17202 */ /* 0x000fe20000000f00 */
[----:B------:R-:W-:-:S02]  /*2e370*/  IMAD.MOV.U32 R36, RZ, RZ, R172 ;  /* 0x000000ffff247224 */ /* 0x000fc400078e00ac */
[----:B------:R-:W-:-:S03]  /*2e380*/  IMAD.MOV.U32 R176, RZ, RZ, R174 ;  /* 0x000000ffffb07224 */ /* 0x000fc600078e00ae */
[----:B------:R-:W-:Y:S01]  /*2e390*/  STS.128 [R0+0x200], R36 ;  /* 0x0002002400007388 */ /* 0x000fe20000000c00 */
[----:B-1----:R-:W-:Y:S01]  /*2e3a0*/  IMAD.MOV.U32 R82, RZ, RZ, R16 ;  /* 0x000000ffff527224 */ /* 0x002fe200078e0010 */
[----:B------:R-:W-:Y:S01]  /*2e3b0*/  MOV R83, R17 ;  /* 0x0000001100537202 */ /* 0x000fe20000000f00 */
[----:B------:R-:W-:Y:S02]  /*2e3c0*/  IMAD.MOV.U32 R80, RZ, RZ, R12 ;  /* 0x000000ffff507224 */ /* 0x000fe400078e000c */
[----:B------:R-:W-:Y:S02]  /*2e3d0*/  IMAD.MOV.U32 R81, RZ, RZ, R13 ;  /* 0x000000ffff517224 */ /* 0x000fe400078e000d */
[----:B------:R-:W-:Y:S02]  /*2e3e0*/  IMAD.MOV.U32 R16, RZ, RZ, R14 ;  /* 0x000000ffff107224 */ /* 0x000fe400078e000e */
[----:B------:R-:W-:Y:S01]  /*2e3f0*/  IMAD.MOV.U32 R17, RZ, RZ, R15 ;  /* 0x000000ffff117224 */ /* 0x000fe200078e000f */
[----:B------:R-:W-:Y:S04]  /*2e400*/  STS.128 [R0+0x280], R176 ;  /* 0x000280b000007388 */ /* 0x000fe80000000c00 */
[----:B------:R-:W-:Y:S04]  /*2e410*/  STS.128 [R0+0x300], R80 ;  /* 0x0003005000007388 */ /* 0x000fe80000000c00 */
[----:B------:R-:W-:Y:S04]  /*2e420*/  STS.128 [R0+0x380], R16 ;  /* 0x0003801000007388 */ /* 0x000fe80000000c00 */
[----:B------:R-:W-:Y:S01]  /*2e430*/  BAR.SYNC.DEFER_BLOCKING 0x0 ;  /* 0x0000000000007b1d */ /* 0x000fe20000010000 */
[----:B------:R-:W-:Y:S01]  /*2e440*/  IMAD.MOV.U32 R14, RZ, RZ, R212 ;  /* 0x000000ffff0e7224 */ /* 0x000fe200078e00d4 */
[----:B------:R-:W-:Y:S01]  /*2e450*/  MOV R13, R33 ;  /* 0x00000021000d7202 */ /* 0x000fe20000000f00 */
[----:B------:R-:W-:Y:S01]  /*2e460*/  IMAD.MOV.U32 R15, RZ, RZ, R213 ;  /* 0x000000ffff0f7224 */ /* 0x000fe200078e00d5 */
[----:B------:R-:W-:Y:S01]  /*2e470*/  MOV R213, R35 ;  /* 0x0000002300d57202 */ /* 0x000fe20000000f00 */
[----:B------:R-:W-:-:S02]  /*2e480*/  IMAD.MOV.U32 R12, RZ, RZ, R32 ;  /* 0x000000ffff0c7224 */ /* 0x000fc400078e0020 */
[----:B------:R-:W-:Y:S01]  /*2e490*/  IMAD.MOV.U32 R212, RZ, RZ, R34 ;  /* 0x000000ffffd47224 */ /* 0x000fe200078e0022 */
[----:B------:R-:W1:Y:S04]  /*2e4a0*/  LDS.128 R112, [R2] ;  /* 0x0000000002707984 */ /* 0x000e680000000c00 */
[----:B------:R-:W-:Y:S04]  /*2e4b0*/  LDS.128 R80, [R2+0x400] ;  /* 0x0004000002507984 */ /* 0x000fe80000000c00 */
[----:B------:R-:W-:Y:S04]  /*2e4c0*/  LDS.128 R108, [R223] ;  /* 0x00000000df6c7984 */ /* 0x000fe80000000c00 */
[----:B------:R-:W-:Y:S04]  /*2e4d0*/  LDS.128 R36, [R223+0x400] ;  /* 0x00040000df247984 */ /* 0x000fe80000000c00 */
[----:B------:R-:W-:Y:S04]  /*2e4e0*/  LDS.128 R104, [R252] ;  /* 0x00000000fc687984 */ /* 0x000fe80000000c00 */
[----:B------:R-:W-:Y:S04]  /*2e4f0*/  LDS.128 R32, [R252+0x400] ;  /* 0x00040000fc207984 */ /* 0x000fe80000000c00 */
[----:B------:R-:W-:Y:S04]  /*2e500*/  LDS.128 R100, [R3] ;  /* 0x0000000003647984 */ /* 0x000fe80000000c00 */
[----:B------:R-:W-:Y:S04]  /*2e510*/  LDS.128 R16, [R3+0x400] ;  /* 0x0004000003107984 */ /* 0x000fe80000000c00 */
[----:B------:R-:W-:Y:S06]  /*2e520*/  BAR.SYNC.DEFER_BLOCKING 0x0 ;  /* 0x0000000000007b1d */ /* 0x000fec0000010000 */
[----:B------:R2:W-:Y:S04]  /*2e530*/  STS.128 [R0], R12 ;  /* 0x0000000c00007388 */ /* 0x0005e80000000c00 */
[----:B--2---:R-:W2:Y:S04]  /*2e540*/  LDL.LU R12, [R1+0x98] ;  /* 0x00009800010c7983 */ /* 0x004ea80000300800 */
[----:B------:R-:W2:Y:S04]  /*2e550*/  LDL.LU R13, [R1+0x9c] ;  /* 0x00009c00010d7983 */ /* 0x000ea80000300800 */
[----:B------:R-:W2:Y:S04]  /*2e560*/  LDL.LU R14, [R1+0x108] ;  /* 0x00010800010e7983 */ /* 0x000ea80000300800 */
[----:B------:R-:W2:Y:S04]  /*2e570*/  LDL.LU R15, [R1+0x10c] ;  /* 0x00010c00010f7983 */ /* 0x000ea80000300800 */
[----:B------:R1:W-:Y:S04]  /*2e580*/  STS.128 [R0+0x100], R124 ;  /* 0x0001007c00007388 */ /* 0x0003e80000000c00 */
[----:B-1----:R-:W3:Y:S04]  /*2e590*/  LDL.LU R124, [R1+0x60] ;  /* 0x00006000017c7983 */ /* 0x002ee80000300800 */
[----:B------:R-:W3:Y:S04]  /*2e5a0*/  LDL.LU R125, [R1+0x64] ;  /* 0x00006400017d7983 */ /* 0x000ee80000300800 */
[----:B------:R-:W3:Y:S04]  /*2e5b0*/  LDL.LU R126, [R1+0x40] ;  /* 0x00004000017e7983 */ /* 0x000ee80000300800 */
[----:B------:R-:W3:Y:S04]  /*2e5c0*/  LDL.LU R127, [R1+0x44] ;  /* 0x00004400017f7983 */ /* 0x000ee80000300800 */
[----:B------:R-:W3:Y:S04]  /*2e5d0*/  LDL.LU R128, [R1+0x68] ;  /* 0x0000680001807983 */ /* 0x000ee80000300800 */
[----:B------:R-:W3:Y:S04]  /*2e5e0*/  LDL.LU R129, [R1+0x6c] ;  /* 0x00006c0001817983 */ /* 0x000ee80000300800 */
[----:B------:R-:W4:Y:S04]  /*2e5f0*/  LDL.LU R130, [R1+0x48] ;  /* 0x0000480001827983 */ /* 0x000f280000300800 */
[----:B------:R-:W4:Y:S04]  /*2e600*/  LDL.LU R131, [R1+0x4c] ;  /* 0x00004c0001837983 */ /* 0x000f280000300800 */
[----:B--2---:R1:W-:Y:S04]  /*2e610*/  STS.128 [R0+0x280], R12 ;  /* 0x0002800c00007388 */ /* 0x0043e80000000c00 */
[----:B-1----:R-:W2:Y:S04]  /*2e620*/  LDL.LU R12, [R1+0x1e0] ;  /* 0x0001e000010c7983 */ /* 0x002ea80000300800 */
[----:B------:R-:W2:Y:S04]  /*2e630*/  LDL.LU R13, [R1+0x1e4] ;  /* 0x0001e400010d7983 */ /* 0x000ea80000300800 */
[----:B------:R-:W2:Y:S04]  /*2e640*/  LDL.LU R168, [R1+0x1e8] ;  /* 0x0001e80001a87983 */ /* 0x000ea80000300800 */
[----:B------:R-:W2:Y:S04]  /*2e650*/  LDL.LU R169, [R1+0x1ec] ;  /* 0x0001ec0001a97983 */ /* 0x000ea80000300800 */
[----:B------:R-:W-:Y:S04]  /*2e660*/  STS.128 [R0+0x80], R212 ;  /* 0x000080d400007388 */ /* 0x000fe80000000c00 */
[----:B------:R-:W-:Y:S04]  /*2e670*/  STS.128 [R0+0x180], R120 ;  /* 0x0001807800007388 */ /* 0x000fe80000000c00 */
[----:B---3--:R-:W-:Y:S04]  /*2e680*/  STS.128 [R0+0x200], R84 ;  /* 0x0002005400007388 */ /* 0x008fe80000000c00 */
[----:B------:R-:W-:Y:S04]  /*2e690*/  STS.128 [R0+0x300], R124 ;  /* 0x0003007c00007388 */ /* 0x000fe80000000c00 */
[----:B----4-:R-:W-:Y:S04]  /*2e6a0*/  STS.128 [R0+0x380], R128 ;  /* 0x0003808000007388 */ /* 0x010fe80000000c00 */
[----:B------:R-:W-:Y:S01]  /*2e6b0*/  BAR.SYNC.DEFER_BLOCKING 0x0 ;  /* 0x0000000000007b1d */ /* 0x000fe20000010000 */
[----:B------:R-:W-:Y:S01]  /*2e6c0*/  IMAD.MOV.U32 R14, RZ, RZ, R88 ;  /* 0x000000ffff0e7224 */ /* 0x000fe200078e0058 */
[----:B------:R-:W-:Y:S01]  /*2e6d0*/  MOV R15, R89 ;  /* 0x00000059000f7202 */ /* 0x000fe20000000f00 */
[----:B------:R-:W-:-:S02]  /*2e6e0*/  IMAD.MOV.U32 R170, RZ, RZ, R90 ;  /* 0x000000ffffaa7224 */ /* 0x000fc400078e005a */
[----:B------:R-:W-:Y:S01]  /*2e6f0*/  IMAD.MOV.U32 R171, RZ, RZ, R91 ;  /* 0x000000ffffab7224 */ /* 0x000fe200078e005b */
        /* <DEDUP_REMOVED lines=9> */
[----:B------:R-:W-:-:S02]  /*2e790*/  IMAD.MOV.U32 R174, RZ, RZ, R152 ;  /* 0x000000ffffae7224 */ /* 0x000fc400078e0098 */
[----:B------:R-:W-:Y:S01]  /*2e7a0*/  IMAD.MOV.U32 R175, RZ, RZ, R153 ;  /* 0x000000ffffaf7224 */ /* 0x000fe200078e0099 */
[----:B------:R-:W-:Y:S01]  /*2e7b0*/  MOV R153, R119 ;  /* 0x0000007700997202 */ /* 0x000fe20000000f00 */
[----:B------:R-:W-:Y:S01]  /*2e7c0*/  IMAD.MOV.U32 R152, RZ, RZ, R118 ;  /* 0x000000ffff987224 */ /* 0x000fe200078e0076 */
[----:B------:R-:W-:Y:S01]  /*2e7d0*/  MOV R173, R117 ;  /* 0x0000007500ad7202 */ /* 0x000fe20000000f00 */
[----:B------:R-:W-:Y:S01]  /*2e7e0*/  IMAD.MOV.U32 R172, RZ, RZ, R116 ;  /* 0x000000ffffac7224 */ /* 0x000fe200078e0074 */
[----:B------:R-:W-:Y:S01]  /*2e7f0*/  MOV R119, R185 ;  /* 0x000000b900777202 */ /* 0x000fe20000000f00 */
[----:B------:R-:W-:Y:S02]  /*2e800*/  IMAD.MOV.U32 R118, RZ, RZ, R184 ;  /* 0x000000ffff767224 */ /* 0x000fe400078e00b8 */
[----:B------:R-:W-:Y:S02]  /*2e810*/  IMAD.MOV.U32 R116, RZ, RZ, R180 ;  /* 0x000000ffff747224 */ /* 0x000fe400078e00b4 */
[----:B------:R-:W-:-:S02]  /*2e820*/  IMAD.MOV.U32 R117, RZ, RZ, R181 ;  /* 0x000000ffff757224 */ /* 0x000fc400078e00b5 */
[----:B------:R-:W-:Y:S02]  /*2e830*/  IMAD.MOV.U32 R184, RZ, RZ, R182 ;  /* 0x000000ffffb87224 */ /* 0x000fe400078e00b6 */
[----:B------:R-:W-:Y:S01]  /*2e840*/  IMAD.MOV.U32 R185, RZ, RZ, R183 ;  /* 0x000000ffffb97224 */ /* 0x000fe200078e00b7 */
[----:B------:R-:W-:Y:S04]  /*2e850*/  STS.128 [R0+0x100], R172 ;  /* 0x000100ac00007388 */ /* 0x000fe80000000c00 */
[----:B------:R-:W-:Y:S04]  /*2e860*/  STS.128 [R0+0x180], R152 ;  /* 0x0001809800007388 */ /* 0x000fe80000000c00 */
[----:B------:R-:W-:Y:S04]  /*2e870*/  STS.128 [R0+0x200], R116 ;  /* 0x0002007400007388 */ /* 0x000fe80000000c00 */
[----:B------:R-:W-:Y:S01]  /*2e880*/  STS.128 [R0+0x280], R184 ;  /* 0x000280b800007388 */ /* 0x000fe20000000c00 */
[----:B------:R-:W-:Y:S01]  /*2e890*/  IMAD.MOV.U32 R180, RZ, RZ, R140 ;  /* 0x000000ffffb47224 */ /* 0x000fe200078e008c */
[----:B------:R-:W-:Y:S01]  /*2e8a0*/  MOV R181, R141 ;  /* 0x0000008d00b57202 */ /* 0x000fe20000000f00 */
[----:B------:R-:W-:Y:S01]  /*2e8b0*/  IMAD.MOV.U32 R182, RZ, RZ, R144 ;  /* 0x000000ffffb67224 */ /* 0x000fe200078e0090 */
[----:B------:R-:W3:Y:S01]  /*2e8c0*/  LDL.LU R140, [R1+0xf0] ;  /* 0x0000f000018c7983 */ /* 0x000ee20000300800 */
[----:B------:R-:W-:Y:S01]  /*2e8d0*/  IMAD.MOV.U32 R183, RZ, RZ, R145 ;  /* 0x000000ffffb77224 */ /* 0x000fe200078e0091 */
[----:B------:R-:W-:Y:S01]  /*2e8e0*/  MOV R145, R143 ;  /* 0x0000008f00917202 */ /* 0x000fe20000000f00 */
[----:B------:R-:W-:Y:S01]  /*2e8f0*/  IMAD.MOV.U32 R144, RZ, RZ, R142 ;  /* 0x000000ffff907224 */ /* 0x000fe200078e008e */
[----:B------:R-:W3:Y:S04]  /*2e900*/  LDL.LU R141, [R1+0xf4] ;  /* 0x0000f400018d7983 */ /* 0x000ee80000300800 */
[----:B------:R-:W3:Y:S04]  /*2e910*/  LDL.LU R142, [R1+0xe0] ;  /* 0x0000e000018e7983 */ /* 0x000ee80000300800 */
[----:B------:R-:W3:Y:S04]  /*2e920*/  LDL.LU R143, [R1+0xe4] ;  /* 0x0000e400018f7983 */ /* 0x000ee80000300800 */
[----:B--2---:R2:W-:Y:S04]  /*2e930*/  STS.128 [R0], R12 ;  /* 0x0000000c00007388 */ /* 0x0045e80000000c00 */
[----:B------:R-:W-:Y:S01]  /*2e940*/  STS.128 [R0+0x80], R168 ;  /* 0x000080a800007388 */ /* 0x000fe20000000c00 */
[----:B--2---:R-:W-:Y:S01]  /*2e950*/  IMAD.MOV.U32 R14, RZ, RZ, R24 ;  /* 0x000000ffff0e7224 */ /* 0x004fe200078e0018 */
[----:B------:R-:W-:Y:S01]  /*2e960*/  MOV R13, R21 ;  /* 0x00000015000d7202 */ /* 0x000fe20000000f00 */
[----:B------:R-:W-:Y:S01]  /*2e970*/  IMAD.MOV.U32 R15, RZ, RZ, R25 ;  /* 0x000000ffff0f7224 */ /* 0x000fe200078e0019 */
[----:B------:R-:W-:Y:S01]  /*2e980*/  MOV R25, R23 ;  /* 0x0000001700197202 */ /* 0x000fe20000000f00 */
[----:B------:R-:W-:-:S02]  /*2e990*/  IMAD.MOV.U32 R12, RZ, RZ, R20 ;  /* 0x000000ffff0c7224 */ /* 0x000fc400078e0014 */
[----:B------:R-:W-:-:S03]  /*2e9a0*/  IMAD.MOV.U32 R24, RZ, RZ, R22 ;  /* 0x000000ffff187224 */ /* 0x000fc600078e0016 */
[----:B------:R2:W-:Y:S04]  /*2e9b0*/  STS.128 [R0+0x300], R12 ;  /* 0x0003000c00007388 */ /* 0x0005e80000000c00 */
[----:B------:R-:W-:Y:S04]  /*2e9c0*/  STS.128 [R0+0x380], R24 ;  /* 0x0003801800007388 */ /* 0x000fe80000000c00 */
[----:B------:R-:W-:Y:S01]  /*2e9d0*/  BAR.SYNC.DEFER_BLOCKING 0x0 ;  /* 0x0000000000007b1d */ /* 0x000fe20000010000 */
[----:B--2---:R-:W-:Y:S01]  /*2e9e0*/  IMAD.MOV.U32 R14, RZ, RZ, R208 ;  /* 0x000000ffff0e7224 */ /* 0x004fe200078e00d0 */
[----:B------:R-:W-:Y:S01]  /*2e9f0*/  MOV R15, R209 ;  /* 0x000000d1000f7202 */ /* 0x000fe20000000f00 */
[----:B------:R-:W-:-:S02]  /*2ea00*/  IMAD.MOV.U32 R12, RZ, RZ, R68 ;  /* 0x000000ffff0c7224 */ /* 0x000fc400078e0044 */
[----:B------:R-:W-:Y:S02]  /*2ea10*/  IMAD.MOV.U32 R13, RZ, RZ, R69 ;  /* 0x000000ffff0d7224 */ /* 0x000fe400078e0045 */
[----:B------:R-:W-:Y:S02]  /*2ea20*/  IMAD.MOV.U32 R208, RZ, RZ, R70 ;  /* 0x000000ffffd07224 */ /* 0x000fe400078e0046 */
[----:B------:R-:W-:Y:S01]  /*2ea30*/  IMAD.MOV.U32 R209, RZ, RZ, R71 ;  /* 0x000000ffffd17224 */ /* 0x000fe200078e0047 */
[----:B------:R-:W2:Y:S04]  /*2ea40*/  LDS.128 R176, [R2] ;  /* 0x0000000002b07984 */ /* 0x000ea80000000c00 */
        /* <DEDUP_REMOVED lines=9> */
[----:B------:R2:W-:Y:S04]  /*2eae0*/  STS.128 [R0+0x100], R180 ;  /* 0x000100b400007388 */ /* 0x0005e80000000c00 */
[----:B-1----:R-:W4:Y:S04]  /*2eaf0*/  LDL.LU R12, [R1+0xf8] ;  /* 0x0000f800010c7983 */ /* 0x002f280000300800 */
[----:B------:R-:W4:Y:S04]  /*2eb00*/  LDL.LU R13, [R1+0xfc] ;  /* 0x0000fc00010d7983 */ /* 0x000f280000300800 */
[----:B------:R-:W4:Y:S04]  /*2eb10*/  LDL.LU R14, [R1+0xe8] ;  /* 0x0000e800010e7983 */ /* 0x000f280000300800 */
[----:B------:R-:W4:Y:S04]  /*2eb20*/  LDL.LU R15, [R1+0xec] ;  /* 0x0000ec00010f7983 */ /* 0x000f280000300800 */
[----:B--2---:R-:W2:Y:S04]  /*2eb30*/  LDL.LU R180, [R1+0x30] ;  /* 0x0000300001b47983 */ /* 0x004ea80000300800 */
[----:B------:R-:W2:Y:S04]  /*2eb40*/  LDL.LU R181, [R1+0x34] ;  /* 0x0000340001b57983 */ /* 0x000ea80000300800 */
[----:B------:R-:W2:Y:S04]  /*2eb50*/  LDL.LU R182, [R1+0x10] ;  /* 0x0000100001b67983 */ /* 0x000ea80000300800 */
[----:B------:R-:W2:Y:S04]  /*2eb60*/  LDL.LU R183, [R1+0x14] ;  /* 0x0000140001b77983 */ /* 0x000ea80000300800 */
[----:B------:R-:W2:Y:S04]  /*2eb70*/  LDL.LU R184, [R1+0x38] ;  /* 0x0000380001b87983 */ /* 0x000ea80000300800 */
[----:B------:R-:W2:Y:S04]  /*2eb80*/  LDL.LU R185, [R1+0x3c] ;  /* 0x00003c0001b97983 */ /* 0x000ea80000300800 */
[----:B------:R-:W2:Y:S04]  /*2eb90*/  LDL.LU R186, [R1+0x18] ;  /* 0x0000180001ba7983 */ /* 0x000ea80000300800 */
[----:B------:R-:W2:Y:S04]  /*2eba0*/  LDL.LU R187, [R1+0x1c] ;  /* 0x00001c0001bb7983 */ /* 0x000ea80000300800 */
[----:B------:R1:W-:Y:S04]  /*2ebb0*/  STS.128 [R0+0x80], R208 ;  /* 0x000080d000007388 */ /* 0x0003e80000000c00 */
[----:B------:R-:W-:Y:S04]  /*2ebc0*/  STS.128 [R0+0x180], R144 ;  /* 0x0001809000007388 */ /* 0x000fe80000000c00 */
[----:B---3--:R-:W-:Y:S01]  /*2ebd0*/  STS.128 [R0+0x200], R140 ;  /* 0x0002008c00007388 */ /* 0x008fe20000000c00 */
[----:B------:R-:W-:Y:S01]  /*2ebe0*/  IMAD.MOV.U32 R204, RZ, RZ, R94 ;  /* 0x000000ffffcc7224 */ /* 0x000fe200078e005e */
[----:B------:R-:W-:Y:S01]  /*2ebf0*/  MOV R207, R99 ;  /* 0x0000006300cf7202 */ /* 0x000fe20000000f00 */
[----:B------:R-:W-:Y:S01]  /*2ec00*/  IMAD.MOV.U32 R205, RZ, RZ, R95 ;  /* 0x000000ffffcd7224 */ /* 0x000fe200078e005f */
[----:B------:R-:W3:Y:S01]  /*2ec10*/  LDL.LU R214, [R1+0x3c4] ;  /* 0x0003c40001d67983 */ /* 0x000ee20000300800 */
[----:B------:R-:W-:-:S02]  /*2ec20*/  IMAD.MOV.U32 R206, RZ, RZ, R98 ;  /* 0x000000ffffce7224 */ /* 0x000fc400078e0062 */
[----:B-1----:R-:W-:Y:S01]  /*2ec30*/  IMAD.MOV.U32 R210, RZ, RZ, R160 ;  /* 0x000000ffffd27224 */ /* 0x002fe200078e00a0 */
[----:B------:R-:W-:Y:S01]  /*2ec40*/  MOV R211, R161 ;  /* 0x000000a100d37202 */ /* 0x000fe20000000f00 */
[----:B------:R-:W-:Y:S01]  /*2ec50*/  IMAD.MOV.U32 R160, RZ, RZ, R158 ;  /* 0x000000ffffa07224 */ /* 0x000fe200078e009e */
[----:B------:R-:W3:Y:S01]  /*2ec60*/  LDL.LU R212, [R1+0x3c0] ;  /* 0x0003c00001d47983 */ /* 0x000ee20000300800 */
        /* <DEDUP_REMOVED lines=9> */
[----:B----4-:R1:W-:Y:S04]  /*2ed00*/  STS.128 [R0+0x280], R12 ;  /* 0x0002800c00007388 */ /* 0x0103e80000000c00 */
[----:B--2---:R-:W-:Y:S04]  /*2ed10*/  STS.128 [R0+0x300], R180 ;  /* 0x000300b400007388 */ /* 0x004fe80000000c00 */
[----:B------:R-:W-:Y:S04]  /*2ed20*/  STS.128 [R0+0x380], R184 ;  /* 0x000380b800007388 */ /* 0x000fe80000000c00 */
[----:B------:R-:W-:Y:S01]  /*2ed30*/  BAR.SYNC.DEFER_BLOCKING 0x0 ;  /* 0x0000000000007b1d */ /* 0x000fe20000010000 */
[----:B-1----:R-:W-:Y:S01]  /*2ed40*/  IMAD.MOV.U32 R12, RZ, RZ, R92 ;  /* 0x000000ffff0c7224 */ /* 0x002fe200078e005c */
[----:B------:R-:W-:Y:S01]  /*2ed50*/  MOV R15, R97 ;  /* 0x00000061000f7202 */ /* 0x000fe20000000f00 */
[----:B------:R-:W-:-:S02]  /*2ed60*/  IMAD.MOV.U32 R13, RZ, RZ, R93 ;  /* 0x000000ffff0d7224 */ /* 0x000fc400078e005d */
[----:B------:R-:W-:Y:S01]  /*2ed70*/  IMAD.MOV.U32 R14, RZ, RZ, R96 ;  /* 0x000000ffff0e7224 */ /* 0x000fe200078e0060 */
[----:B------:R-:W1:Y:S04]  /*2ed80*/  LDS.128 R200, [R2] ;  /* 0x0000000002c87984 */ /* 0x000e680000000c00 */
[----:B------:R-:W-:Y:S04]  /*2ed90*/  LDS.128 R144, [R2+0x400] ;  /* 0x0004000002907984 */ /* 0x000fe80000000c00 */
[----:B------:R-:W2:Y:S04]  /*2eda0*/  LDS.128 R196, [R223] ;  /* 0x00000000dfc47984 */ /* 0x000ea80000000c00 */
[----:B------:R-:W-:Y:S04]  /*2edb0*/  LDS.128 R140, [R223+0x400] ;  /* 0x00040000df8c7984 */ /* 0x000fe80000000c00 */
[----:B------:R-:W4:Y:S04]  /*2edc0*/  LDS.128 R184, [R252] ;  /* 0x00000000fcb87984 */ /* 0x000f280000000c00 */
[----:B------:R-:W-:Y:S04]  /*2edd0*/  LDS.128 R96, [R252+0x400] ;  /* 0x00040000fc607984 */ /* 0x000fe80000000c00 */
[----:B------:R-:W1:Y:S04]  /*2ede0*/  LDS.128 R180, [R3] ;  /* 0x0000000003b47984 */ /* 0x000e680000000c00 */
[----:B------:R-:W1:Y:S04]  /*2edf0*/  LDS.128 R92, [R3+0x400] ;  /* 0x00040000035c7984 */ /* 0x000e680000000c00 */
[----:B------:R-:W-:Y:S06]  /*2ee00*/  BAR.SYNC.DEFER_BLOCKING 0x0 ;  /* 0x0000000000007b1d */ /* 0x000fec0000010000 */
[----:B------:R1:W-:Y:S04]  /*2ee10*/  STS.128 [R0], R12 ;  /* 0x0000000c00007388 */ /* 0x0003e80000000c00 */
[----:B------:R-:W-:Y:S04]  /*2ee20*/  STS.128 [R0+0x80], R204 ;  /* 0x000080cc00007388 */ /* 0x000fe80000000c00 */
[----:B------:R-:W-:Y:S01]  /*2ee30*/  STS.128 [R0+0x100], R208 ;  /* 0x000100d000007388 */ /* 0x000fe20000000c00 */
[----:B-1----:R-:W-:Y:S01]  /*2ee40*/  IMAD.MOV.U32 R14, RZ, RZ, R4 ;  /* 0x000000ffff0e7224 */ /* 0x002fe200078e0004 */
[----:B------:R-:W-:Y:S01]  /*2ee50*/  MOV R13, R189 ;  /* 0x000000bd000d7202 */ /* 0x000fe20000000f00 */
[----:B------:R-:W-:Y:S01]  /*2ee60*/  IMAD.MOV.U32 R15, RZ, RZ, R5 ;  /* 0x000000ffff0f7224 */ /* 0x000fe200078e0005 */
[----:B------:R-:W-:Y:S01]  /*2ee70*/  MOV R5, R191 ;  /* 0x000000bf00057202 */ /* 0x000fe20000000f00 */
[----:B------:R-:W-:-:S02]  /*2ee80*/  IMAD.MOV.U32 R12, RZ, RZ, R188 ;  /* 0x000000ffff0c7224 */ /* 0x000fc400078e00bc */
[----:B------:R-:W-:Y:S01]  /*2ee90*/  IMAD.MOV.U32 R4, RZ, RZ, R190 ;  /* 0x000000ffff047224 */ /* 0x000fe200078e00be */
[----:B------:R-:W-:Y:S04]  /*2eea0*/  STS.128 [R0+0x180], R160 ;  /* 0x000180a000007388 */ /* 0x000fe80000000c00 */
[----:B------:R-:W-:Y:S04]  /*2eeb0*/  STS.128 [R0+0x200], R12 ;  /* 0x0002000c00007388 */ /* 0x000fe80000000c00 */
[----:B------:R1:W-:Y:S04]  /*2eec0*/  STS.128 [R0+0x280], R4 ;  /* 0x0002800400007388 */ /* 0x0003e80000000c00 */
[----:B------:R-:W-:Y:S04]  /*2eed0*/  STS.128 [R0+0x300], R156 ;  /* 0x0003009c00007388 */ /* 0x000fe80000000c00 */
[----:B------:R2:W-:Y:S04]  /*2eee0*/  STS.128 [R0+0x380], R8 ;  /* 0x0003800800007388 */ /* 0x0005e80000000c00 */
[----:B------:R-:W-:Y:S01]  /*2eef0*/  BAR.SYNC.DEFER_BLOCKING 0x0 ;  /* 0x0000000000007b1d */ /* 0x000fe20000010000 */
[----:B-1----:R-:W-:Y:S01]  /*2ef00*/  IMAD.MOV.U32 R6, RZ, RZ, R216 ;  /* 0x000000ffff067224 */ /* 0x002fe200078e00d8 */
        /* <DEDUP_REMOVED lines=13> */
[----:B------:R-:W-:Y:S01]  /*2efe0*/  BAR.SYNC.DEFER_BLOCKING 0x0 ;  /* 0x0000000000007b1d */ /* 0x000fe20000010000 */
[----:B--2---:R-:W-:Y:S01]  /*2eff0*/  IMAD.MOV.U32 R8, RZ, RZ, R148 ;  /* 0x000000ffff087224 */ /* 0x004fe200078e0094 */
[----:B------:R-:W-:Y:S01]  /*2f000*/  MOV R11, R193 ;  /* 0x000000c1000b7202 */ /* 0x000fe20000000f00 */
[----:B------:R-:W-:-:S02]  /*2f010*/  IMAD.MOV.U32 R9, RZ, RZ, R149 ;  /* 0x000000ffff097224 */ /* 0x000fc400078e0095 */
[----:B------:R-:W-:Y:S01]  /*2f020*/  IMAD.MOV.U32 R10, RZ, RZ, R192 ;  /* 0x000000ffff0a7224 */ /* 0x000fe200078e00c0 */
[----:B------:R2:W-:Y:S04]  /*2f030*/  STS.128 [R0], R4 ;  /* 0x0000000400007388 */ /* 0x0005e80000000c00 */
[----:B------:R1:W-:Y:S04]  /*2f040*/  STS.128 [R0+0x100], R8 ;  /* 0x0001000800007388 */ /* 0x0003e80000000c00 */
[----:B--2---:R-:W2:Y:S04]  /*2f050*/  LDL.LU R4, [R1+0xd0] ;  /* 0x0000d00001047983 */ /* 0x004ea80000300800 */
[----:B------:R-:W2:Y:S04]  /*2f060*/  LDL.LU R5, [R1+0xd4] ;  /* 0x0000d40001057983 */ /* 0x000ea80000300800 */
[----:B------:R-:W2:Y:S04]  /*2f070*/  LDL.LU R6, [R1+0xc0] ;  /* 0x0000c00001067983 */ /* 0x000ea80000300800 */
[----:B------:R-:W2:Y:S04]  /*2f080*/  LDL.LU R7, [R1+0xc4] ;  /* 0x0000c40001077983 */ /* 0x000ea80000300800 */
[----:B-1----:R-:W4:Y:S04]  /*2f090*/  LDL.LU R8, [R1+0xd8] ;  /* 0x0000d80001087983 */ /* 0x002f280000300800 */
[----:B------:R-:W4:Y:S04]  /*2f0a0*/  LDL.LU R9, [R1+0xdc] ;  /* 0x0000dc0001097983 */ /* 0x000f280000300800 */
[----:B------:R-:W4:Y:S04]  /*2f0b0*/  LDL.LU R10, [R1+0xc8] ;  /* 0x0000c800010a7983 */ /* 0x000f280000300800 */
[----:B------:R-:W4:Y:S04]  /*2f0c0*/  LDL.LU R11, [R1+0xcc] ;  /* 0x0000cc00010b7983 */ /* 0x000f280000300800 */
[----:B------:R-:W4:Y:S01]  /*2f0d0*/  LDL.LU R215, [R1+0x80] ;  /* 0x0000800001d77983 */ /* 0x000f220000300800 */
[----:B------:R-:W-:-:S03]  /*2f0e0*/  IMAD.MOV.U32 R192, RZ, RZ, R150 ;  /* 0x000000ffffc07224 */ /* 0x000fc600078e0096 */
[----:B------:R-:W4:Y:S04]  /*2f0f0*/  LDL.LU R149, [R1+0xc18] ;  /* 0x000c180001957983 */ /* 0x000f280000300800 */
[----:B------:R-:W4:Y:S04]  /*2f100*/  LDL.LU R220, [R1+0x84] ;  /* 0x0000840001dc7983 */ /* 0x000f280000300800 */
[----:B------:R-:W4:Y:S04]  /*2f110*/  LDL.LU R213, [R1+0xc24] ;  /* 0x000c240001d57983 */ /* 0x000f280000300800 */
[----:B------:R-:W4:Y:S04]  /*2f120*/  LDL.LU R221, [R1+0x20] ;  /* 0x0000200001dd7983 */ /* 0x000f280000300800 */
[----:B------:R-:W4:Y:S01]  /*2f130*/  LDL.LU R150, [R1+0x3c8] ;  /* 0x0003c80001967983 */ /* 0x000f220000300800 */
[----:B------:R-:W-:-:S05]  /*2f140*/  IMAD.MOV.U32 R193, RZ, RZ, R151 ;  /* 0x000000ffffc17224 */ /* 0x000fca00078e0097 */
[----:B------:R1:W-:Y:S04]  /*2f150*/  STS.128 [R0+0x180], R192 ;  /* 0x000180c000007388 */ /* 0x0003e80000000c00 */
[----:B-1----:R-:W4:Y:S04]  /*2f160*/  LDL.LU R193, [R1+0xc30] ;  /* 0x000c300001c17983 */ /* 0x002f280000300800 */
[----:B------:R-:W4:Y:S01]  /*2f170*/  LDL.LU R222, [R1+0x24] ;  /* 0x0000240001de7983 */ /* 0x000f220000300800 */
[----:B---3--:R-:W-:-:S03]  /*2f180*/  IMAD R148, R212, c[0x0][0x194], RZ ;  /* 0x00006500d4947a24 */ /* 0x008fc600078e02ff */
[----:B------:R-:W-:Y:S01]  /*2f190*/  STS.128 [R0+0x80], R216 ;  /* 0x000080d800007388 */ /* 0x000fe20000000c00 */
[----:B------:R-:W-:Y:S02]  /*2f1a0*/  ISETP.GE.AND P0, PT, R212, c[0x0][0x178], PT ;  /* 0x00005e00d4007a0c */ /* 0x000fe40003f06270 */
[C---:B------:R-:W-:Y:S01]  /*2f1b0*/  ISETP.GE.AND P2, PT, R214.reuse, c[0x0][0x17c], PT ;  /* 0x00005f00d6007a0c */ /* 0x040fe20003f46270 */
[----:B------:R-:W3:Y:S01]  /*2f1c0*/  LDL.LU R192, [R1+0xc34] ;  /* 0x000c340001c07983 */ /* 0x000ee20000300800 */
[----:B------:R-:W-:-:S03]  /*2f1d0*/  ISETP.LT.AND P0, PT, R214, c[0x0][0x17c], !P0 ;  /* 0x00005f00d6007a0c */ /* 0x000fc60004701270 */
[----:B------:R-:W3:Y:S04]  /*2f1e0*/  LDL.LU R151, [R1+0xc40] ;  /* 0x000c400001977983 */ /* 0x000ee80000300800 */
[----:B--2---:R1:W-:Y:S02]  /*2f1f0*/  STS.128 [R0+0x200], R4 ;  /* 0x0002000400007388 */ /* 0x0043e40000000c00 */
[----:B-1----:R-:W-:Y:S02]  /*2f200*/  IMAD.MOV.U32 R4, RZ, RZ, c[0x0][0x194] ;  /* 0x00006500ff047624 */ /* 0x002fe400078e00ff */
[----:B----4-:R1:W-:Y:S01]  /*2f210*/  STS.128 [R0+0x280], R8 ;  /* 0x0002800800007388 */ /* 0x0103e20000000c00 */
[----:B------:R-:W-:Y:S01]  /*2f220*/  IMAD.MOV.U32 R6, RZ, RZ, R228 ;  /* 0x000000ffff067224 */ /* 0x000fe200078e00e4 */
[----:B------:R-:W-:Y:S01]  /*2f230*/  MOV R7, R229 ;  /* 0x000000e500077202 */ /* 0x000fe20000000f00 */
[----:B------:R-:W-:-:S02]  /*2f240*/  IMAD.MOV.U32 R5, RZ, RZ, R249 ;  /* 0x000000ffff057224 */ /* 0x000fc400078e00f9 */
[----:B------:R-:W-:Y:S02]  /*2f250*/  IMAD.MOV.U32 R228, RZ, RZ, R250 ;  /* 0x000000ffffe47224 */ /* 0x000fe400078e00fa */
[----:B------:R-:W-:Y:S01]  /*2f260*/  IMAD.MOV.U32 R229, RZ, RZ, R251 ;  /* 0x000000ffffe57224 */ /* 0x000fe200078e00fb */
[----:B-1----:R-:W-:Y:S01]  /*2f270*/  LEA R11, R4, R148, 0x6 ;  /* 0x00000094040b7211 */ /* 0x002fe200078e30ff */
[----:B------:R-:W-:-:S03]  /*2f280*/  IMAD.MOV.U32 R4, RZ, RZ, R248 ;  /* 0x000000ffff047224 */ /* 0x000fc600078e00f8 */
[----:B------:R-:W-:Y:S04]  /*2f290*/  STS.128 [R0+0x380], R228 ;  /* 0x000380e400007388 */ /* 0x000fe80000000c00 */
[----:B------:R1:W-:Y:S04]  /*2f2a0*/  STS.128 [R0+0x300], R4 ;  /* 0x0003000400007388 */ /* 0x0003e80000000c00 */
[----:B------:R-:W-:Y:S01]  /*2f2b0*/  BAR.SYNC.DEFER_BLOCKING 0x0 ;  /* 0x0000000000007b1d */ /* 0x000fe20000010000 */
[----:B------:R-:W-:-:S04]  /*2f2c0*/  LEA R8, P5, R148, c[0x0][0x170], 0x2 ;  /* 0x00005c0094087a11 */ /* 0x000fc800078a10ff */
[----:B------:R-:W-:Y:S02]  /*2f2d0*/  LEA.HI.X.SX32 R9, R148, c[0x0][0x174], 0x2, P5 ;  /* 0x00005d0094097a11 */ /* 0x000fe400028f16ff */
[C---:B------:R-:W-:Y:S01]  /*2f2e0*/  LEA R10, P5, R11.reuse, c[0x0][0x170], 0x2 ;  /* 0x00005c000b0a7a11 */ /* 0x040fe200078a10ff */
[----:B------:R-:W-:Y:S01]  /*2f2f0*/  IMAD R148, R214, c[0x0][0x198], RZ ;  /* 0x00006600d6947a24 */ /* 0x000fe200078e02ff */
[----:B------:R-:W-:Y:S02]  /*2f300*/  ISETP.LT.AND P2, PT, R150, c[0x0][0x178], !P2 ;  /* 0x00005e0096007a0c */ /* 0x000fe40005741270 */
[----:B------:R-:W-:Y:S01]  /*2f310*/  LEA.HI.X.SX32 R11, R11, c[0x0][0x174], 0x2, P5 ;  /* 0x00005d000b0b7a11 */ /* 0x000fe200028f16ff */
[----:B-1----:R-:W-:Y:S01]  /*2f320*/  IMAD.WIDE R4, R148, 0x4, R8 ;  /* 0x0000000494047825 */ /* 0x002fe200078e0208 */
[----:B------:R-:W-:-:S03]  /*2f330*/  ISETP.LT.AND P5, PT, R212, c[0x0][0x178], !P6 ;  /* 0x00005e00d4007a0c */ /* 0x000fc600077a1270 */
[C---:B------:R-:W-:Y:S01]  /*2f340*/  IMAD.WIDE R6, R148.reuse, 0x4, R10 ;  /* 0x0000000494067825 */ /* 0x040fe200078e020a */
[----:B------:R-:W-:Y:S01]  /*2f350*/  IADD3 R148, R148, c[0x0][0x198], RZ ;  /* 0x0000660094947a10 */ /* 0x000fe20007ffe0ff */
[----:B------:R1:W-:Y:S01]  /*2f360*/  @P0 STG.E [R4.64], R215 ;  /* 0x000000d704000986 */ /* 0x0003e2000c101908 */
[----:B------:R-:W-:Y:S02]  /*2f370*/  ISETP.LT.AND P0, PT, R150, c[0x0][0x178], !P6 ;  /* 0x00005e0096007a0c */ /* 0x000fe40007701270 */
[----:B------:R-:W-:Y:S01]  /*2f380*/  ISETP.LT.AND P6, PT, R212, c[0x0][0x178], !P1 ;  /* 0x00005e00d4007a0c */ /* 0x000fe20004fc1270 */
[----:B------:R2:W-:Y:S01]  /*2f390*/  @P2 STG.E [R6.64], R40 ;  /* 0x0000002806002986 */ /* 0x0005e2000c101908 */
[C---:B------:R-:W-:Y:S01]  /*2f3a0*/  IADD3 R0, R148.reuse, c[0x0][0x198], RZ ;  /* 0x0000660094007a10 */ /* 0x040fe20007ffe0ff */
[----:B-1----:R-:W-:Y:S01]  /*2f3b0*/  IMAD.WIDE R4, R148, 0x4, R8 ;  /* 0x0000000494047825 */ /* 0x002fe200078e0208 */
[----:B------:R-:W-:-:S04]  /*2f3c0*/  ISETP.LT.AND P1, PT, R150, c[0x0][0x178], !P1 ;  /* 0x00005e0096007a0c */ /* 0x000fc80004f21270 */
[----:B------:R1:W-:Y:S01]  /*2f3d0*/  @P5 STG.E [R4.64], R220 ;  /* 0x000000dc04005986 */ /* 0x0003e2000c101908 */
[----:B------:R-:W-:Y:S01]  /*2f3e0*/  ISETP.LT.AND P5, PT, R212, c[0x0][0x178], !P3 ;  /* 0x00005e00d4007a0c */ /* 0x000fe20005fa1270 */
[----:B--2---:R-:W-:Y:S01]  /*2f3f0*/  IMAD.WIDE R6, R0, 0x4, R8 ;  /* 0x0000000400067825 */ /* 0x004fe200078e0208 */
[----:B------:R-:W-:Y:S02]  /*2f400*/  ISETP.GE.AND P2, PT, R149, c[0x0][0x17c], PT ;  /* 0x00005f0095007a0c */ /* 0x000fe40003f46270 */
[----:B------:R-:W-:Y:S01]  /*2f410*/  ISETP.LT.AND P3, PT, R150, c[0x0][0x178], !P3 ;  /* 0x00005e0096007a0c */ /* 0x000fe20005f61270 */
[----:B-1----:R-:W-:-:S04]  /*2f420*/  IMAD.WIDE R4, R148, 0x4, R10 ;  /* 0x0000000494047825 */ /* 0x002fc800078e020a */
[C---:B------:R-:W-:Y:S01]  /*2f430*/  IMAD.WIDE R148, R0.reuse, 0x4, R10 ;  /* 0x0000000400947825 */ /* 0x040fe200078e020a */
[----:B------:R1:W-:Y:S01]  /*2f440*/  @P0 STG.E [R4.64], R41 ;  /* 0x0000002904000986 */ /* 0x0003e2000c101908 */
[----:B------:R-:W-:-:S03]  /*2f450*/  IADD3 R0, R0, c[0x0][0x198], RZ ;  /* 0x0000660000007a10 */ /* 0x000fc60007ffe0ff */
[----:B------:R2:W-:Y:S04]  /*2f460*/  @P6 STG.E [R6.64], R221 ;  /* 0x000000dd06006986 */ /* 0x0005e8000c101908 */
[----:B-1----:R-:W4:Y:S01]  /*2f470*/  LDL.LU R41, [R1+0xc3c] ;  /* 0x000c3c0001297983 */ /* 0x002f220000300800 */
[----:B------:R-:W-:-:S04]  /*2f480*/  IMAD.WIDE R4, R0, 0x4, R8 ;  /* 0x0000000400047825 */ /* 0x000fc800078e0208 */
[----:B--2---:R-:W-:Y:S01]  /*2f490*/  IMAD.WIDE R6, R0, 0x4, R10 ;  /* 0x0000000400067825 */ /* 0x004fe200078e020a */
[----:B------:R1:W-:Y:S04]  /*2f4a0*/  @P1 STG.E [R148.64], R76 ;  /* 0x0000004c94001986 */ /* 0x0003e8000c101908 */
[----:B------:R-:W-:Y:S04]  /*2f4b0*/  @P5 STG.E [R4.64], R222 ;  /* 0x000000de04005986 */ /* 0x000fe8000c101908 */
[----:B------:R2:W-:Y:S04]  /*2f4c0*/  @P3 STG.E [R6.64], R77 ;  /* 0x0000004d06003986 */ /* 0x0005e8000c101908 */
[----:B-1----:R-:W4:Y:S04]  /*2f4d0*/  LDL.LU R148, [R1+0xc50] ;  /* 0x000c500001947983 */ /* 0x002f280000300800 */
[----:B--2---:R-:W2:Y:S04]  /*2f4e0*/  LDL.LU R77, [R1+0xc54] ;  /* 0x000c5400014d7983 */ /* 0x004ea80000300800 */
[----:B------:R-:W2:Y:S04]  /*2f4f0*/  LDL.LU R221, [R1+0x50] ;  /* 0x0000500001dd7983 */ /* 0x000ea80000300800 */
[----:B------:R-:W2:Y:S04]  /*2f500*/  LDL.LU R76, [R1+0xc5c] ;  /* 0x000c5c00014c7983 */ /* 0x000ea80000300800 */
[----:B------:R-:W2:Y:S01]  /*2f510*/  LDL.LU R222, [R1+0x54] ;  /* 0x0000540001de7983 */ /* 0x000ea20000300800 */
[----:B------:R-:W-:-:S02]  /*2f520*/  ISETP.LT.AND P6, PT, R212, c[0x0][0x178], !P4 ;  /* 0x00005e00d4007a0c */ /* 0x000fc400067c1270 */
[----:B------:R-:W-:Y:S02]  /*2f530*/  ISETP.LT.AND P4, PT, R150, c[0x0][0x178], !P4 ;  /* 0x00005e0096007a0c */ /* 0x000fe40006781270 */
[----:B------:R-:W-:Y:S02]  /*2f540*/  IADD3 R0, R0, c[0x0][0x198], RZ ;  /* 0x0000660000007a10 */ /* 0x000fe40007ffe0ff */
[----:B------:R-:W-:-:S03]  /*2f550*/  ISETP.LT.AND P5, PT, R212, c[0x0][0x178], !P2 ;  /* 0x00005e00d4007a0c */ /* 0x000fc600057a1270 */
[C---:B------:R-:W-:Y:S01]  /*2f560*/  IMAD.WIDE R4, R0.reuse, 0x4, R8 ;  /* 0x0000000400047825 */ /* 0x040fe200078e0208 */
[----:B------:R-:W-:Y:S02]  /*2f570*/  ISETP.GE.AND P0, PT, R213, c[0x0][0x17c], PT ;  /* 0x00005f00d5007a0c */ /* 0x000fe40003f06270 */
[C---:B------:R-:W-:Y:S01]  /*2f580*/  IADD3 R40, R0.reuse, c[0x0][0x198], RZ ;  /* 0x0000660000287a10 */ /* 0x040fe20007ffe0ff */
[----:B------:R-:W-:Y:S01]  /*2f590*/  IMAD.WIDE R6, R0, 0x4, R10 ;  /* 0x0000000400067825 */ /* 0x000fe200078e020a */
[----:B------:R-:W-:Y:S01]  /*2f5a0*/  ISETP.LT.AND P2, PT, R150, c[0x0][0x178], !P2 ;  /* 0x00005e0096007a0c */ /* 0x000fe20005741270 */
[----:B------:R1:W-:Y:S01]  /*2f5b0*/  @P6 STG.E [R4.64], R240 ;  /* 0x000000f004006986 */ /* 0x0003e2000c101908 */
[----:B------:R-:W-:-:S03]  /*2f5c0*/  ISETP.LT.AND P6, PT, R212, c[0x0][0x178], !P0 ;  /* 0x00005e00d4007a0c */ /* 0x000fc600047c1270 */
[----:B------:R3:W-:Y:S01]  /*2f5d0*/  @P4 STG.E [R6.64], R64 ;  /* 0x0000004006004986 */ /* 0x0007e2000c101908 */
[----:B------:R-:W-:Y:S02]  /*2f5e0*/  ISETP.GE.AND P1, PT, R193, c[0x0][0x17c], PT ;  /* 0x00005f00c1007a0c */ /* 0x000fe40003f26270 */
[----:B------:R-:W-:Y:S01]  /*2f5f0*/  ISETP.LT.AND P0, PT, R150, c[0x0][0x178], !P0 ;  /* 0x00005e0096007a0c */ /* 0x000fe20004701270 */
[----:B-1----:R-:W-:-:S04]  /*2f600*/  IMAD.WIDE R4, R40, 0x4, R8 ;  /* 0x0000000428047825 */ /* 0x002fc800078e0208 */
[C---:B---3--:R-:W-:Y:S01]  /*2f610*/  IMAD.WIDE R6, R40.reuse, 0x4, R10 ;  /* 0x0000000428067825 */ /* 0x048fe200078e020a */
[----:B------:R-:W-:Y:S01]  /*2f620*/  IADD3 R40, R40, c[0x0][0x198], RZ ;  /* 0x0000660028287a10 */ /* 0x000fe20007ffe0ff */
[----:B------:R1:W-:Y:S01]  /*2f630*/  @P5 STG.E [R4.64], R241 ;  /* 0x000000f104005986 */ /* 0x0003e2000c101908 */
[----:B------:R-:W-:Y:S02]  /*2f640*/  ISETP.LT.AND P5, PT, R212, c[0x0][0x178], !P1 ;  /* 0x00005e00d4007a0c */ /* 0x000fe40004fa1270 */
[----:B------:R-:W-:Y:S01]  /*2f650*/  ISETP.GE.AND P3, PT, R192, c[0x0][0x17c], PT ;  /* 0x00005f00c0007a0c */ /* 0x000fe20003f66270 */
[----:B------:R3:W-:Y:S01]  /*2f660*/  @P2 STG.E [R6.64], R65 ;  /* 0x0000004106002986 */ /* 0x0007e2000c101908 */
[----:B------:R-:W-:Y:S02]  /*2f670*/  IADD3 R0, R40, c[0x0][0x198], RZ ;  /* 0x0000660028007a10 */ /* 0x000fe40007ffe0ff */
[----:B------:R-:W-:Y:S01]  /*2f680*/  ISETP.LT.AND P1, PT, R150, c[0x0][0x178], !P1 ;  /* 0x00005e0096007a0c */ /* 0x000fe20004f21270 */
[--C-:B-1----:R-:W-:Y:S01]  /*2f690*/  IMAD.WIDE R4, R40, 0x4, R8.reuse ;  /* 0x0000000428047825 */ /* 0x102fe200078e0208 */
[----:B------:R-:W-:Y:S01]  /*2f6a0*/  ISETP.GE.AND P4, PT, R151, c[0x0][0x17c], PT ;  /* 0x00005f0097007a0c */ /* 0x000fe20003f86270 */
[----:B---3--:R-:W3:Y:S02]  /*2f6b0*/  LDL.LU R65, [R1+0xc68] ;  /* 0x000c680001417983 */ /* 0x008ee40000300800 */
[----:B------:R-:W-:-:S02]  /*2f6c0*/  IMAD.WIDE R6, R0, 0x4, R8 ;  /* 0x0000000400067825 */ /* 0x000fc400078e0208 */
[----:B------:R1:W-:Y:S01]  /*2f6d0*/  @P6 STG.E [R4.64], R232 ;  /* 0x000000e804006986 */ /* 0x0003e2000c101908 */
[----:B------:R-:W-:Y:S02]  /*2f6e0*/  ISETP.LT.AND P6, PT, R212, c[0x0][0x178], !P3 ;  /* 0x00005e00d4007a0c */ /* 0x000fe40005fc1270 */
[----:B------:R-:W-:Y:S01]  /*2f6f0*/  ISETP.LT.AND P3, PT, R150, c[0x0][0x178], !P3 ;  /* 0x00005e0096007a0c */ /* 0x000fe20005f61270 */
[----:B------:R-:W3:Y:S01]  /*2f700*/  LDL.LU R64, [R1+0xc64] ;  /* 0x000c640001407983 */ /* 0x000ee20000300800 */
[----:B-1----:R-:W-:-:S05]  /*2f710*/  IMAD.WIDE R4, R40, 0x4, R10 ;  /* 0x0000000428047825 */ /* 0x002fca00078e020a */
[----:B------:R1:W-:Y:S04]  /*2f720*/  @P0 STG.E [R4.64], R60 ;  /* 0x0000003c04000986 */ /* 0x0003e8000c101908 */
[----:B------:R1:W-:Y:S01]  /*2f730*/  @P5 STG.E [R6.64], R233 ;  /* 0x000000e906005986 */ /* 0x0003e2000c101908 */
[----:B------:R-:W-:Y:S02]  /*2f740*/  ISETP.LT.AND P5, PT, R212, c[0x0][0x178], !P4 ;  /* 0x00005e00d4007a0c */ /* 0x000fe400067a1270 */
[----:B------:R-:W-:Y:S02]  /*2f750*/  ISETP.LT.AND P4, PT, R150, c[0x0][0x178], !P4 ;  /* 0x00005e0096007a0c */ /* 0x000fe40006781270 */
[----:B----4-:R-:W-:Y:S01]  /*2f760*/  ISETP.GE.AND P2, PT, R41, c[0x0][0x17c], PT ;  /* 0x00005f0029007a0c */ /* 0x010fe20003f46270 */
[C---:B------:R-:W-:Y:S01]  /*2f770*/  IMAD.WIDE R40, R0.reuse, 0x4, R10 ;  /* 0x0000000400287825 */ /* 0x040fe200078e020a */
[----:B------:R-:W-:-:S05]  /*2f780*/  IADD3 R0, R0, c[0x0][0x198], RZ ;  /* 0x0000660000007a10 */ /* 0x000fca0007ffe0ff */
[C---:B-1----:R-:W-:Y:S01]  /*2f790*/  IMAD.WIDE R4, R0.reuse, 0x4, R8 ;  /* 0x0000000400047825 */ /* 0x042fe200078e0208 */
[----:B------:R1:W-:Y:S03]  /*2f7a0*/  @P1 STG.E [R40.64], R61 ;  /* 0x0000003d28001986 */ /* 0x0003e6000c101908 */
[C---:B------:R-:W-:Y:S01]  /*2f7b0*/  IMAD.WIDE R6, R0.reuse, 0x4, R10 ;  /* 0x0000000400067825 */ /* 0x040fe200078e020a */
[----:B------:R-:W-:-:S04]  /*2f7c0*/  IADD3 R0, R0, c[0x0][0x198], RZ ;  /* 0x0000660000007a10 */ /* 0x000fc80007ffe0ff */
[----:B-1----:R-:W-:Y:S01]  /*2f7d0*/  IADD3 R40, R0, c[0x0][0x198], RZ ;  /* 0x0000660000287a10 */ /* 0x002fe20007ffe0ff */
[----:B------:R-:W4:Y:S04]  /*2f7e0*/  LDL.LU R61, [R1+0xc74] ;  /* 0x000c7400013d7983 */ /* 0x000f280000300800 */
[----:B------:R-:W4:Y:S04]  /*2f7f0*/  LDL.LU R60, [R1+0xc80] ;  /* 0x000c8000013c7983 */ /* 0x000f280000300800 */
[----:B--2---:R1:W-:Y:S01]  /*2f800*/  @P6 STG.E [R4.64], R221 ;  /* 0x000000dd04006986 */ /* 0x0043e2000c101908 */
[----:B------:R-:W-:-:S02]  /*2f810*/  ISETP.LT.AND P6, PT, R212, c[0x0][0x178], !P2 ;  /* 0x00005e00d4007a0c */ /* 0x000fc400057c1270 */
[----:B------:R-:W-:Y:S01]  /*2f820*/  ISETP.LT.AND P2, PT, R150, c[0x0][0x178], !P2 ;  /* 0x00005e0096007a0c */ /* 0x000fe20005741270 */
[----:B------:R2:W-:Y:S01]  /*2f830*/  @P3 STG.E [R6.64], R56 ;  /* 0x0000003806003986 */ /* 0x0005e2000c101908 */
[----:B-1----:R-:W-:-:S04]  /*2f840*/  IMAD.WIDE R4, R0, 0x4, R8 ;  /* 0x0000000400047825 */ /* 0x002fc800078e0208 */
[----:B--2---:R-:W-:Y:S01]  /*2f850*/  IMAD.WIDE R6, R0, 0x4, R10 ;  /* 0x0000000400067825 */ /* 0x004fe200078e020a */
[----:B------:R1:W-:Y:S04]  /*2f860*/  @P5 STG.E [R4.64], R222 ;  /* 0x000000de04005986 */ /* 0x0003e8000c101908 */
[----:B------:R2:W-:Y:S01]  /*2f870*/  @P4 STG.E [R6.64], R57 ;  /* 0x0000003906004986 */ /* 0x0005e2000c101908 */
[----:B-1----:R-:W-:-:S04]  /*2f880*/  IMAD.WIDE R4, R40, 0x4, R8 ;  /* 0x0000000428047825 */ /* 0x002fc800078e0208 */
[----:B--2---:R-:W-:Y:S01]  /*2f890*/  IMAD.WIDE R6, R40, 0x4, R10 ;  /* 0x0000000428067825 */ /* 0x004fe200078e020a */
[----:B------:R-:W-:Y:S04]  /*2f8a0*/  @P6 STG.E [R4.64], R244 ;  /* 0x000000f404006986 */ /* 0x000fe8000c101908 */
[----:B------:R1:W-:Y:S04]  /*2f8b0*/  @P2 STG.E [R6.64], R52 ;  /* 0x0000003406002986 */ /* 0x0003e8000c101908 */
[----:B-1----:R-:W2:Y:S01]  /*2f8c0*/  LDL.LU R52, [R1+0xc84] ;  /* 0x000c840001347983 */ /* 0x002ea20000300800 */
[----:B------:R-:W-:-:S02]  /*2f8d0*/  ISETP.GE.AND P0, PT, R148, c[0x0][0x17c], PT ;  /* 0x00005f0094007a0c */ /* 0x000fc40003f06270 */
[----:B------:R-:W-:Y:S01]  /*2f8e0*/  IADD3 R40, R40, c[0x0][0x198], RZ ;  /* 0x0000660028287a10 */ /* 0x000fe20007ffe0ff */
[----:B------:R-:W4:Y:S01]  /*2f8f0*/  LDL.LU R57, [R1+0xc90] ;  /* 0x000c900001397983 */ /* 0x000f220000300800 */
[----:B------:R-:W-:Y:S02]  /*2f900*/  ISETP.LT.AND P5, PT, R212, c[0x0][0x178], !P0 ;  /* 0x00005e00d4007a0c */ /* 0x000fe400047a1270 */
[----:B------:R-:W-:Y:S01]  /*2f910*/  ISETP.GE.AND P1, PT, R77, c[0x0][0x17c], PT ;  /* 0x00005f004d007a0c */ /* 0x000fe20003f26270 */
[----:B------:R-:W-:Y:S01]  /*2f920*/  IMAD.WIDE R4, R40, 0x4, R8 ;  /* 0x0000000428047825 */ /* 0x000fe200078e0208 */
[----:B------:R-:W-:Y:S01]  /*2f930*/  ISETP.LT.AND P0, PT, R150, c[0x0][0x178], !P0 ;  /* 0x00005e0096007a0c */ /* 0x000fe20004701270 */
[----:B------:R-:W4:Y:S01]  /*2f940*/  LDL.LU R56, [R1+0xc8c] ;  /* 0x000c8c0001387983 */ /* 0x000f220000300800 */
[----:B------:R-:W-:Y:S02]  /*2f950*/  ISETP.LT.AND P6, PT, R212, c[0x0][0x178], !P1 ;  /* 0x00005e00d4007a0c */ /* 0x000fe40004fc1270 */
[----:B------:R-:W-:Y:S01]  /*2f960*/  ISETP.GE.AND P3, PT, R76, c[0x0][0x17c], PT ;  /* 0x00005f004c007a0c */ /* 0x000fe20003f66270 */
[----:B------:R-:W4:Y:S01]  /*2f970*/  LDL.LU R215, [R1+0x88] ;  /* 0x0000880001d77983 */ /* 0x000f220000300800 */
[----:B------:R-:W-:-:S02]  /*2f980*/  IADD3 R0, R40, c[0x0][0x198], RZ ;  /* 0x0000660028007a10 */ /* 0x000fc40007ffe0ff */
[----:B------:R-:W-:Y:S01]  /*2f990*/  ISETP.LT.AND P1, PT, R150, c[0x0][0x178], !P1 ;  /* 0x00005e0096007a0c */ /* 0x000fe20004f21270 */
[----:B------:R1:W-:Y:S01]  /*2f9a0*/  @P5 STG.E [R4.64], R245 ;  /* 0x000000f504005986 */ /* 0x0003e2000c101908 */
[----:B------:R-:W-:Y:S01]  /*2f9b0*/  ISETP.LT.AND P5, PT, R212, c[0x0][0x178], !P3 ;  /* 0x00005e00d4007a0c */ /* 0x000fe20005fa1270 */
[----:B------:R-:W-:Y:S01]  /*2f9c0*/  IMAD.WIDE R6, R0, 0x4, R8 ;  /* 0x0000000400067825 */ /* 0x000fe200078e0208 */
[----:B------:R-:W-:-:S03]  /*2f9d0*/  ISETP.LT.AND P3, PT, R150, c[0x0][0x178], !P3 ;  /* 0x00005e0096007a0c */ /* 0x000fc60005f61270 */
[----:B-1----:R-:W-:-:S04]  /*2f9e0*/  IMAD.WIDE R4, R40, 0x4, R10 ;  /* 0x0000000428047825 */ /* 0x002fc800078e020a */
[C---:B------:R-:W-:Y:S01]  /*2f9f0*/  IMAD.WIDE R40, R0.reuse, 0x4, R10 ;  /* 0x0000000400287825 */ /* 0x040fe200078e020a */
[----:B------:R-:W-:Y:S01]  /*2fa00*/  IADD3 R0, R0, c[0x0][0x198], RZ ;  /* 0x0000660000007a10 */ /* 0x000fe20007ffe0ff */
[----:B------:R1:W-:Y:S04]  /*2fa10*/  @P0 STG.E [R4.64], R53 ;  /* 0x0000003504000986 */ /* 0x0003e8000c101908 */
[----:B------:R1:W-:Y:S01]  /*2fa20*/  @P6 STG.E [R6.64], R236 ;  /* 0x000000ec06006986 */ /* 0x0003e2000c101908 */
[----:B---3--:R-:W-:-:S03]  /*2fa30*/  ISETP.GE.AND P4, PT, R65, c[0x0][0x17c], PT ;  /* 0x00005f0041007a0c */ /* 0x008fc60003f86270 */
[----:B------:R-:W-:Y:S01]  /*2fa40*/  @P1 STG.E [R40.64], R48 ;  /* 0x0000003028001986 */ /* 0x000fe2000c101908 */
[----:B-1----:R-:W-:-:S03]  /*2fa50*/  IMAD.WIDE R4, R0, 0x4, R8 ;  /* 0x0000000400047825 */ /* 0x002fc600078e0208 */
[----:B------:R-:W3:Y:S01]  /*2fa60*/  LDL.LU R53, [R1+0xca0] ;  /* 0x000ca00001357983 */ /* 0x000ee20000300800 */
[----:B------:R-:W-:-:S03]  /*2fa70*/  IMAD.WIDE R6, R0, 0x4, R10 ;  /* 0x0000000400067825 */ /* 0x000fc600078e020a */
[----:B------:R-:W3:Y:S04]  /*2fa80*/  LDL.LU R220, [R1+0x8c] ;  /* 0x00008c0001dc7983 */ /* 0x000ee80000300800 */
[----:B------:R1:W-:Y:S04]  /*2fa90*/  @P5 STG.E [R4.64], R237 ;  /* 0x000000ed04005986 */ /* 0x0003e8000c101908 */
[----:B------:R1:W-:Y:S01]  /*2faa0*/  @P3 STG.E [R6.64], R49 ;  /* 0x0000003106003986 */ /* 0x0003e2000c101908 */
[----:B------:R-:W-:Y:S02]  /*2fab0*/  ISETP.LT.AND P6, PT, R212, c[0x0][0x178], !P4 ;  /* 0x00005e00d4007a0c */ /* 0x000fe400067c1270 */
[----:B------:R-:W-:-:S02]  /*2fac0*/  ISETP.LT.AND P4, PT, R150, c[0x0][0x178], !P4 ;  /* 0x00005e0096007a0c */ /* 0x000fc40006781270 */
[----:B------:R-:W-:-:S05]  /*2fad0*/  IADD3 R0, R0, c[0x0][0x198], RZ ;  /* 0x0000660000007a10 */ /* 0x000fca0007ffe0ff */
[----:B-1----:R-:W-:-:S04]  /*2fae0*/  IMAD.WIDE R4, R0, 0x4, R8 ;  /* 0x0000000400047825 */ /* 0x002fc800078e0208 */
[----:B------:R-:W-:Y:S01]  /*2faf0*/  IMAD.WIDE R6, R0, 0x4, R10 ;  /* 0x0000000400067825 */ /* 0x000fe200078e020a */
[----:B------:R-:W-:Y:S04]  /*2fb00*/  @P6 STG.E [R4.64], R224 ;  /* 0x000000e004006986 */ /* 0x000fe8000c101908 */
[----:B------:R1:W-:Y:S01]  /*2fb10*/  @P4 STG.E [R6.64], R44 ;  /* 0x0000002c06004986 */ /* 0x0003e2000c101908 */
[----:B--2---:R-:W-:-:S03]  /*2fb20*/  ISETP.GE.AND P3, PT, R52, c[0x0][0x17c], PT ;  /* 0x00005f0034007a0c */ /* 0x004fc60003f66270 */
[----:B------:R-:W2:Y:S04]  /*2fb30*/  LDL.LU R52, [R1+0xca4] ;  /* 0x000ca40001347983 */ /* 0x000ea80000300800 */
[----:B------:R-:W2:Y:S04]  /*2fb40*/  LDL.LU R221, [R1+0x28] ;  /* 0x0000280001dd7983 */ /* 0x000ea80000300800 */
[----:B------:R-:W2:Y:S04]  /*2fb50*/  LDL.LU R49, [R1+0xcac] ;  /* 0x000cac0001317983 */ /* 0x000ea80000300800 */
[----:B------:R-:W2:Y:S04]  /*2fb60*/  LDL.LU R222, [R1+0x2c] ;  /* 0x00002c0001de7983 */ /* 0x000ea80000300800 */
[----:B------:R-:W2:Y:S04]  /*2fb70*/  LDL.LU R48, [R1+0xcb8] ;  /* 0x000cb80001307983 */ /* 0x000ea80000300800 */
[----:B-1----:R-:W2:Y:S01]  /*2fb80*/  LDL.LU R44, [R1+0xcb4] ;  /* 0x000cb400012c7983 */ /* 0x002ea20000300800 */
[----:B------:R-:W-:-:S02]  /*2fb90*/  ISETP.GE.AND P2, PT, R64, c[0x0][0x17c], PT ;  /* 0x00005f0040007a0c */ /* 0x000fc40003f46270 */
[----:B----4-:R-:W-:Y:S02]  /*2fba0*/  ISETP.GE.AND P0, PT, R61, c[0x0][0x17c], PT ;  /* 0x00005f003d007a0c */ /* 0x010fe40003f06270 */
[----:B------:R-:W-:Y:S02]  /*2fbb0*/  ISETP.LT.AND P5, PT, R212, c[0x0][0x178], !P2 ;  /* 0x00005e00d4007a0c */ /* 0x000fe400057a1270 */
[----:B------:R-:W-:Y:S02]  /*2fbc0*/  IADD3 R40, R0, c[0x0][0x198], RZ ;  /* 0x0000660000287a10 */ /* 0x000fe40007ffe0ff */
[----:B------:R-:W-:Y:S02]  /*2fbd0*/  ISETP.LT.AND P2, PT, R150, c[0x0][0x178], !P2 ;  /* 0x00005e0096007a0c */ /* 0x000fe40005741270 */
[----:B------:R-:W-:Y:S01]  /*2fbe0*/  ISETP.LT.AND P6, PT, R212, c[0x0][0x178], !P0 ;  /* 0x00005e00d4007a0c */ /* 0x000fe200047c1270 */
[----:B------:R-:W-:Y:S01]  /*2fbf0*/  IMAD.WIDE R4, R40, 0x4, R8 ;  /* 0x0000000428047825 */ /* 0x000fe200078e0208 */
[----:B------:R-:W-:-:S03]  /*2fc00*/  ISETP.GE.AND P1, PT, R60, c[0x0][0x17c], PT ;  /* 0x00005f003c007a0c */ /* 0x000fc60003f26270 */
[C---:B------:R-:W-:Y:S01]  /*2fc10*/  IMAD.WIDE R6, R40.reuse, 0x4, R10 ;  /* 0x0000000428067825 */ /* 0x040fe200078e020a */
[----:B------:R-:W-:Y:S01]  /*2fc20*/  IADD3 R40, R40, c[0x0][0x198], RZ ;  /* 0x0000660028287a10 */ /* 0x000fe20007ffe0ff */
[----:B------:R1:W-:Y:S01]  /*2fc30*/  @P5 STG.E [R4.64], R225 ;  /* 0x000000e104005986 */ /* 0x0003e2000c101908 */
[----:B------:R-:W-:Y:S02]  /*2fc40*/  ISETP.LT.AND P0, PT, R150, c[0x0][0x178], !P0 ;  /* 0x00005e0096007a0c */ /* 0x000fe40004701270 */
[----:B------:R-:W-:Y:S01]  /*2fc50*/  ISETP.LT.AND P5, PT, R212, c[0x0][0x178], !P1 ;  /* 0x00005e00d4007a0c */ /* 0x000fe20004fa1270 */
[----:B------:R4:W-:Y:S01]  /*2fc60*/  @P2 STG.E [R6.64], R45 ;  /* 0x0000002d06002986 */ /* 0x0009e2000c101908 */
[----:B------:R-:W-:Y:S02]  /*2fc70*/  IADD3 R0, R40, c[0x0][0x198], RZ ;  /* 0x0000660028007a10 */ /* 0x000fe40007ffe0ff */
[----:B------:R-:W-:Y:S01]  /*2fc80*/  ISETP.LT.AND P1, PT, R150, c[0x0][0x178], !P1 ;  /* 0x00005e0096007a0c */ /* 0x000fe20004f21270 */
[--C-:B-1----:R-:W-:Y:S01]  /*2fc90*/  IMAD.WIDE R4, R40, 0x4, R8.reuse ;  /* 0x0000000428047825 */ /* 0x102fe200078e0208 */
[----:B------:R-:W-:Y:S01]  /*2fca0*/  ISETP.GE.AND P4, PT, R57, c[0x0][0x17c], PT ;  /* 0x00005f0039007a0c */ /* 0x000fe20003f86270 */
[----:B----4-:R-:W4:Y:S02]  /*2fcb0*/  LDL.LU R45, [R1+0xcc4] ;  /* 0x000cc400012d7983 */ /* 0x010f240000300800 */
[----:B------:R-:W-:-:S02]  /*2fcc0*/  IMAD.WIDE R6, R0, 0x4, R8 ;  /* 0x0000000400067825 */ /* 0x000fc400078e0208 */
[----:B------:R1:W-:Y:S01]  /*2fcd0*/  @P6 STG.E [R4.64], R215 ;  /* 0x000000d704006986 */ /* 0x0003e2000c101908 */
[----:B------:R-:W-:Y:S02]  /*2fce0*/  ISETP.LT.AND P6, PT, R212, c[0x0][0x178], !P3 ;  /* 0x00005e00d4007a0c */ /* 0x000fe40005fc1270 */
[----:B------:R-:W-:Y:S01]  /*2fcf0*/  ISETP.LT.AND P3, PT, R150, c[0x0][0x178], !P3 ;  /* 0x00005e0096007a0c */ /* 0x000fe20005f61270 */
[----:B-1----:R-:W-:-:S04]  /*2fd00*/  IMAD.WIDE R4, R40, 0x4, R10 ;  /* 0x0000000428047825 */ /* 0x002fc800078e020a */
[C---:B------:R-:W-:Y:S01]  /*2fd10*/  IMAD.WIDE R40, R0.reuse, 0x4, R10 ;  /* 0x0000000400287825 */ /* 0x040fe200078e020a */
[----:B------:R-:W-:Y:S01]  /*2fd20*/  IADD3 R0, R0, c[0x0][0x198], RZ ;  /* 0x0000660000007a10 */ /* 0x000fe20007ffe0ff */
[----:B------:R1:W-:Y:S01]  /*2fd30*/  @P0 STG.E [R4.64], R42 ;  /* 0x0000002a04000986 */ /* 0x0003e2000c101908 */
[----:B------:R-:W-:-:S03]  /*2fd40*/  ISETP.GE.AND P2, PT, R56, c[0x0][0x17c], PT ;  /* 0x00005f0038007a0c */ /* 0x000fc60003f46270 */
[----:B---3--:R3:W-:Y:S01]  /*2fd50*/  @P5 STG.E [R6.64], R220 ;  /* 0x000000dc06005986 */ /* 0x0087e2000c101908 */
[----:B------:R-:W-:Y:S02]  /*2fd60*/  ISETP.LT.AND P5, PT, R212, c[0x0][0x178], !P4 ;  /* 0x00005e00d4007a0c */ /* 0x000fe400067a1270 */
[----:B------:R-:W-:Y:S01]  /*2fd70*/  ISETP.LT.AND P4, PT, R150, c[0x0][0x178], !P4 ;  /* 0x00005e0096007a0c */ /* 0x000fe20006781270 */
[----:B------:R3:W-:Y:S01]  /*2fd80*/  @P1 STG.E [R40.64], R43 ;  /* 0x0000002b28001986 */ /* 0x0007e2000c101908 */
[----:B-1----:R-:W-:-:S03]  /*2fd90*/  IMAD.WIDE R4, R0, 0x4, R8 ;  /* 0x0000000400047825 */ /* 0x002fc600078e0208 */
[----:B------:R-:W4:Y:S01]  /*2fda0*/  LDL.LU R42, [R1+0xcd0] ;  /* 0x000cd000012a7983 */ /* 0x000f220000300800 */
[C---:B---3--:R-:W-:Y:S01]  /*2fdb0*/  IMAD.WIDE R6, R0.reuse, 0x4, R10 ;  /* 0x0000000400067825 */ /* 0x048fe200078e020a */
[----:B------:R-:W-:-:S04]  /*2fdc0*/  IADD3 R0, R0, c[0x0][0x198], RZ ;  /* 0x0000660000007a10 */ /* 0x000fc80007ffe0ff */
[----:B------:R-:W-:Y:S01]  /*2fdd0*/  IADD3 R40, R0, c[0x0][0x198], RZ ;  /* 0x0000660000287a10 */ /* 0x000fe20007ffe0ff */
[----:B--2---:R1:W-:Y:S01]  /*2fde0*/  @P6 STG.E [R4.64], R221 ;  /* 0x000000dd04006986 */ /* 0x0043e2000c101908 */
[----:B------:R-:W-:Y:S02]  /*2fdf0*/  ISETP.LT.AND P6, PT, R212, c[0x0][0x178], !P2 ;  /* 0x00005e00d4007a0c */ /* 0x000fe400057c1270 */
        /* <DEDUP_REMOVED lines=8> */
[----:B------:R1:W-:Y:S04]  /*2fe80*/  @P6 STG.E [R4.64], R242 ;  /* 0x000000f204006986 */ /* 0x0003e8000c101908 */
[----:B------:R2:W-:Y:S01]  /*2fe90*/  @P2 STG.E [R6.64], R66 ;  /* 0x0000004206002986 */ /* 0x0005e2000c101908 */
[----:B------:R-:W-:-:S03]  /*2fea0*/  ISETP.GE.AND P2, PT, R44, c[0x0][0x17c], PT ;  /* 0x00005f002c007a0c */ /* 0x000fc60003f46270 */
[----:B------:R-:W3:Y:S04]  /*2feb0*/  LDL.LU R44, [R1+0xcd4] ;  /* 0x000cd400012c7983 */ /* 0x000ee80000300800 */
[----:B------:R-:W3:Y:S04]  /*2fec0*/  LDL.LU R221, [R1+0x58] ;  /* 0x0000580001dd7983 */ /* 0x000ee80000300800 */
[----:B------:R-:W3:Y:S01]  /*2fed0*/  LDL.LU R43, [R1+0xce0] ;  /* 0x000ce000012b7983 */ /* 0x000ee20000300800 */
[----:B------:R-:W-:Y:S02]  /*2fee0*/  ISETP.GE.AND P0, PT, R53, c[0x0][0x17c], PT ;  /* 0x00005f0035007a0c */ /* 0x000fe40003f06270 */
[----:B------:R-:W-:Y:S01]  /*2fef0*/  ISETP.GE.AND P1, PT, R52, c[0x0][0x17c], PT ;  /* 0x00005f0034007a0c */ /* 0x000fe20003f26270 */
[----:B------:R-:W3:Y:S01]  /*2ff00*/  LDL.LU R222, [R1+0x5c] ;  /* 0x00005c0001de7983 */ /* 0x000ee20000300800 */
[----:B------:R-:W-:-:S02]  /*2ff10*/  ISETP.LT.AND P5, PT, R212, c[0x0][0x178], !P0 ;  /* 0x00005e00d4007a0c */ /* 0x000fc400047a1270 */
[----:B------:R-:W-:Y:S02]  /*2ff20*/  IADD3 R40, R40, c[0x0][0x198], RZ ;  /* 0x0000660028287a10 */ /* 0x000fe40007ffe0ff */
[----:B------:R-:W-:Y:S02]  /*2ff30*/  ISETP.LT.AND P0, PT, R150, c[0x0][0x178], !P0 ;  /* 0x00005e0096007a0c */ /* 0x000fe40004701270 */
[----:B------:R-:W-:Y:S01]  /*2ff40*/  ISETP.LT.AND P6, PT, R212, c[0x0][0x178], !P1 ;  /* 0x00005e00d4007a0c */ /* 0x000fe20004fc1270 */
[C-C-:B-1----:R-:W-:Y:S01]  /*2ff50*/  IMAD.WIDE R4, R40.reuse, 0x4, R8.reuse ;  /* 0x0000000428047825 */ /* 0x142fe200078e0208 */
[----:B------:R-:W-:Y:S02]  /*2ff60*/  IADD3 R0, R40, c[0x0][0x198], RZ ;  /* 0x0000660028007a10 */ /* 0x000fe40007ffe0ff */
[----:B------:R-:W-:Y:S02]  /*2ff70*/  ISETP.GE.AND P3, PT, R49, c[0x0][0x17c], PT ;  /* 0x00005f0031007a0c */ /* 0x000fe40003f66270 */
[----:B------:R-:W-:Y:S01]  /*2ff80*/  ISETP.LT.AND P1, PT, R150, c[0x0][0x178], !P1 ;  /* 0x00005e0096007a0c */ /* 0x000fe20004f21270 */
[----:B------:R1:W-:Y:S01]  /*2ff90*/  @P5 STG.E [R4.64], R243 ;  /* 0x000000f304005986 */ /* 0x0003e2000c101908 */
[----:B------:R-:W-:Y:S01]  /*2ffa0*/  ISETP.LT.AND P5, PT, R212, c[0x0][0x178], !P3 ;  /* 0x00005e00d4007a0c */ /* 0x000fe20005fa1270 */
[----:B--2---:R-:W-:Y:S01]  /*2ffb0*/  IMAD.WIDE R6, R0, 0x4, R8 ;  /* 0x0000000400067825 */ /* 0x004fe200078e0208 */
[----:B------:R-:W-:-:S02]  /*2ffc0*/  ISETP.LT.AND P3, PT, R150, c[0x0][0x178], !P3 ;  /* 0x00005e0096007a0c */ /* 0x000fc40005f61270 */
[----:B------:R-:W-:Y:S01]  /*2ffd0*/  ISETP.GE.AND P4, PT, R48, c[0x0][0x17c], PT ;  /* 0x00005f0030007a0c */ /* 0x000fe20003f86270 */
[----:B-1----:R-:W-:-:S04]  /*2ffe0*/  IMAD.WIDE R4, R40, 0x4, R10 ;  /* 0x0000000428047825 */ /* 0x002fc800078e020a */
[C---:B------:R-:W-:Y:S01]  /*2fff0*/  IMAD.WIDE R40, R0.reuse, 0x4, R10 ;  /* 0x0000000400287825 */ /* 0x040fe200078e020a */
[----:B------:R-:W-:Y:S01]  /*30000*/  IADD3 R0, R0, c[0x0][0x198], RZ ;  /* 0x0000660000007a10 */ /* 0x000fe20007ffe0ff */
[----:B------:R1:W-:Y:S04]  /*30010*/  @P0 STG.E [R4.64], R67 ;  /* 0x0000004304000986 */ /* 0x0003e8000c101908 */
[----:B------:R2:W-:Y:S01]  /*30020*/  @P6 STG.E [R6.64], R234 ;  /* 0x000000ea06006986 */ /* 0x0005e2000c101908 */
[----:B------:R-:W-:Y:S02]  /*30030*/  ISETP.LT.AND P6, PT, R212, c[0x0][0x178], !P4 ;  /* 0x00005e00d4007a0c */ /* 0x000fe400067c1270 */
[----:B------:R-:W-:Y:S01]  /*30040*/  ISETP.LT.AND P4, PT, R150, c[0x0][0x178], !P4 ;  /* 0x00005e0096007a0c */ /* 0x000fe20006781270 */
[----:B------:R-:W-:Y:S01]  /*30050*/  @P1 STG.E [R40.64], R62 ;  /* 0x0000003e28001986 */ /* 0x000fe2000c101908 */
[----:B-1----:R-:W-:-:S04]  /*30060*/  IMAD.WIDE R4, R0, 0x4, R8 ;  /* 0x0000000400047825 */ /* 0x002fc800078e0208 */
[C---:B--2---:R-:W-:Y:S01]  /*30070*/  IMAD.WIDE R6, R0.reuse, 0x4, R10 ;  /* 0x0000000400067825 */ /* 0x044fe200078e020a */
[----:B------:R-:W-:Y:S01]  /*30080*/  IADD3 R0, R0, c[0x0][0x198], RZ ;  /* 0x0000660000007a10 */ /* 0x000fe20007ffe0ff */
[----:B------:R1:W-:Y:S01]  /*30090*/  @P5 STG.E [R4.64], R235 ;  /* 0x000000eb04005986 */ /* 0x0003e2000c101908 */
[----:B----4-:R-:W-:Y:S02]  /*300a0*/  ISETP.GE.AND P0, PT, R45, c[0x0][0x17c], PT ;  /* 0x00005f002d007a0c */ /* 0x010fe40003f06270 */
[----:B------:R-:W-:Y:S01]  /*300b0*/  ISETP.GE.AND P1, PT, R42, c[0x0][0x17c], PT ;  /* 0x00005f002a007a0c */ /* 0x000fe20003f26270 */
[----:B------:R-:W2:Y:S04]  /*300c0*/  LDL.LU R45, [R1+0xcdc] ;  /* 0x000cdc00012d7983 */ /* 0x000ea80000300800 */
[----:B------:R4:W-:Y:S01]  /*300d0*/  @P3 STG.E [R6.64], R63 ;  /* 0x0000003f06003986 */ /* 0x0009e2000c101908 */
[----:B-1----:R-:W-:-:S03]  /*300e0*/  IMAD.WIDE R4, R0, 0x4, R8 ;  /* 0x0000000400047825 */ /* 0x002fc600078e0208 */
[----:B------:R-:W2:Y:S01]  /*300f0*/  LDL.LU R42, [R1+0xcf0] ;  /* 0x000cf000012a7983 */ /* 0x000ea20000300800 */
[----:B----4-:R-:W-:Y:S01]  /*30100*/  IMAD.WIDE R6, R0, 0x4, R10 ;  /* 0x0000000400067825 */ /* 0x010fe200078e020a */
[----:B---3--:R-:W-:Y:S02]  /*30110*/  ISETP.GE.AND P3, PT, R44, c[0x0][0x17c], PT ;  /* 0x00005f002c007a0c */ /* 0x008fe40003f66270 */
[----:B------:R-:W3:Y:S04]  /*30120*/  LDL.LU R44, [R1+0xcf4] ;  /* 0x000cf400012c7983 */ /* 0x000ee80000300800 */
[----:B------:R1:W-:Y:S04]  /*30130*/  @P6 STG.E [R4.64], R221 ;  /* 0x000000dd04006986 */ /* 0x0003e8000c101908 */
[----:B------:R4:W-:Y:S01]  /*30140*/  @P4 STG.E [R6.64], R58 ;  /* 0x0000003a06004986 */ /* 0x0009e2000c101908 */
[----:B------:R-:W-:-:S03]  /*30150*/  ISETP.GE.AND P4, PT, R43, c[0x0][0x17c], PT ;  /* 0x00005f002b007a0c */ /* 0x000fc60003f86270 */
[----:B------:R-:W3:Y:S01]  /*30160*/  LDL.LU R43, [R1+0xcfc] ;  /* 0x000cfc00012b7983 */ /* 0x000ee20000300800 */
[----:B------:R-:W-:Y:S02]  /*30170*/  ISETP.LT.AND P5, PT, R212, c[0x0][0x178], !P2 ;  /* 0x00005e00d4007a0c */ /* 0x000fe400057a1270 */
[----:B------:R-:W-:Y:S02]  /*30180*/  IADD3 R40, R0, c[0x0][0x198], RZ ;  /* 0x0000660000287a10 */ /* 0x000fe40007ffe0ff */
[----:B------:R-:W-:Y:S02]  /*30190*/  ISETP.LT.AND P2, PT, R150, c[0x0][0x178], !P2 ;  /* 0x00005e0096007a0c */ /* 0x000fe40005741270 */
[----:B------:R-:W-:Y:S01]  /*301a0*/  ISETP.LT.AND P6, PT, R212, c[0x0][0x178], !P0 ;  /* 0x00005e00d4007a0c */ /* 0x000fe200047c1270 */
[----:B-1----:R-:W-:-:S04]  /*301b0*/  IMAD.WIDE R4, R40, 0x4, R8 ;  /* 0x0000000428047825 */ /* 0x002fc800078e0208 */
[C---:B----4-:R-:W-:Y:S01]  /*301c0*/  IMAD.WIDE R6, R40.reuse, 0x4, R10 ;  /* 0x0000000428067825 */ /* 0x050fe200078e020a */
[----:B------:R-:W-:Y:S01]  /*301d0*/  IADD3 R40, R40, c[0x0][0x198], RZ ;  /* 0x0000660028287a10 */ /* 0x000fe20007ffe0ff */
[----:B------:R1:W-:Y:S01]  /*301e0*/  @P5 STG.E [R4.64], R222 ;  /* 0x000000de04005986 */ /* 0x0003e2000c101908 */
[----:B------:R-:W-:Y:S02]  /*301f0*/  ISETP.LT.AND P0, PT, R150, c[0x0][0x178], !P0 ;  /* 0x00005e0096007a0c */ /* 0x000fe40004701270 */
[----:B------:R-:W-:Y:S01]  /*30200*/  ISETP.LT.AND P5, PT, R212, c[0x0][0x178], !P1 ;  /* 0x00005e00d4007a0c */ /* 0x000fe20004fa1270 */
[----:B------:R4:W-:Y:S01]  /*30210*/  @P2 STG.E [R6.64], R59 ;  /* 0x0000003b06002986 */ /* 0x0009e2000c101908 */
[----:B------:R-:W-:Y:S02]  /*30220*/  IADD3 R0, R40, c[0x0][0x198], RZ ;  /* 0x0000660028007a10 */ /* 0x000fe40007ffe0ff */
[----:B------:R-:W-:Y:S01]  /*30230*/  ISETP.LT.AND P1, PT, R150, c[0x0][0x178], !P1 ;  /* 0x00005e0096007a0c */ /* 0x000fe20004f21270 */
[----:B-1----:R-:W-:-:S05]  /*30240*/  IMAD.WIDE R4, R40, 0x4, R8 ;  /* 0x0000000428047825 */ /* 0x002fca00078e0208 */
[----:B------:R1:W-:Y:S01]  /*30250*/  @P6 STG.E [R4.64], R246 ;  /* 0x000000f604006986 */ /* 0x0003e2000c101908 */
[----:B------:R-:W-:Y:S01]  /*30260*/  ISETP.LT.AND P6, PT, R212, c[0x0][0x178], !P3 ;  /* 0x00005e00d4007a0c */ /* 0x000fe20005fc1270 */
[----:B----4-:R-:W-:Y:S01]  /*30270*/  IMAD.WIDE R6, R0, 0x4, R8 ;  /* 0x0000000400067825 */ /* 0x010fe200078e0208 */
[----:B------:R-:W-:-:S03]  /*30280*/  ISETP.LT.AND P3, PT, R150, c[0x0][0x178], !P3 ;  /* 0x00005e0096007a0c */ /* 0x000fc60005f61270 */
[----:B-1----:R-:W-:-:S04]  /*30290*/  IMAD.WIDE R4, R40, 0x4, R10 ;  /* 0x0000000428047825 */ /* 0x002fc800078e020a */
[C---:B------:R-:W-:Y:S01]  /*302a0*/  IMAD.WIDE R40, R0.reuse, 0x4, R10 ;  /* 0x0000000400287825 */ /* 0x040fe200078e020a */
[----:B------:R-:W-:Y:S01]  /*302b0*/  IADD3 R0, R0, c[0x0][0x198], RZ ;  /* 0x0000660000007a10 */ /* 0x000fe20007ffe0ff */
[----:B------:R1:W-:Y:S01]  /*302c0*/  @P0 STG.E [R4.64], R54 ;  /* 0x0000003604000986 */ /* 0x0003e2000c101908 */
[----:B--2---:R-:W-:-:S03]  /*302d0*/  ISETP.GE.AND P2, PT, R45, c[0x0][0x17c], PT ;  /* 0x00005f002d007a0c */ /* 0x004fc60003f46270 */
[----:B------:R2:W-:Y:S04]  /*302e0*/  @P5 STG.E [R6.64], R247 ;  /* 0x000000f706005986 */ /* 0x0005e8000c101908 */
[----:B------:R-:W4:Y:S01]  /*302f0*/  LDL.LU R45, [R1+0xd08] ;  /* 0x000d0800012d7983 */ /* 0x000f220000300800 */
[----:B------:R-:W-:Y:S01]  /*30300*/  ISETP.GE.AND P0, PT, R42, c[0x0][0x17c], PT ;  /* 0x00005f002a007a0c */ /* 0x000fe20003f06270 */
[C---:B-1----:R-:W-:Y:S02]  /*30310*/  IMAD.WIDE R4, R0.reuse, 0x4, R8 ;  /* 0x0000000400047825 */ /* 0x042fe400078e0208 */
[----:B------:R-:W4:Y:S02]  /*30320*/  LDL.LU R42, [R1+0xd04] ;  /* 0x000d0400012a7983 */ /* 0x000f240000300800 */
[----:B--2---:R-:W-:-:S02]  /*30330*/  IMAD.WIDE R6, R0, 0x4, R10 ;  /* 0x0000000400067825 */ /* 0x004fc400078e020a */
[----:B------:R-:W-:Y:S04]  /*30340*/  @P1 STG.E [R40.64], R55 ;  /* 0x0000003728001986 */ /* 0x000fe8000c101908 */
[----:B------:R1:W-:Y:S04]  /*30350*/  @P6 STG.E [R4.64], R238 ;  /* 0x000000ee04006986 */ /* 0x0003e8000c101908 */
[----:B------:R2:W-:Y:S01]  /*30360*/  @P3 STG.E [R6.64], R50 ;  /* 0x0000003206003986 */ /* 0x0005e2000c101908 */
[----:B---3--:R-:W-:-:S03]  /*30370*/  ISETP.GE.AND P1, PT, R44, c[0x0][0x17c], PT ;  /* 0x00005f002c007a0c */ /* 0x008fc60003f26270 */
[----:B------:R-:W3:Y:S01]  /*30380*/  LDL.LU R44, [R1+0xd14] ;  /* 0x000d1400012c7983 */ /* 0x000ee20000300800 */
[----:B------:R-:W-:-:S03]  /*30390*/  ISETP.GE.AND P3, PT, R43, c[0x0][0x17c], PT ;  /* 0x00005f002b007a0c */ /* 0x000fc60003f66270 */
[----:B------:R-:W3:Y:S01]  /*303a0*/  LDL.LU R43, [R1+0xd20] ;  /* 0x000d2000012b7983 */ /* 0x000ee20000300800 */
[----:B------:R-:W-:Y:S02]  /*303b0*/  ISETP.LT.AND P5, PT, R212, c[0x0][0x178], !P4 ;  /* 0x00005e00d4007a0c */ /* 0x000fe400067a1270 */
[----:B------:R-:W-:Y:S02]  /*303c0*/  ISETP.LT.AND P4, PT, R150, c[0x0][0x178], !P4 ;  /* 0x00005e0096007a0c */ /* 0x000fe40006781270 */
[----:B------:R-:W-:Y:S02]  /*303d0*/  IADD3 R0, R0, c[0x0][0x198], RZ ;  /* 0x0000660000007a10 */ /* 0x000fe40007ffe0ff */
[----:B------:R-:W-:-:S03]  /*303e0*/  ISETP.LT.AND P6, PT, R212, c[0x0][0x178], !P2 ;  /* 0x00005e00d4007a0c */ /* 0x000fc600057c1270 */
[C---:B-1----:R-:W-:Y:S01]  /*303f0*/  IMAD.WIDE R4, R0.reuse, 0x4, R8 ;  /* 0x0000000400047825 */ /* 0x042fe200078e0208 */
[----:B------:R-:W-:-:S03]  /*30400*/  IADD3 R40, R0, c[0x0][0x198], RZ ;  /* 0x0000660000287a10 */ /* 0x000fc60007ffe0ff */
[----:B--2---:R-:W-:Y:S01]  /*30410*/  IMAD.WIDE R6, R0, 0x4, R10 ;  /* 0x0000000400067825 */ /* 0x004fe200078e020a */
[----:B------:R-:W-:Y:S01]  /*30420*/  ISETP.LT.AND P2, PT, R150, c[0x0][0x178], !P2 ;  /* 0x00005e0096007a0c */ /* 0x000fe20005741270 */
[----:B------:R1:W-:Y:S01]  /*30430*/  @P5 STG.E [R4.64], R239 ;  /* 0x000000ef04005986 */ /* 0x0003e2000c101908 */
[----:B------:R-:W-:-:S03]  /*30440*/  ISETP.LT.AND P5, PT, R212, c[0x0][0x178], !P0 ;  /* 0x00005e00d4007a0c */ /* 0x000fc600047a1270 */
[----:B------:R2:W-:Y:S01]  /*30450*/  @P4 STG.E [R6.64], R51 ;  /* 0x0000003306004986 */ /* 0x0005e2000c101908 */
[----:B------:R-:W-:Y:S01]  /*30460*/  ISETP.LT.AND P0, PT, R150, c[0x0][0x178], !P0 ;  /* 0x00005e0096007a0c */ /* 0x000fe20004701270 */
[----:B-1----:R-:W-:-:S04]  /*30470*/  IMAD.WIDE R4, R40, 0x4, R8 ;  /* 0x0000000428047825 */ /* 0x002fc800078e0208 */
[C---:B--2---:R-:W-:Y:S01]  /*30480*/  IMAD.WIDE R6, R40.reuse, 0x4, R10 ;  /* 0x0000000428067825 */ /* 0x044fe200078e020a */
[----:B------:R-:W-:Y:S01]  /*30490*/  IADD3 R40, R40, c[0x0][0x198], RZ ;  /* 0x0000660028287a10 */ /* 0x000fe20007ffe0ff */
[----:B------:R1:W-:Y:S01]  /*304a0*/  @P6 STG.E [R4.64], R226 ;  /* 0x000000e204006986 */ /* 0x0003e2000c101908 */
[----:B------:R-:W-:Y:S02]  /*304b0*/  ISETP.LT.AND P6, PT, R212, c[0x0][0x178], !P1 ;  /* 0x00005e00d4007a0c */ /* 0x000fe40004fc1270 */
[----:B------:R-:W-:Y:S02]  /*304c0*/  ISETP.LT.AND P1, PT, R150, c[0x0][0x178], !P1 ;  /* 0x00005e0096007a0c */ /* 0x000fe40004f21270 */
[C---:B------:R-:W-:Y:S01]  /*304d0*/  IADD3 R0, R40.reuse, c[0x0][0x198], RZ ;  /* 0x0000660028007a10 */ /* 0x040fe20007ffe0ff */
[----:B------:R2:W-:Y:S01]  /*304e0*/  @P2 STG.E [R6.64], R46 ;  /* 0x0000002e06002986 */ /* 0x0005e2000c101908 */
[----:B-1----:R-:W-:-:S05]  /*304f0*/  IMAD.WIDE R4, R40, 0x4, R8 ;  /* 0x0000000428047825 */ /* 0x002fca00078e0208 */
[----:B------:R1:W-:Y:S01]  /*30500*/  @P5 STG.E [R4.64], R227 ;  /* 0x000000e304005986 */ /* 0x0003e2000c101908 */
[----:B--2---:R-:W-:Y:S01]  /*30510*/  IMAD.WIDE R6, R0, 0x4, R8 ;  /* 0x0000000400067825 */ /* 0x004fe200078e0208 */
[----:B----4-:R-:W-:Y:S02]  /*30520*/  ISETP.GE.AND P4, PT, R45, c[0x0][0x17c], PT ;  /* 0x00005f002d007a0c */ /* 0x010fe40003f86270 */
[----:B------:R-:W2:Y:S01]  /*30530*/  LDL.LU R45, [R1+0xd24] ;  /* 0x000d2400012d7983 */ /* 0x000ea20000300800 */
[----:B------:R-:W-:Y:S01]  /*30540*/  ISETP.GE.AND P2, PT, R42, c[0x0][0x17c], PT ;  /* 0x00005f002a007a0c */ /* 0x000fe20003f46270 */
[--C-:B-1----:R-:W-:Y:S02]  /*30550*/  IMAD.WIDE R4, R40, 0x4, R10.reuse ;  /* 0x0000000428047825 */ /* 0x102fe400078e020a */
[----:B------:R-:W4:Y:S02]  /*30560*/  LDL.LU R42, [R1+0xd30] ;  /* 0x000d3000012a7983 */ /* 0x000f240000300800 */
[----:B------:R-:W-:-:S02]  /*30570*/  IMAD.WIDE R40, R0, 0x4, R10 ;  /* 0x0000000400287825 */ /* 0x000fc400078e020a */
[----:B------:R1:W-:Y:S04]  /*30580*/  @P0 STG.E [R4.64], R47 ;  /* 0x0000002f04000986 */ /* 0x0003e8000c101908 */
[----:B------:R1:W-:Y:S04]  /*30590*/  @P6 STG.E [R6.64], R112 ;  /* 0x0000007006006986 */ /* 0x0003e8000c101908 */
[----:B------:R1:W-:Y:S01]  /*305a0*/  @P1 STG.E [R40.64], R164 ;  /* 0x000000a428001986 */ /* 0x0003e2000c101908 */
[----:B---3--:R-:W-:-:S03]  /*305b0*/  ISETP.GE.AND P0, PT, R44, c[0x0][0x17c], PT ;  /* 0x00005f002c007a0c */ /* 0x008fc60003f06270 */
[----:B------:R-:W3:Y:S01]  /*305c0*/  LDL.LU R44, [R1+0xd2c] ;  /* 0x000d2c00012c7983 */ /* 0x000ee20000300800 */
[----:B------:R-:W-:-:S03]  /*305d0*/  ISETP.GE.AND P1, PT, R43, c[0x0][0x17c], PT ;  /* 0x00005f002b007a0c */ /* 0x000fc60003f26270 */
[----:B------:R-:W3:Y:S01]  /*305e0*/  LDL.LU R43, [R1+0xd40] ;  /* 0x000d4000012b7983 */ /* 0x000ee20000300800 */
[----:B------:R-:W-:Y:S02]  /*305f0*/  ISETP.LT.AND P5, PT, R212, c[0x0][0x178], !P3 ;  /* 0x00005e00d4007a0c */ /* 0x000fe40005fa1270 */
[----:B------:R-:W-:Y:S01]  /*30600*/  ISETP.LT.AND P3, PT, R150, c[0x0][0x178], !P3 ;  /* 0x00005e0096007a0c */ /* 0x000fe20005f61270 */
[----:B------:R-:W3:Y:S01]  /*30610*/  LDL.LU R46, [R1+0xd44] ;  /* 0x000d4400012e7983 */ /* 0x000ee20000300800 */
[----:B------:R-:W-:Y:S02]  /*30620*/  IADD3 R0, R0, c[0x0][0x198], RZ ;  /* 0x0000660000007a10 */ /* 0x000fe40007ffe0ff */
[----:B------:R-:W-:Y:S02]  /*30630*/  ISETP.LT.AND P6, PT, R212, c[0x0][0x178], !P4 ;  /* 0x00005e00d4007a0c */ /* 0x000fe400067c1270 */
[----:B------:R-:W-:Y:S01]  /*30640*/  ISETP.LT.AND P4, PT, R150, c[0x0][0x178], !P4 ;  /* 0x00005e0096007a0c */ /* 0x000fe20006781270 */
[----:B-1----:R-:W-:-:S04]  /*30650*/  IMAD.WIDE R4, R0, 0x4, R8 ;  /* 0x0000000400047825 */ /* 0x002fc800078e0208 */
[C---:B------:R-:W-:Y:S01]  /*30660*/  IMAD.WIDE R6, R0.reuse, 0x4, R10 ;  /* 0x0000000400067825 */ /* 0x040fe200078e020a */
[----:B------:R-:W-:Y:S01]  /*30670*/  IADD3 R0, R0, c[0x0][0x198], RZ ;  /* 0x0000660000007a10 */ /* 0x000fe20007ffe0ff */
[----:B------:R1:W-:Y:S01]  /*30680*/  @P5 STG.E [R4.64], R113 ;  /* 0x0000007104005986 */ /* 0x0003e2000c101908 */
[----:B------:R-:W-:Y:S02]  /*30690*/  ISETP.LT.AND P5, PT, R212, c[0x0][0x178], !P2 ;  /* 0x00005e00d4007a0c */ /* 0x000fe400057a1270 */
[----:B------:R-:W-:Y:S01]  /*306a0*/  IADD3 R40, R0, c[0x0][0x198], RZ ;  /* 0x0000660000287a10 */ /* 0x000fe20007ffe0ff */
[----:B------:R1:W-:Y:S01]  /*306b0*/  @P3 STG.E [R6.64], R165 ;  /* 0x000000a506003986 */ /* 0x0003e2000c101908 */
[----:B------:R-:W-:Y:S01]  /*306c0*/  ISETP.LT.AND P2, PT, R150, c[0x0][0x178], !P2 ;  /* 0x00005e0096007a0c */ /* 0x000fe20005741270 */
[----:B-1----:R-:W-:-:S04]  /*306d0*/  IMAD.WIDE R4, R0, 0x4, R8 ;  /* 0x0000000400047825 */ /* 0x002fc800078e0208 */
[----:B------:R-:W-:Y:S01]  /*306e0*/  IMAD.WIDE R6, R0, 0x4, R10 ;  /* 0x0000000400067825 */ /* 0x000fe200078e020a */
[----:B------:R1:W-:Y:S01]  /*306f0*/  @P6 STG.E [R4.64], R108 ;  /* 0x0000006c04006986 */ /* 0x0003e2000c101908 */
[----:B------:R-:W-:-:S03]  /*30700*/  ISETP.LT.AND P6, PT, R212, c[0x0][0x178], !P0 ;  /* 0x00005e00d4007a0c */ /* 0x000fc600047c1270 */
[----:B------:R1:W-:Y:S01]  /*30710*/  @P4 STG.E [R6.64], R136 ;  /* 0x0000008806004986 */ /* 0x0003e2000c101908 */
[----:B------:R-:W-:Y:S01]  /*30720*/  ISETP.LT.AND P0, PT, R150, c[0x0][0x178], !P0 ;  /* 0x00005e0096007a0c */ /* 0x000fe20004701270 */
[----:B-1----:R-:W-:-:S04]  /*30730*/  IMAD.WIDE R4, R40, 0x4, R8 ;  /* 0x0000000428047825 */ /* 0x002fc800078e0208 */
[C---:B------:R-:W-:Y:S01]  /*30740*/  IMAD.WIDE R6, R40.reuse, 0x4, R10 ;  /* 0x0000000428067825 */ /* 0x040fe200078e020a */
[----:B------:R-:W-:Y:S01]  /*30750*/  IADD3 R40, R40, c[0x0][0x198], RZ ;  /* 0x0000660028287a10 */ /* 0x000fe20007ffe0ff */
[----:B------:R1:W-:Y:S01]  /*30760*/  @P5 STG.E [R4.64], R109 ;  /* 0x0000006d04005986 */ /* 0x0003e2000c101908 */
[----:B------:R-:W-:Y:S02]  /*30770*/  ISETP.LT.AND P5, PT, R212, c[0x0][0x178], !P1 ;  /* 0x00005e00d4007a0c */ /* 0x000fe40004fa1270 */
[C---:B------:R-:W-:Y:S01]  /*30780*/  IADD3 R0, R40.reuse, c[0x0][0x198], RZ ;  /* 0x0000660028007a10 */ /* 0x040fe20007ffe0ff */
[----:B------:R2:W-:Y:S01]  /*30790*/  @P2 STG.E [R6.64], R137 ;  /* 0x0000008906002986 */ /* 0x0005e2000c101908 */
[--C-:B-1----:R-:W-:Y:S01]  /*307a0*/  IMAD.WIDE R4, R40, 0x4, R8.reuse ;  /* 0x0000000428047825 */ /* 0x102fe200078e0208 */
[----:B----4-:R-:W-:Y:S02]  /*307b0*/  ISETP.GE.AND P4, PT, R42, c[0x0][0x17c], PT ;  /* 0x00005f002a007a0c */ /* 0x010fe40003f86270 */
[----:B------:R-:W4:Y:S01]  /*307c0*/  LDL.LU R42, [R1+0xd4c] ;  /* 0x000d4c00012a7983 */ /* 0x000f220000300800 */
[----:B--2---:R-:W-:-:S03]  /*307d0*/  IMAD.WIDE R6, R0, 0x4, R8 ;  /* 0x0000000400067825 */ /* 0x004fc600078e0208 */
[----:B------:R1:W-:Y:S01]  /*307e0*/  @P6 STG.E [R4.64], R104 ;  /* 0x0000006804006986 */ /* 0x0003e2000c101908 */
[----:B------:R-:W-:-:S03]  /*307f0*/  ISETP.GE.AND P3, PT, R45, c[0x0][0x17c], PT ;  /* 0x00005f002d007a0c */ /* 0x000fc60003f66270 */
[----:B------:R-:W2:Y:S01]  /*30800*/  LDL.LU R45, [R1+0xd58] ;  /* 0x000d5800012d7983 */ /* 0x000ea20000300800 */
[----:B-1----:R-:W-:-:S04]  /*30810*/  IMAD.WIDE R4, R40, 0x4, R10 ;  /* 0x0000000428047825 */ /* 0x002fc800078e020a */
[C---:B------:R-:W-:Y:S01]  /*30820*/  IMAD.WIDE R40, R0.reuse, 0x4, R10 ;  /* 0x0000000400287825 */ /* 0x040fe200078e020a */
[----:B------:R-:W-:Y:S01]  /*30830*/  IADD3 R0, R0, c[0x0][0x198], RZ ;  /* 0x0000660000007a10 */ /* 0x000fe20007ffe0ff */
[----:B------:R1:W-:Y:S04]  /*30840*/  @P0 STG.E [R4.64], R132 ;  /* 0x0000008404000986 */ /* 0x0003e8000c101908 */
[----:B------:R1:W-:Y:S02]  /*30850*/  @P5 STG.E [R6.64], R105 ;  /* 0x0000006906005986 */ /* 0x0003e4000c101908 */
[----:B-1----:R-:W-:-:S04]  /*30860*/  IMAD.WIDE R4, R0, 0x4, R8 ;  /* 0x0000000400047825 */ /* 0x002fc800078e0208 */
[----:B------:R-:W-:Y:S01]  /*30870*/  IMAD.WIDE R6, R0, 0x4, R10 ;  /* 0x0000000400067825 */ /* 0x000fe200078e020a */
[----:B---3--:R-:W-:Y:S02]  /*30880*/  ISETP.GE.AND P2, PT, R44, c[0x0][0x17c], PT ;  /* 0x00005f002c007a0c */ /* 0x008fe40003f46270 */
[----:B------:R-:W3:Y:S01]  /*30890*/  LDL.LU R44, [R1+0xd54] ;  /* 0x000d5400012c7983 */ /* 0x000ee20000300800 */
[----:B------:R-:W-:Y:S02]  /*308a0*/  ISETP.GE.AND P0, PT, R43, c[0x0][0x17c], PT ;  /* 0x00005f002b007a0c */ /* 0x000fe40003f06270 */
[----:B------:R-:W-:Y:S02]  /*308b0*/  IADD3 R43, R0, c[0x0][0x198], RZ ;  /* 0x00006600002b7a10 */ /* 0x000fe40007ffe0ff */
[----:B------:R-:W3:Y:S01]  /*308c0*/  LDL.LU R0, [R1+0xd64] ;  /* 0x000d640001007983 */ /* 0x000ee20000300800 */
[----:B------:R-:W-:Y:S02]  /*308d0*/  ISETP.LT.AND P1, PT, R150, c[0x0][0x178], !P1 ;  /* 0x00005e0096007a0c */ /* 0x000fe40004f21270 */
[----:B------:R-:W-:-:S02]  /*308e0*/  ISETP.LT.AND P6, PT, R212, c[0x0][0x178], !P3 ;  /* 0x00005e00d4007a0c */ /* 0x000fc40005fc1270 */
[----:B------:R-:W-:Y:S02]  /*308f0*/  ISETP.LT.AND P3, PT, R150, c[0x0][0x178], !P3 ;  /* 0x00005e0096007a0c */ /* 0x000fe40005f61270 */
[----:B------:R-:W-:Y:S02]  /*30900*/  ISETP.LT.AND P5, PT, R212, c[0x0][0x178], !P4 ;  /* 0x00005e00d4007a0c */ /* 0x000fe400067a1270 */
[----:B------:R-:W-:-:S05]  /*30910*/  ISETP.LT.AND P4, PT, R150, c[0x0][0x178], !P4 ;  /* 0x00005e0096007a0c */ /* 0x000fca0006781270 */
[----:B------:R1:W-:Y:S04]  /*30920*/  @P1 STG.E [R40.64], R133 ;  /* 0x0000008528001986 */ /* 0x0003e8000c101908 */
[----:B------:R1:W-:Y:S01]  /*30930*/  @P6 STG.E [R4.64], R100 ;  /* 0x0000006404006986 */ /* 0x0003e2000c101908 */
[----:B------:R-:W-:-:S03]  /*30940*/  ISETP.LT.AND P6, PT, R212, c[0x0][0x178], !P2 ;  /* 0x00005e00d4007a0c */ /* 0x000fc600057c1270 */
[----:B------:R1:W-:Y:S01]  /*30950*/  @P3 STG.E [R6.64], R128 ;  /* 0x0000008006003986 */ /* 0x0003e2000c101908 */
[----:B------:R-:W-:Y:S02]  /*30960*/  ISETP.LT.AND P2, PT, R150, c[0x0][0x178], !P2 ;  /* 0x00005e0096007a0c */ /* 0x000fe40005741270 */
[C---:B-1----:R-:W-:Y:S01]  /*30970*/  IADD3 R41, R43.reuse, c[0x0][0x198], RZ ;  /* 0x000066002b297a10 */ /* 0x042fe20007ffe0ff */
[----:B------:R-:W-:-:S04]  /*30980*/  IMAD.WIDE R4, R43, 0x4, R8 ;  /* 0x000000042b047825 */ /* 0x000fc800078e0208 */
        /* <DEDUP_REMOVED lines=8> */
[----:B------:R1:W-:Y:S04]  /*30a10*/  @P6 STG.E [R4.64], R80 ;  /* 0x0000005004006986 */ /* 0x0003e8000c101908 */
[----:B------:R-:W-:Y:S01]  /*30a20*/  @P2 STG.E [R6.64], R124 ;  /* 0x0000007c06002986 */ /* 0x000fe2000c101908 */
[----:B-1----:R-:W-:Y:S01]  /*30a30*/  IMAD.WIDE R4, R41, 0x4, R8 ;  /* 0x0000000429047825 */ /* 0x002fe200078e0208 */
[----:B----4-:R-:W-:Y:S02]  /*30a40*/  ISETP.GE.AND P3, PT, R42, c[0x0][0x17c], PT ;  /* 0x00005f002a007a0c */ /* 0x010fe40003f66270 */
[----:B------:R-:W4:Y:S04]  /*30a50*/  LDL.LU R42, [R1+0xd70] ;  /* 0x000d7000012a7983 */ /* 0x000f280000300800 */
[----:B------:R1:W-:Y:S01]  /*30a60*/  @P5 STG.E [R4.64], R81 ;  /* 0x0000005104005986 */ /* 0x0003e2000c101908 */
[----:B--2---:R-:W-:-:S03]  /*30a70*/  ISETP.GE.AND P4, PT, R45, c[0x0][0x17c], PT ;  /* 0x00005f002d007a0c */ /* 0x004fc60003f86270 */
[----:B------:R-:W2:Y:S01]  /*30a80*/  LDL.LU R45, [R1+0xd74] ;  /* 0x000d7400012d7983 */ /* 0x000ea20000300800 */
[----:B-1----:R-:W-:-:S05]  /*30a90*/  IMAD.WIDE R4, R41, 0x4, R10 ;  /* 0x0000000429047825 */ /* 0x002fca00078e020a */
[----:B------:R1:W-:Y:S01]  /*30aa0*/  @P0 STG.E [R4.64], R125 ;  /* 0x0000007d04000986 */ /* 0x0003e2000c101908 */
[----:B---3--:R-:W-:-:S03]  /*30ab0*/  ISETP.GE.AND P2, PT, R44, c[0x0][0x17c], PT ;  /* 0x00005f002c007a0c */ /* 0x008fc60003f46270 */
[----:B------:R-:W3:Y:S01]  /*30ac0*/  LDL.LU R44, [R1+0xd80] ;  /* 0x000d8000012c7983 */ /* 0x000ee20000300800 */
[----:B------:R-:W-:-:S03]  /*30ad0*/  ISETP.GE.AND P0, PT, R0, c[0x0][0x17c], PT ;  /* 0x00005f0000007a0c */ /* 0x000fc60003f06270 */
[----:B------:R-:W2:Y:S01]  /*30ae0*/  LDL.LU R0, [R1+0xd7c] ;  /* 0x000d7c0001007983 */ /* 0x000ea20000300800 */
[----:B------:R-:W-:-:S04]  /*30af0*/  ISETP.GE.AND P1, PT, R46, c[0x0][0x17c], PT ;  /* 0x00005f002e007a0c */ /* 0x000fc80003f26270 */
[----:B------:R-:W-:Y:S02]  /*30b00*/  ISETP.LT.AND P6, PT, R212, c[0x0][0x178], !P1 ;  /* 0x00005e00d4007a0c */ /* 0x000fe40004fc1270 */
[----:B------:R-:W-:Y:S02]  /*30b10*/  IADD3 R43, R41, c[0x0][0x198], RZ ;  /* 0x00006600292b7a10 */ /* 0x000fe40007ffe0ff */
[----:B------:R-:W-:Y:S02]  /*30b20*/  ISETP.LT.AND P1, PT, R150, c[0x0][0x178], !P1 ;  /* 0x00005e0096007a0c */ /* 0x000fe40004f21270 */
[----:B------:R-:W-:Y:S01]  /*30b30*/  ISETP.LT.AND P5, PT, R212, c[0x0][0x178], !P3 ;  /* 0x00005e00d4007a0c */ /* 0x000fe20005fa1270 */
[----:B------:R-:W-:Y:S01]  /*30b40*/  IMAD.WIDE R6, R43, 0x4, R8 ;  /* 0x000000042b067825 */ /* 0x000fe200078e0208 */
[----:B------:R-:W-:-:S03]  /*30b50*/  ISETP.LT.AND P3, PT, R150, c[0x0][0x178], !P3 ;  /* 0x00005e0096007a0c */ /* 0x000fc60005f61270 */
[C---:B------:R-:W-:Y:S01]  /*30b60*/  IMAD.WIDE R40, R43.reuse, 0x4, R10 ;  /* 0x000000042b287825 */ /* 0x040fe200078e020a */
[----:B------:R-:W-:Y:S01]  /*30b70*/  IADD3 R43, R43, c[0x0][0x198], RZ ;  /* 0x000066002b2b7a10 */ /* 0x000fe20007ffe0ff */
[----:B------:R1:W-:Y:S01]  /*30b80*/  @P6 STG.E [R6.64], R36 ;  /* 0x0000002406006986 */ /* 0x0003e2000c101908 */
[----:B------:R-:W-:Y:S02]  /*30b90*/  ISETP.LT.AND P6, PT, R212, c[0x0][0x178], !P4 ;  /* 0x00005e00d4007a0c */ /* 0x000fe400067c1270 */
[----:B------:R-:W-:Y:S01]  /*30ba0*/  ISETP.LT.AND P4, PT, R150, c[0x0][0x178], !P4 ;  /* 0x00005e0096007a0c */ /* 0x000fe20006781270 */
[C---:B-1----:R-:W-:Y:S01]  /*30bb0*/  IMAD.WIDE R4, R43.reuse, 0x4, R8 ;  /* 0x000000042b047825 */ /* 0x042fe200078e0208 */
[----:B------:R1:W-:Y:S04]  /*30bc0*/  @P1 STG.E [R40.64], R120 ;  /* 0x0000007828001986 */ /* 0x0003e8000c101908 */
[----:B------:R1:W-:Y:S01]  /*30bd0*/  @P5 STG.E [R4.64], R37 ;  /* 0x0000002504005986 */ /* 0x0003e2000c101908 */
[C---:B------:R-:W-:Y:S01]  /*30be0*/  IMAD.WIDE R6, R43.reuse, 0x4, R10 ;  /* 0x000000042b067825 */ /* 0x040fe200078e020a */
[----:B------:R-:W-:-:S02]  /*30bf0*/  IADD3 R43, R43, c[0x0][0x198], RZ ;  /* 0x000066002b2b7a10 */ /* 0x000fc40007ffe0ff */
[----:B------:R-:W-:Y:S02]  /*30c00*/  ISETP.LT.AND P5, PT, R212, c[0x0][0x178], !P2 ;  /* 0x00005e00d4007a0c */ /* 0x000fe400057a1270 */
[----:B------:R-:W-:Y:S01]  /*30c10*/  ISETP.LT.AND P2, PT, R150, c[0x0][0x178], !P2 ;  /* 0x00005e0096007a0c */ /* 0x000fe20005741270 */
[----:B------:R1:W-:Y:S02]  /*30c20*/  @P3 STG.E [R6.64], R121 ;  /* 0x0000007906003986 */ /* 0x0003e4000c101908 */
[C---:B-1----:R-:W-:Y:S01]  /*30c30*/  IADD3 R41, R43.reuse, c[0x0][0x198], RZ ;  /* 0x000066002b297a10 */ /* 0x042fe20007ffe0ff */
[----:B------:R-:W-:-:S05]  /*30c40*/  IMAD.WIDE R4, R43, 0x4, R8 ;  /* 0x000000042b047825 */ /* 0x000fca00078e0208 */
[----:B------:R1:W-:Y:S01]  /*30c50*/  @P6 STG.E [R4.64], R32 ;  /* 0x0000002004006986 */ /* 0x0003e2000c101908 */
[----:B------:R-:W-:-:S05]  /*30c60*/  IMAD.WIDE R6, R43, 0x4, R10 ;  /* 0x000000042b067825 */ /* 0x000fca00078e020a */
[----:B------:R4:W-:Y:S01]  /*30c70*/  @P4 STG.E [R6.64], R88 ;  /* 0x0000005806004986 */ /* 0x0009e2000c101908 */
[----:B-1----:R-:W-:Y:S01]  /*30c80*/  IMAD.WIDE R4, R41, 0x4, R8 ;  /* 0x0000000429047825 */ /* 0x002fe200078e0208 */
[----:B----4-:R-:W-:-:S03]  /*30c90*/  ISETP.GE.AND P1, PT, R42, c[0x0][0x17c], PT ;  /* 0x00005f002a007a0c */ /* 0x010fc60003f26270 */
[----:B------:R-:W-:Y:S01]  /*30ca0*/  IMAD.WIDE R6, R41, 0x4, R10 ;  /* 0x0000000429067825 */ /* 0x000fe200078e020a */
[----:B------:R-:W4:Y:S04]  /*30cb0*/  LDL.LU R42, [R1+0xd90] ;  /* 0x000d9000012a7983 */ /* 0x000f280000300800 */
[----:B------:R-:W4:Y:S04]  /*30cc0*/  LDL.LU R36, [R1+0xd94] ;  /* 0x000d940001247983 */ /* 0x000f280000300800 */
[----:B------:R1:W-:Y:S04]  /*30cd0*/  @P5 STG.E [R4.64], R33 ;  /* 0x0000002104005986 */ /* 0x0003e8000c101908 */
[----:B------:R1:W-:Y:S04]  /*30ce0*/  @P2 STG.E [R6.64], R89 ;  /* 0x0000005906002986 */ /* 0x0003e8000c101908 */
[----:B------:R-:W4:Y:S01]  /*30cf0*/  LDL.LU R40, [R1+0xd9c] ;  /* 0x000d9c0001287983 */ /* 0x000f220000300800 */
[----:B--2---:R-:W-:-:S03]  /*30d00*/  ISETP.GE.AND P2, PT, R0, c[0x0][0x17c], PT ;  /* 0x00005f0000007a0c */ /* 0x004fc60003f46270 */
[----:B------:R-:W2:Y:S01]  /*30d10*/  LDL.LU R0, [R1+0xda8] ;  /* 0x000da80001007983 */ /* 0x000ea20000300800 */
[----:B------:R-:W-:Y:S02]  /*30d20*/  ISETP.LT.AND P6, PT, R212, c[0x0][0x178], !P0 ;  /* 0x00005e00d4007a0c */ /* 0x000fe400047c1270 */
[----:B------:R-:W-:Y:S02]  /*30d30*/  IADD3 R41, R41, c[0x0][0x198], RZ ;  /* 0x0000660029297a10 */ /* 0x000fe40007ffe0ff */
[----:B------:R-:W-:Y:S02]  /*30d40*/  ISETP.LT.AND P0, PT, R150, c[0x0][0x178], !P0 ;  /* 0x00005e0096007a0c */ /* 0x000fe40004701270 */
[----:B------:R-:W-:Y:S01]  /*30d50*/  ISETP.LT.AND P5, PT, R212, c[0x0][0x178], !P1 ;  /* 0x00005e00d4007a0c */ /* 0x000fe20004fa1270 */
[C---:B-1----:R-:W-:Y:S01]  /*30d60*/  IMAD.WIDE R4, R41.reuse, 0x4, R8 ;  /* 0x0000000429047825 */ /* 0x042fe200078e0208 */
[----:B------:R-:W-:Y:S02]  /*30d70*/  IADD3 R37, R41, c[0x0][0x198], RZ ;  /* 0x0000660029257a10 */ /* 0x000fe40007ffe0ff */
[----:B------:R-:W-:-:S02]  /*30d80*/  ISETP.GE.AND P3, PT, R45, c[0x0][0x17c], PT ;  /* 0x00005f002d007a0c */ /* 0x000fc40003f66270 */
[----:B------:R-:W-:Y:S01]  /*30d90*/  ISETP.LT.AND P1, PT, R150, c[0x0][0x178], !P1 ;  /* 0x00005e0096007a0c */ /* 0x000fe20004f21270 */
[----:B------:R1:W-:Y:S01]  /*30da0*/  @P6 STG.E [R4.64], R16 ;  /* 0x0000001004006986 */ /* 0x0003e2000c101908 */
[----:B------:R-:W-:Y:S01]  /*30db0*/  ISETP.LT.AND P6, PT, R212, c[0x0][0x178], !P3 ;  /* 0x00005e00d4007a0c */ /* 0x000fe20005fc1270 */
[C---:B------:R-:W-:Y:S01]  /*30dc0*/  IMAD.WIDE R6, R37.reuse, 0x4, R8 ;  /* 0x0000000425067825 */ /* 0x040fe200078e0208 */
[----:B------:R-:W-:Y:S02]  /*30dd0*/  ISETP.LT.AND P3, PT, R150, c[0x0][0x178], !P3 ;  /* 0x00005e0096007a0c */ /* 0x000fe40005f61270 */
[----:B---3--:R-:W-:Y:S01]  /*30de0*/  ISETP.GE.AND P4, PT, R44, c[0x0][0x17c], PT ;  /* 0x00005f002c007a0c */ /* 0x008fe20003f86270 */
[C---:B------:R-:W-:Y:S01]  /*30df0*/  IMAD.WIDE R32, R37.reuse, 0x4, R10 ;  /* 0x0000000425207825 */ /* 0x040fe200078e020a */
[----:B------:R-:W-:-:S03]  /*30e00*/  IADD3 R37, R37, c[0x0][0x198], RZ ;  /* 0x0000660025257a10 */ /* 0x000fc60007ffe0ff */
[----:B-1----:R-:W-:Y:S01]  /*30e10*/  IMAD.WIDE R4, R41, 0x4, R10 ;  /* 0x0000000429047825 */ /* 0x002fe200078e020a */
[----:B------:R-:W3:Y:S04]  /*30e20*/  LDL.LU R16, [R1+0xda4] ;  /* 0x000da40001107983 */ /* 0x000ee80000300800 */
[----:B------:R1:W-:Y:S04]  /*30e30*/  @P0 STG.E [R4.64], R84 ;  /* 0x0000005404000986 */ /* 0x0003e8000c101908 */
[----:B------:R1:W-:Y:S01]  /*30e40*/  @P5 STG.E [R6.64], R17 ;  /* 0x0000001106005986 */ /* 0x0003e2000c101908 */
[----:B------:R-:W-:-:S02]  /*30e50*/  ISETP.LT.AND P5, PT, R212, c[0x0][0x178], !P4 ;  /* 0x00005e00d4007a0c */ /* 0x000fc400067a1270 */
[----:B------:R-:W-:Y:S01]  /*30e60*/  ISETP.LT.AND P4, PT, R150, c[0x0][0x178], !P4 ;  /* 0x00005e0096007a0c */ /* 0x000fe20006781270 */
[----:B------:R-:W-:Y:S01]  /*30e70*/  @P1 STG.E [R32.64], R85 ;  /* 0x0000005520001986 */ /* 0x000fe2000c101908 */
[----:B-1----:R-:W-:-:S04]  /*30e80*/  IMAD.WIDE R4, R37, 0x4, R8 ;  /* 0x0000000425047825 */ /* 0x002fc800078e0208 */
[C---:B------:R-:W-:Y:S01]  /*30e90*/  IMAD.WIDE R6, R37.reuse, 0x4, R10 ;  /* 0x0000000425067825 */ /* 0x040fe200078e020a */
[----:B------:R-:W-:Y:S01]  /*30ea0*/  IADD3 R37, R37, c[0x0][0x198], RZ ;  /* 0x0000660025257a10 */ /* 0x000fe20007ffe0ff */
[----:B------:R1:W-:Y:S04]  /*30eb0*/  @P6 STG.E [R4.64], R114 ;  /* 0x0000007204006986 */ /* 0x0003e8000c101908 */
[----:B------:R1:W-:Y:S02]  /*30ec0*/  @P3 STG.E [R6.64], R166 ;  /* 0x000000a606003986 */ /* 0x0003e4000c101908 */
[----:B-1----:R-:W-:-:S04]  /*30ed0*/  IMAD.WIDE R4, R37, 0x4, R8 ;  /* 0x0000000425047825 */ /* 0x002fc800078e0208 */
[----:B------:R-:W-:Y:S01]  /*30ee0*/  IMAD.WIDE R6, R37, 0x4, R10 ;  /* 0x0000000425067825 */ /* 0x000fe200078e020a */
[----:B----4-:R-:W-:Y:S02]  /*30ef0*/  ISETP.GE.AND P1, PT, R36, c[0x0][0x17c], PT ;  /* 0x00005f0024007a0c */ /* 0x010fe40003f26270 */
[----:B------:R-:W4:Y:S04]  /*30f00*/  LDL.LU R36, [R1+0xdb4] ;  /* 0x000db40001247983 */ /* 0x000f280000300800 */
[----:B------:R1:W-:Y:S04]  /*30f10*/  @P5 STG.E [R4.64], R115 ;  /* 0x0000007304005986 */ /* 0x0003e8000c101908 */
[----:B------:R1:W-:Y:S04]  /*30f20*/  @P4 STG.E [R6.64], R167 ;  /* 0x000000a706004986 */ /* 0x0003e8000c101908 */
[----:B------:R-:W4:Y:S01]  /*30f30*/  LDL.LU R32, [R1+0xdc0] ;  /* 0x000dc00001207983 */ /* 0x000f220000300800 */
[----:B--2---:R-:W-:-:S03]  /*30f40*/  ISETP.GE.AND P4, PT, R0, c[0x0][0x17c], PT ;  /* 0x00005f0000007a0c */ /* 0x004fc60003f86270 */
[----:B------:R-:W2:Y:S01]  /*30f50*/  LDL.LU R0, [R1+0xdc4] ;  /* 0x000dc40001007983 */ /* 0x000ea20000300800 */
[----:B------:R-:W-:Y:S02]  /*30f60*/  ISETP.LT.AND P6, PT, R212, c[0x0][0x178], !P2 ;  /* 0x00005e00d4007a0c */ /* 0x000fe400057c1270 */
[----:B------:R-:W-:Y:S02]  /*30f70*/  ISETP.GE.AND P0, PT, R42, c[0x0][0x17c], PT ;  /* 0x00005f002a007a0c */ /* 0x000fe40003f06270 */
[----:B------:R-:W-:Y:S02]  /*30f80*/  IADD3 R17, R37, c[0x0][0x198], RZ ;  /* 0x0000660025117a10 */ /* 0x000fe40007ffe0ff */
[----:B------:R-:W-:Y:S01]  /*30f90*/  ISETP.LT.AND P2, PT, R150, c[0x0][0x178], !P2 ;  /* 0x00005e0096007a0c */ /* 0x000fe20005741270 */
[----:B------:R-:W2:Y:S01]  /*30fa0*/  LDL.LU R37, [R1+0xdd0] ;  /* 0x000dd00001257983 */ /* 0x000ea20000300800 */
[----:B------:R-:W-:Y:S01]  /*30fb0*/  ISETP.LT.AND P5, PT, R212, c[0x0][0x178], !P0 ;  /* 0x00005e00d4007a0c */ /* 0x000fe200047a1270 */
[----:B-1----:R-:W-:-:S04]  /*30fc0*/  IMAD.WIDE R4, R17, 0x4, R8 ;  /* 0x0000000411047825 */ /* 0x002fc800078e0208 */
[C---:B------:R-:W-:Y:S01]  /*30fd0*/  IMAD.WIDE R6, R17.reuse, 0x4, R10 ;  /* 0x0000000411067825 */ /* 0x040fe200078e020a */
[----:B------:R-:W-:Y:S01]  /*30fe0*/  IADD3 R17, R17, c[0x0][0x198], RZ ;  /* 0x0000660011117a10 */ /* 0x000fe20007ffe0ff */
[----:B------:R1:W-:Y:S01]  /*30ff0*/  @P6 STG.E [R4.64], R110 ;  /* 0x0000006e04006986 */ /* 0x0003e2000c101908 */
[----:B------:R-:W-:Y:S02]  /*31000*/  ISETP.LT.AND P0, PT, R150, c[0x0][0x178], !P0 ;  /* 0x00005e0096007a0c */ /* 0x000fe40004701270 */
[----:B------:R-:W-:Y:S02]  /*31010*/  ISETP.LT.AND P6, PT, R212, c[0x0][0x178], !P1 ;  /* 0x00005e00d4007a0c */ /* 0x000fe40004fc1270 */
[----:B------:R-:W-:Y:S01]  /*31020*/  ISETP.GE.AND P3, PT, R40, c[0x0][0x17c], PT ;  /* 0x00005f0028007a0c */ /* 0x000fe20003f66270 */
[----:B------:R3:W-:Y:S01]  /*31030*/  @P2 STG.E [R6.64], R138 ;  /* 0x0000008a06002986 */ /* 0x0007e2000c101908 */
[C---:B------:R-:W-:Y:S01]  /*31040*/  IADD3 R33, R17.reuse, c[0x0][0x198], RZ ;  /* 0x0000660011217a10 */ /* 0x040fe20007ffe0ff */
[----:B-1----:R-:W-:Y:S01]  /*31050*/  IMAD.WIDE R4, R17, 0x4, R8 ;  /* 0x0000000411047825 */ /* 0x002fe200078e0208 */
[----:B------:R-:W-:-:S02]  /*31060*/  ISETP.LT.AND P1, PT, R150, c[0x0][0x178], !P1 ;  /* 0x00005e0096007a0c */ /* 0x000fc40004f21270 */
[----:B---3--:R-:W-:Y:S02]  /*31070*/  ISETP.GE.AND P2, PT, R16, c[0x0][0x17c], PT ;  /* 0x00005f0010007a0c */ /* 0x008fe40003f46270 */
        /* <DEDUP_REMOVED lines=8> */
[----:B------:R3:W-:Y:S04]  /*31100*/  @P6 STG.E [R6.64], R106 ;  /* 0x0000006a06006986 */ /* 0x0007e8000c101908 */
[----:B------:R-:W-:Y:S01]  /*31110*/  @P1 STG.E [R16.64], R134 ;  /* 0x0000008610001986 */ /* 0x000fe2000c101908 */
[----:B-1----:R-:W-:-:S04]  /*31120*/  IMAD.WIDE R4, R33, 0x4, R8 ;  /* 0x0000000421047825 */ /* 0x002fc800078e0208 */
[----:B---3--:R-:W-:Y:S01]  /*31130*/  IMAD.WIDE R6, R33, 0x4, R10 ;  /* 0x0000000421067825 */ /* 0x008fe200078e020a */
[----:B----4-:R-:W-:Y:S02]  /*31140*/  ISETP.GE.AND P0, PT, R36, c[0x0][0x17c], PT ;  /* 0x00005f0024007a0c */ /* 0x010fe40003f06270 */
[----:B------:R-:W3:Y:S04]  /*31150*/  LDL.LU R36, [R1+0xdcc] ;  /* 0x000dcc0001247983 */ /* 0x000ee80000300800 */
[----:B------:R1:W-:Y:S04]  /*31160*/  @P5 STG.E [R4.64], R107 ;  /* 0x0000006b04005986 */ /* 0x0003e8000c101908 */
[----:B------:R4:W-:Y:S01]  /*31170*/  @P3 STG.E [R6.64], R135 ;  /* 0x0000008706003986 */ /* 0x0009e2000c101908 */
[----:B------:R-:W-:-:S03]  /*31180*/  ISETP.GE.AND P1, PT, R32, c[0x0][0x17c], PT ;  /* 0x00005f0020007a0c */ /* 0x000fc60003f26270 */
[----:B------:R-:W3:Y:S01]  /*31190*/  LDL.LU R32, [R1+0xde0] ;  /* 0x000de00001207983 */ /* 0x000ee20000300800 */
[----:B--2---:R-:W-:-:S03]  /*311a0*/  ISETP.GE.AND P3, PT, R0, c[0x0][0x17c], PT ;  /* 0x00005f0000007a0c */ /* 0x004fc60003f66270 */
[----:B------:R-:W2:Y:S01]  /*311b0*/  LDL.LU R0, [R1+0xde4] ;  /* 0x000de40001007983 */ /* 0x000ea20000300800 */
[----:B------:R-:W-:Y:S02]  /*311c0*/  ISETP.LT.AND P6, PT, R212, c[0x0][0x178], !P4 ;  /* 0x00005e00d4007a0c */ /* 0x000fe400067c1270 */
[----:B------:R-:W-:Y:S02]  /*311d0*/  ISETP.LT.AND P4, PT, R150, c[0x0][0x178], !P4 ;  /* 0x00005e0096007a0c */ /* 0x000fe40006781270 */
[----:B------:R-:W-:Y:S02]  /*311e0*/  IADD3 R33, R33, c[0x0][0x198], RZ ;  /* 0x0000660021217a10 */ /* 0x000fe40007ffe0ff */
[----:B------:R-:W-:-:S03]  /*311f0*/  ISETP.LT.AND P5, PT, R212, c[0x0][0x178], !P2 ;  /* 0x00005e00d4007a0c */ /* 0x000fc600057a1270 */
[C---:B-1----:R-:W-:Y:S01]  /*31200*/  IMAD.WIDE R4, R33.reuse, 0x4, R8 ;  /* 0x0000000421047825 */ /* 0x042fe200078e0208 */
[----:B------:R-:W-:-:S03]  /*31210*/  IADD3 R17, R33, c[0x0][0x198], RZ ;  /* 0x0000660021117a10 */ /* 0x000fc60007ffe0ff */
[----:B----4-:R-:W-:Y:S01]  /*31220*/  IMAD.WIDE R6, R33, 0x4, R10 ;  /* 0x0000000421067825 */ /* 0x010fe200078e020a */
[----:B------:R-:W-:Y:S01]  /*31230*/  ISETP.LT.AND P2, PT, R150, c[0x0][0x178], !P2 ;  /* 0x00005e0096007a0c */ /* 0x000fe20005741270 */
[----:B------:R1:W-:Y:S01]  /*31240*/  @P6 STG.E [R4.64], R102 ;  /* 0x0000006604006986 */ /* 0x0003e2000c101908 */
[----:B------:R-:W-:-:S03]  /*31250*/  ISETP.LT.AND P6, PT, R212, c[0x0][0x178], !P0 ;  /* 0x00005e00d4007a0c */ /* 0x000fc600047c1270 */
[----:B------:R4:W-:Y:S01]  /*31260*/  @P4 STG.E [R6.64], R130 ;  /* 0x0000008206004986 */ /* 0x0009e2000c101908 */
[----:B------:R-:W-:Y:S01]  /*31270*/  ISETP.LT.AND P0, PT, R150, c[0x0][0x178], !P0 ;  /* 0x00005e0096007a0c */ /* 0x000fe20004701270 */
[----:B-1----:R-:W-:-:S04]  /*31280*/  IMAD.WIDE R4, R17, 0x4, R8 ;  /* 0x0000000411047825 */ /* 0x002fc800078e0208 */
[C---:B----4-:R-:W-:Y:S01]  /*31290*/  IMAD.WIDE R6, R17.reuse, 0x4, R10 ;  /* 0x0000000411067825 */ /* 0x050fe200078e020a */
[----:B------:R-:W-:Y:S01]  /*312a0*/  IADD3 R17, R17, c[0x0][0x198], RZ ;  /* 0x0000660011117a10 */ /* 0x000fe20007ffe0ff */
[----:B------:R1:W-:Y:S01]  /*312b0*/  @P5 STG.E [R4.64], R103 ;  /* 0x0000006704005986 */ /* 0x0003e2000c101908 */
[----:B------:R-:W-:Y:S02]  /*312c0*/  ISETP.LT.AND P5, PT, R212, c[0x0][0x178], !P1 ;  /* 0x00005e00d4007a0c */ /* 0x000fe40004fa1270 */
[----:B------:R-:W-:Y:S02]  /*312d0*/  ISETP.LT.AND P1, PT, R150, c[0x0][0x178], !P1 ;  /* 0x00005e0096007a0c */ /* 0x000fe40004f21270 */
[----:B------:R-:W-:Y:S02]  /*312e0*/  ISETP.GE.AND P4, PT, R37, c[0x0][0x17c], PT ;  /* 0x00005f0025007a0c */ /* 0x000fe40003f86270 */
[----:B------:R-:W4:Y:S01]  /*312f0*/  LDL.LU R37, [R1+0xdec] ;  /* 0x000dec0001257983 */ /* 0x000f220000300800 */
[C---:B------:R-:W-:Y:S01]  /*31300*/  IADD3 R33, R17.reuse, c[0x0][0x198], RZ ;  /* 0x0000660011217a10 */ /* 0x040fe20007ffe0ff */
[----:B-1----:R-:W-:-:S02]  /*31310*/  IMAD.WIDE R4, R17, 0x4, R8 ;  /* 0x0000000411047825 */ /* 0x002fc400078e0208 */
[----:B------:R1:W-:Y:S04]  /*31320*/  @P2 STG.E [R6.64], R131 ;  /* 0x0000008306002986 */ /* 0x0003e8000c101908 */
[----:B------:R1:W-:Y:S02]  /*31330*/  @P6 STG.E [R4.64], R82 ;  /* 0x0000005204006986 */ /* 0x0003e4000c101908 */
[----:B-1----:R-:W-:-:S04]  /*31340*/  IMAD.WIDE R6, R33, 0x4, R8 ;  /* 0x0000000421067825 */ /* 0x002fc800078e0208 */
[----:B------:R-:W-:-:S04]  /*31350*/  IMAD.WIDE R4, R17, 0x4, R10 ;  /* 0x0000000411047825 */ /* 0x000fc800078e020a */
[----:B------:R-:W-:Y:S01]  /*31360*/  IMAD.WIDE R16, R33, 0x4, R10 ;  /* 0x0000000421107825 */ /* 0x000fe200078e020a */
[----:B---3--:R-:W-:Y:S02]  /*31370*/  ISETP.GE.AND P2, PT, R36, c[0x0][0x17c], PT ;  /* 0x00005f0024007a0c */ /* 0x008fe40003f46270 */
[----:B------:R-:W3:Y:S04]  /*31380*/  LDL.LU R36, [R1+0xdf4] ;  /* 0x000df40001247983 */ /* 0x000ee80000300800 */
[----:B------:R1:W-:Y:S04]  /*31390*/  @P0 STG.E [R4.64], R126 ;  /* 0x0000007e04000986 */ /* 0x0003e8000c101908 */
[----:B------:R1:W-:Y:S01]  /*313a0*/  @P5 STG.E [R6.64], R83 ;  /* 0x0000005306005986 */ /* 0x0003e2000c101908 */
[----:B------:R-:W-:-:S03]  /*313b0*/  ISETP.GE.AND P0, PT, R32, c[0x0][0x17c], PT ;  /* 0x00005f0020007a0c */ /* 0x000fc60003f06270 */
[----:B------:R1:W-:Y:S04]  /*313c0*/  @P1 STG.E [R16.64], R127 ;  /* 0x0000007f10001986 */ /* 0x0003e8000c101908 */
[----:B------:R-:W3:Y:S01]  /*313d0*/  LDL.LU R32, [R1+0xdf0] ;  /* 0x000df00001207983 */ /* 0x000ee20000300800 */
[----:B--2---:R-:W-:-:S03]  /*313e0*/  ISETP.GE.AND P1, PT, R0, c[0x0][0x17c], PT ;  /* 0x00005f0000007a0c */ /* 0x004fc60003f26270 */
[----:B------:R-:W2:Y:S01]  /*313f0*/  LDL.LU R0, [R1+0xde8] ;  /* 0x000de80001007983 */ /* 0x000ea20000300800 */
[----:B------:R-:W-:Y:S02]  /*31400*/  ISETP.LT.AND P6, PT, R212, c[0x0][0x178], !P3 ;  /* 0x00005e00d4007a0c */ /* 0x000fe40005fc1270 */
        /* <DEDUP_REMOVED lines=8> */
[----:B------:R-:W-:Y:S01]  /*31490*/  ISETP.LT.AND P6, PT, R212, c[0x0][0x178], !P2 ;  /* 0x00005e00d4007a0c */ /* 0x000fe200057c1270 */
[----:B------:R1:W-:Y:S01]  /*314a0*/  @P3 STG.E [R6.64], R122 ;  /* 0x0000007a06003986 */ /* 0x0003e2000c101908 */
[----:B------:R-:W-:Y:S02]  /*314b0*/  ISETP.LT.AND P2, PT, R150, c[0x0][0x178], !P2 ;  /* 0x00005e0096007a0c */ /* 0x000fe40005741270 */
[C---:B------:R-:W-:Y:S01]  /*314c0*/  IADD3 R17, R33.reuse, c[0x0][0x198], RZ ;  /* 0x0000660021117a10 */ /* 0x040fe20007ffe0ff */
[C---:B-1----:R-:W-:Y:S01]  /*314d0*/  IMAD.WIDE R4, R33.reuse, 0x4, R8 ;  /* 0x0000000421047825 */ /* 0x042fe200078e0208 */
[----:B------:R-:W2:Y:S04]  /*314e0*/  LDL.LU R38, [R1+0xddc] ;  /* 0x000ddc0001267983 */ /* 0x000ea80000300800 */
[----:B------:R1:W-:Y:S01]  /*314f0*/  @P5 STG.E [R4.64], R39 ;  /* 0x0000002704005986 */ /* 0x0003e2000c101908 */
[----:B------:R-:W-:Y:S01]  /*31500*/  ISETP.LT.AND P5, PT, R212, c[0x0][0x178], !P0 ;  /* 0x00005e00d4007a0c */ /* 0x000fe200047a1270 */
[----:B------:R-:W-:Y:S01]  /*31510*/  IMAD.WIDE R6, R33, 0x4, R10 ;  /* 0x0000000421067825 */ /* 0x000fe200078e020a */
[----:B------:R-:W-:Y:S01]  /*31520*/  ISETP.LT.AND P0, PT, R150, c[0x0][0x178], !P0 ;  /* 0x00005e0096007a0c */ /* 0x000fe20004701270 */
[----:B------:R-:W2:Y:S01]  /*31530*/  LDL.LU R41, [R1+0xdd8] ;  /* 0x000dd80001297983 */ /* 0x000ea20000300800 */
[----:B----4-:R-:W-:-:S03]  /*31540*/  ISETP.GE.AND P3, PT, R37, c[0x0][0x17c], PT ;  /* 0x00005f0025007a0c */ /* 0x010fc60003f66270 */
[----:B------:R4:W-:Y:S01]  /*31550*/  @P4 STG.E [R6.64], R123 ;  /* 0x0000007b06004986 */ /* 0x0009e2000c101908 */
[C---:B------:R-:W-:Y:S01]  /*31560*/  IADD3 R37, R17.reuse, c[0x0][0x198], RZ ;  /* 0x0000660011257a10 */ /* 0x040fe20007ffe0ff */
[----:B-1----:R-:W-:Y:S02]  /*31570*/  IMAD.WIDE R4, R17, 0x4, R8 ;  /* 0x0000000411047825 */ /* 0x002fe400078e0208 */
[----:B------:R-:W2:Y:S01]  /*31580*/  LDL.LU R40, [R1+0xdd4] ;  /* 0x000dd40001287983 */ /* 0x000ea20000300800 */
[----:B------:R-:W-:-:S03]  /*31590*/  IADD3 R39, R37, c[0x0][0x198], RZ ;  /* 0x0000660025277a10 */ /* 0x000fc60007ffe0ff */
[----:B------:R1:W-:Y:S01]  /*315a0*/  @P6 STG.E [R4.64], R34 ;  /* 0x0000002204006986 */ /* 0x0003e2000c101908 */
[----:B----4-:R-:W-:-:S04]  /*315b0*/  IMAD.WIDE R6, R17, 0x4, R10 ;  /* 0x0000000411067825 */ /* 0x010fc800078e020a */
[C---:B------:R-:W-:Y:S01]  /*315c0*/  IMAD.WIDE R16, R37.reuse, 0x4, R8 ;  /* 0x0000000425107825 */ /* 0x040fe200078e0208 */
[----:B------:R4:W-:Y:S04]  /*315d0*/  @P2 STG.E [R6.64], R90 ;  /* 0x0000005a06002986 */ /* 0x0009e8000c101908 */
[----:B------:R1:W-:Y:S01]  /*315e0*/  @P5 STG.E [R16.64], R35 ;  /* 0x0000002310005986 */ /* 0x0003e2000c101908 */
[----:B---3--:R-:W-:Y:S01]  /*315f0*/  ISETP.GE.AND P4, PT, R36, c[0x0][0x17c], PT ;  /* 0x00005f0024007a0c */ /* 0x008fe20003f86270 */
[----:B------:R-:W-:-:S05]  /*31600*/  IMAD.WIDE R36, R37, 0x4, R10 ;  /* 0x0000000425247825 */ /* 0x000fca00078e020a */
[----:B------:R3:W-:Y:S01]  /*31610*/  @P0 STG.E [R36.64], R91 ;  /* 0x0000005b24000986 */ /* 0x0007e2000c101908 */
[----:B--2---:R-:W-:-:S03]  /*31620*/  ISETP.GE.AND P0, PT, R0, c[0x0][0x17c], PT ;  /* 0x00005f0000007a0c */ /* 0x004fc60003f06270 */
[----:B------:R-:W2:Y:S01]  /*31630*/  LDL.LU R0, [R1+0xdc8] ;  /* 0x000dc80001007983 */ /* 0x000ea20000300800 */
[----:B------:R-:W-:Y:S02]  /*31640*/  ISETP.LT.AND P6, PT, R212, c[0x0][0x178], !P1 ;  /* 0x00005e00d4007a0c */ /* 0x000fe40004fc1270 */
[----:B------:R-:W-:Y:S02]  /*31650*/  ISETP.LT.AND P1, PT, R150, c[0x0][0x178], !P1 ;  /* 0x00005e0096007a0c */ /* 0x000fe40004f21270 */
[----:B------:R-:W-:Y:S01]  /*31660*/  ISETP.LT.AND P5, PT, R212, c[0x0][0x178], !P3 ;  /* 0x00005e00d4007a0c */ /* 0x000fe20005fa1270 */
[----:B-1----:R-:W-:Y:S01]  /*31670*/  IMAD.WIDE R4, R39, 0x4, R10 ;  /* 0x0000000427047825 */ /* 0x002fe200078e020a */
[----:B------:R-:W-:-:S03]  /*31680*/  ISETP.GE.AND P2, PT, R32, c[0x0][0x17c], PT ;  /* 0x00005f0020007a0c */ /* 0x000fc60003f46270 */
[C---:B------:R-:W-:Y:S01]  /*31690*/  IMAD.WIDE R32, R39.reuse, 0x4, R8 ;  /* 0x0000000427207825 */ /* 0x040fe200078e0208 */
[----:B------:R-:W-:Y:S02]  /*316a0*/  IADD3 R39, R39, c[0x0][0x198], RZ ;  /* 0x0000660027277a10 */ /* 0x000fe40007ffe0ff */
[----:B------:R-:W-:-:S03]  /*316b0*/  ISETP.LT.AND P3, PT, R150, c[0x0][0x178], !P3 ;  /* 0x00005e0096007a0c */ /* 0x000fc60005f61270 */
[C---:B----4-:R-:W-:Y:S01]  /*316c0*/  IMAD.WIDE R6, R39.reuse, 0x4, R8 ;  /* 0x0000000427067825 */ /* 0x050fe200078e0208 */
[----:B------:R1:W-:Y:S01]  /*316d0*/  @P6 STG.E [R32.64], R18 ;  /* 0x0000001220006986 */ /* 0x0003e2000c101908 */
[----:B------:R-:W-:Y:S02]  /*316e0*/  ISETP.LT.AND P6, PT, R212, c[0x0][0x178], !P4 ;  /* 0x00005e00d4007a0c */ /* 0x000fe400067c1270 */
[C---:B------:R-:W-:Y:S01]  /*316f0*/  IMAD.WIDE R16, R39.reuse, 0x4, R10 ;  /* 0x0000000427107825 */ /* 0x040fe200078e020a */
[----:B------:R4:W-:Y:S01]  /*31700*/  @P1 STG.E [R4.64], R86 ;  /* 0x0000005604001986 */ /* 0x0009e2000c101908 */
[----:B------:R-:W-:Y:S02]  /*31710*/  ISETP.LT.AND P4, PT, R150, c[0x0][0x178], !P4 ;  /* 0x00005e0096007a0c */ /* 0x000fe40006781270 */
[----:B------:R-:W-:Y:S01]  /*31720*/  IADD3 R39, R39, c[0x0][0x198], RZ ;  /* 0x0000660027277a10 */ /* 0x000fe20007ffe0ff */
[----:B------:R4:W-:Y:S01]  /*31730*/  @P5 STG.E [R6.64], R19 ;  /* 0x0000001306005986 */ /* 0x0009e2000c101908 */
[----:B------:R-:W-:-:S02]  /*31740*/  ISETP.LT.AND P5, PT, R212, c[0x0][0x178], !P2 ;  /* 0x00005e00d4007a0c */ /* 0x000fc400057a1270 */
[----:B------:R-:W-:Y:S02]  /*31750*/  ISETP.LT.AND P2, PT, R150, c[0x0][0x178], !P2 ;  /* 0x00005e0096007a0c */ /* 0x000fe40005741270 */
[----:B------:R-:W-:Y:S02]  /*31760*/  ISETP.GE.AND P1, PT, R38, c[0x0][0x17c], PT ;  /* 0x00005f0026007a0c */ /* 0x000fe40003f26270 */
[----:B------:R-:W2:Y:S01]  /*31770*/  LDL.LU R38, [R1+0xdbc] ;  /* 0x000dbc0001267983 */ /* 0x000ea20000300800 */
[C---:B---3--:R-:W-:Y:S01]  /*31780*/  IADD3 R37, R39.reuse, c[0x0][0x198], RZ ;  /* 0x0000660027257a10 */ /* 0x048fe20007ffe0ff */
[----:B-1----:R-:W-:-:S04]  /*31790*/  IMAD.WIDE R32, R39, 0x4, R8 ;  /* 0x0000000427207825 */ /* 0x002fc800078e0208 */
[----:B----4-:R-:W-:Y:S01]  /*317a0*/  IMAD.WIDE R4, R39, 0x4, R10 ;  /* 0x0000000427047825 */ /* 0x010fe200078e020a */
[----:B------:R-:W-:Y:S03]  /*317b0*/  @P3 STG.E [R16.64], R87 ;  /* 0x0000005710003986 */ /* 0x000fe6000c101908 */
[C---:B------:R-:W-:Y:S01]  /*317c0*/  IMAD.WIDE R34, R37.reuse, 0x4, R8 ;  /* 0x0000000425227825 */ /* 0x040fe200078e0208 */
[----:B------:R1:W-:Y:S03]  /*317d0*/  @P6 STG.E [R32.64], R176 ;  /* 0x000000b020006986 */ /* 0x0003e6000c101908 */
[----:B------:R-:W-:Y:S01]  /*317e0*/  IMAD.WIDE R6, R37, 0x4, R10 ;  /* 0x0000000425067825 */ /* 0x000fe200078e020a */
[----:B------:R3:W-:Y:S04]  /*317f0*/  @P4 STG.E [R4.64], R200 ;  /* 0x000000c804004986 */ /* 0x0007e8000c101908 */
[----:B------:R-:W-:Y:S01]  /*31800*/  @P5 STG.E [R34.64], R177 ;  /* 0x000000b122005986 */ /* 0x000fe2000c101908 */
[----:B------:R-:W-:-:S03]  /*31810*/  ISETP.LT.AND P5, PT, R150, c[0x0][0x178], !P1 ;  /* 0x00005e0096007a0c */ /* 0x000fc60004fa1270 */
[----:B------:R4:W-:Y:S01]  /*31820*/  @P2 STG.E [R6.64], R201 ;  /* 0x000000c906002986 */ /* 0x0009e2000c101908 */
[----:B------:R-:W-:-:S03]  /*31830*/  ISETP.LT.AND P2, PT, R212, c[0x0][0x178], !P1 ;  /* 0x00005e00d4007a0c */ /* 0x000fc60004f41270 */
[----:B------:R-:W2:Y:S04]  /*31840*/  LDL.LU R39, [R1+0xdb8] ;  /* 0x000db80001277983 */ /* 0x000ea80000300800 */
[----:B------:R-:W2:Y:S02]  /*31850*/  LDL.LU R36, [R1+0xdb0] ;  /* 0x000db00001247983 */ /* 0x000ea40000300800 */
[----:B--2---:R-:W-:Y:S02]  /*31860*/  ISETP.GE.AND P1, PT, R0, c[0x0][0x17c], PT ;  /* 0x00005f0000007a0c */ /* 0x004fe40003f26270 */
[----:B------:R-:W2:Y:S01]  /*31870*/  LDL.LU R0, [R1+0xdac] ;  /* 0x000dac0001007983 */ /* 0x000ea20000300800 */
[----:B------:R-:W-:Y:S02]  /*31880*/  ISETP.LT.AND P6, PT, R212, c[0x0][0x178], !P0 ;  /* 0x00005e00d4007a0c */ /* 0x000fe400047c1270 */
[----:B------:R-:W-:-:S02]  /*31890*/  IADD3 R37, R37, c[0x0][0x198], RZ ;  /* 0x0000660025257a10 */ /* 0x000fc40007ffe0ff */
[----:B------:R-:W-:Y:S02]  /*318a0*/  ISETP.LT.AND P0, PT, R150, c[0x0][0x178], !P0 ;  /* 0x00005e0096007a0c */ /* 0x000fe40004701270 */
[C---:B-1----:R-:W-:Y:S01]  /*318b0*/  IADD3 R33, R37.reuse, c[0x0][0x198], RZ ;  /* 0x0000660025217a10 */ /* 0x042fe20007ffe0ff */
[----:B------:R-:W-:Y:S01]  /*318c0*/  IMAD.WIDE R16, R37, 0x4, R8 ;  /* 0x0000000425107825 */ /* 0x000fe200078e0208 */
[----:B------:R-:W-:-:S03]  /*318d0*/  ISETP.GE.AND P3, PT, R41, c[0x0][0x17c], PT ;  /* 0x00005f0029007a0c */ /* 0x000fc60003f66270 */
[----:B---3--:R-:W-:Y:S01]  /*318e0*/  IMAD.WIDE R4, R37, 0x4, R10 ;  /* 0x0000000425047825 */ /* 0x008fe200078e020a */
[----:B------:R-:W-:-:S03]  /*318f0*/  ISETP.GE.AND P4, PT, R40, c[0x0][0x17c], PT ;  /* 0x00005f0028007a0c */ /* 0x000fc60003f86270 */
[C---:B------:R-:W-:Y:S01]  /*31900*/  IMAD.WIDE R18, R33.reuse, 0x4, R8 ;  /* 0x0000000421127825 */ /* 0x040fe200078e0208 */
[----:B------:R1:W-:Y:S03]  /*31910*/  @P6 STG.E [R16.64], R172 ;  /* 0x000000ac10006986 */ /* 0x0003e6000c101908 */
[C---:B----4-:R-:W-:Y:S01]  /*31920*/  IMAD.WIDE R6, R33.reuse, 0x4, R10 ;  /* 0x0000000421067825 */ /* 0x050fe200078e020a */
[----:B------:R3:W-:Y:S01]  /*31930*/  @P0 STG.E [R4.64], R196 ;  /* 0x000000c404000986 */ /* 0x0007e2000c101908 */
[----:B------:R-:W-:Y:S02]  /*31940*/  IADD3 R35, R33, c[0x0][0x198], RZ ;  /* 0x0000660021237a10 */ /* 0x000fe40007ffe0ff */
[----:B------:R-:W-:Y:S01]  /*31950*/  ISETP.LT.AND P6, PT, R212, c[0x0][0x178], !P3 ;  /* 0x00005e00d4007a0c */ /* 0x000fe20005fc1270 */
[----:B------:R-:W-:Y:S01]  /*31960*/  @P2 STG.E [R18.64], R173 ;  /* 0x000000ad12002986 */ /* 0x000fe2000c101908 */
[----:B------:R-:W-:-:S03]  /*31970*/  ISETP.LT.AND P3, PT, R150, c[0x0][0x178], !P3 ;  /* 0x00005e0096007a0c */ /* 0x000fc60005f61270 */
[----:B------:R4:W-:Y:S01]  /*31980*/  @P5 STG.E [R6.64], R197 ;  /* 0x000000c506005986 */ /* 0x0009e2000c101908 */
[----:B------:R-:W-:Y:S01]  /*31990*/  ISETP.LT.AND P5, PT, R212, c[0x0][0x178], !P4 ;  /* 0x00005e00d4007a0c */ /* 0x000fe200067a1270 */
[C---:B-1----:R-:W-:Y:S01]  /*319a0*/  IMAD.WIDE R16, R35.reuse, 0x4, R8 ;  /* 0x0000000423107825 */ /* 0x042fe200078e0208 */
[----:B------:R-:W-:Y:S02]  /*319b0*/  ISETP.GE.AND P0, PT, R38, c[0x0][0x17c], PT ;  /* 0x00005f0026007a0c */ /* 0x000fe40003f06270 */
[----:B------:R-:W-:Y:S01]  /*319c0*/  ISETP.LT.AND P4, PT, R150, c[0x0][0x178], !P4 ;  /* 0x00005e0096007a0c */ /* 0x000fe20006781270 */
[----:B------:R-:W2:Y:S01]  /*319d0*/  LDL.LU R38, [R1+0xda0] ;  /* 0x000da00001267983 */ /* 0x000ea20000300800 */
[C---:B------:R-:W-:Y:S01]  /*319e0*/  IMAD.WIDE R32, R35.reuse, 0x4, R10 ;  /* 0x0000000423207825 */ /* 0x040fe200078e020a */
[----:B------:R-:W-:Y:S02]  /*319f0*/  IADD3 R35, R35, c[0x0][0x198], RZ ;  /* 0x0000660023237a10 */ /* 0x000fe40007ffe0ff */
[----:B------:R-:W2:Y:S03]  /*31a00*/  LDL.LU R34, [R1+0xd98] ;  /* 0x000d980001227983 */ /* 0x000ea60000300800 */
[C---:B---3--:R-:W-:Y:S01]  /*31a10*/  IMAD.WIDE R4, R35.reuse, 0x4, R8 ;  /* 0x0000000423047825 */ /* 0x048fe200078e0208 */
[----:B------:R1:W-:Y:S03]  /*31a20*/  @P6 STG.E [R16.64], R168 ;  /* 0x000000a810006986 */ /* 0x0003e6000c101908 */
[----:B----4-:R-:W-:Y:S01]  /*31a30*/  IMAD.WIDE R6, R35, 0x4, R10 ;  /* 0x0000000423067825 */ /* 0x010fe200078e020a */
[----:B------:R3:W-:Y:S01]  /*31a40*/  @P3 STG.E [R32.64], R184 ;  /* 0x000000b820003986 */ /* 0x0007e2000c101908 */
[----:B------:R-:W-:-:S02]  /*31a50*/  ISETP.LT.AND P3, PT, R212, c[0x0][0x178], !P1 ;  /* 0x00005e00d4007a0c */ /* 0x000fc40004f61270 */
[----:B------:R-:W-:Y:S01]  /*31a60*/  ISETP.LT.AND P6, PT, R150, c[0x0][0x178], !P1 ;  /* 0x00005e0096007a0c */ /* 0x000fe20004fc1270 */
[----:B------:R4:W-:Y:S04]  /*31a70*/  @P5 STG.E [R4.64], R169 ;  /* 0x000000a904005986 */ /* 0x0009e8000c101908 */
[----:B------:R1:W-:Y:S01]  /*31a80*/  @P4 STG.E [R6.64], R185 ;  /* 0x000000b906004986 */ /* 0x0003e2000c101908 */
[----:B------:R-:W-:-:S03]  /*31a90*/  ISETP.GE.AND P1, PT, R36, c[0x0][0x17c], PT ;  /* 0x00005f0024007a0c */ /* 0x000fc60003f26270 */
[----:B------:R-:W2:Y:S02]  /*31aa0*/  LDL.LU R36, [R1+0xd8c] ;  /* 0x000d8c0001247983 */ /* 0x000ea40000300800 */
[----:B--2---:R-:W-:Y:S02]  /*31ab0*/  ISETP.GE.AND P4, PT, R0, c[0x0][0x17c], PT ;  /* 0x00005f0000007a0c */ /* 0x004fe40003f86270 */
[----:B------:R-:W2:Y:S01]  /*31ac0*/  LDL.LU R0, [R1+0xd88] ;  /* 0x000d880001007983 */ /* 0x000ea20000300800 */
[----:B------:R-:W-:Y:S02]  /*31ad0*/  IADD3 R37, R35, c[0x0][0x198], RZ ;  /* 0x0000660023257a10 */ /* 0x000fe40007ffe0ff */
[----:B------:R-:W-:Y:S02]  /*31ae0*/  ISETP.LT.AND P5, PT, R212, c[0x0][0x178], !P0 ;  /* 0x00005e00d4007a0c */ /* 0x000fe400047a1270 */
[----:B------:R-:W-:Y:S01]  /*31af0*/  ISETP.LT.AND P0, PT, R150, c[0x0][0x178], !P0 ;  /* 0x00005e0096007a0c */ /* 0x000fe20004701270 */
[----:B------:R-:W-:-:S04]  /*31b00*/  IMAD.WIDE R18, R37, 0x4, R8 ;  /* 0x0000000425127825 */ /* 0x000fc800078e0208 */
[C---:B-1----:R-:W-:Y:S01]  /*31b10*/  IMAD.WIDE R16, R37.reuse, 0x4, R10 ;  /* 0x0000000425107825 */ /* 0x042fe200078e020a */
[----:B------:R-:W-:Y:S02]  /*31b20*/  IADD3 R37, R37, c[0x0][0x198], RZ ;  /* 0x0000660025257a10 */ /* 0x000fe40007ffe0ff */
[----:B------:R-:W-:-:S03]  /*31b30*/  ISETP.GE.AND P2, PT, R39, c[0x0][0x17c], PT ;  /* 0x00005f0027007a0c */ /* 0x000fc60003f46270 */
[C---:B---3--:R-:W-:Y:S01]  /*31b40*/  IMAD.WIDE R32, R37.reuse, 0x4, R8 ;  /* 0x0000000425207825 */ /* 0x048fe200078e0208 */
[----:B------:R-:W-:Y:S01]  /*31b50*/  @P3 STG.E [R18.64], R152 ;  /* 0x0000009812003986 */ /* 0x000fe2000c101908 */
[C---:B------:R-:W-:Y:S02]  /*31b60*/  IADD3 R35, R37.reuse, c[0x0][0x198], RZ ;  /* 0x0000660025237a10 */ /* 0x040fe40007ffe0ff */
[----:B----4-:R-:W-:Y:S01]  /*31b70*/  IMAD.WIDE R4, R37, 0x4, R10 ;  /* 0x0000000425047825 */ /* 0x010fe200078e020a */
[----:B------:R1:W-:Y:S01]  /*31b80*/  @P6 STG.E [R16.64], R180 ;  /* 0x000000b410006986 */ /* 0x0003e2000c101908 */
[----:B------:R-:W-:Y:S02]  /*31b90*/  ISETP.LT.AND P3, PT, R212, c[0x0][0x178], !P2 ;  /* 0x00005e00d4007a0c */ /* 0x000fe40005761270 */
[----:B------:R-:W-:Y:S01]  /*31ba0*/  ISETP.LT.AND P6, PT, R150, c[0x0][0x178], !P2 ;  /* 0x00005e0096007a0c */ /* 0x000fe200057c1270 */
[----:B------:R3:W-:Y:S01]  /*31bb0*/  @P5 STG.E [R32.64], R153 ;  /* 0x0000009920005986 */ /* 0x0007e2000c101908 */
[----:B------:R-:W-:Y:S01]  /*31bc0*/  ISETP.LT.AND P5, PT, R212, c[0x0][0x178], !P1 ;  /* 0x00005e00d4007a0c */ /* 0x000fe20004fa1270 */
[----:B------:R-:W-:-:S02]  /*31bd0*/  IMAD.WIDE R6, R35, 0x4, R8 ;  /* 0x0000000423067825 */ /* 0x000fc400078e0208 */
[----:B------:R4:W-:Y:S01]  /*31be0*/  @P0 STG.E [R4.64], R181 ;  /* 0x000000b504000986 */ /* 0x0009e2000c101908 */
[----:B------:R-:W-:Y:S01]  /*31bf0*/  ISETP.GE.AND P2, PT, R38, c[0x0][0x17c], PT ;  /* 0x00005f0026007a0c */ /* 0x000fe20003f46270 */
[----:B-1----:R-:W-:Y:S02]  /*31c00*/  IMAD.WIDE R16, R35, 0x4, R10 ;  /* 0x0000000423107825 */ /* 0x002fe400078e020a */
[----:B------:R-:W4:Y:S01]  /*31c10*/  LDL.LU R38, [R1+0xd84] ;  /* 0x000d840001267983 */ /* 0x000f220000300800 */
[----:B------:R-:W-:-:S03]  /*31c20*/  ISETP.GE.AND P0, PT, R34, c[0x0][0x17c], PT ;  /* 0x00005f0022007a0c */ /* 0x000fc60003f06270 */
[----:B------:R-:W4:Y:S01]  /*31c30*/  LDL.LU R34, [R1+0xd78] ;  /* 0x000d780001227983 */ /* 0x000f220000300800 */
[----:B------:R-:W-:-:S05]  /*31c40*/  IADD3 R35, R35, c[0x0][0x198], RZ ;  /* 0x0000660023237a10 */ /* 0x000fca0007ffe0ff */
[----:B------:R-:W-:Y:S01]  /*31c50*/  IMAD.WIDE R18, R35, 0x4, R8 ;  /* 0x0000000423127825 */ /* 0x000fe200078e0208 */
[----:B------:R1:W-:Y:S04]  /*31c60*/  @P3 STG.E [R6.64], R116 ;  /* 0x0000007406003986 */ /* 0x0003e8000c101908 */
[----:B------:R1:W-:Y:S04]  /*31c70*/  @P6 STG.E [R16.64], R144 ;  /* 0x0000009010006986 */ /* 0x0003e8000c101908 */
[----:B------:R1:W-:Y:S01]  /*31c80*/  @P5 STG.E [R18.64], R117 ;  /* 0x0000007512005986 */ /* 0x0003e2000c101908 */
[----:B------:R-:W-:-:S03]  /*31c90*/  ISETP.GE.AND P3, PT, R36, c[0x0][0x17c], PT ;  /* 0x00005f0024007a0c */ /* 0x000fc60003f66270 */
[----:B------:R-:W4:Y:S01]  /*31ca0*/  LDL.LU R36, [R1+0xd6c] ;  /* 0x000d6c0001247983 */ /* 0x000f220000300800 */
[----:B--2---:R-:W-:-:S03]  /*31cb0*/  ISETP.GE.AND P5, PT, R0, c[0x0][0x17c], PT ;  /* 0x00005f0000007a0c */ /* 0x004fc60003fa6270 */
[----:B------:R-:W2:Y:S01]  /*31cc0*/  LDL.LU R0, [R1+0xd68] ;  /* 0x000d680001007983 */ /* 0x000ea20000300800 */
[----:B------:R-:W-:Y:S01]  /*31cd0*/  ISETP.LT.AND P1, PT, R150, c[0x0][0x178], !P1 ;  /* 0x00005e0096007a0c */ /* 0x000fe20004f21270 */
[C---:B---3--:R-:W-:Y:S01]  /*31ce0*/  IMAD.WIDE R32, R35.reuse, 0x4, R10 ;  /* 0x0000000423207825 */ /* 0x048fe200078e020a */
[----:B------:R-:W-:Y:S02]  /*31cf0*/  ISETP.LT.AND P6, PT, R212, c[0x0][0x178], !P4 ;  /* 0x00005e00d4007a0c */ /* 0x000fe400067c1270 */
[----:B------:R-:W-:Y:S02]  /*31d00*/  ISETP.LT.AND P4, PT, R150, c[0x0][0x178], !P4 ;  /* 0x00005e0096007a0c */ /* 0x000fe40006781270 */
[----:B------:R-:W-:-:S07]  /*31d10*/  IADD3 R35, R35, c[0x0][0x198], RZ ;  /* 0x0000660023237a10 */ /* 0x000fce0007ffe0ff */
[----:B------:R3:W-:Y:S01]  /*31d20*/  @P1 STG.E [R32.64], R145 ;  /* 0x0000009120001986 */ /* 0x0007e2000c101908 */
[----:B------:R-:W-:Y:S02]  /*31d30*/  ISETP.LT.AND P1, PT, R212, c[0x0][0x178], !P2 ;  /* 0x00005e00d4007a0c */ /* 0x000fe40005721270 */
[----:B------:R-:W-:Y:S02]  /*31d40*/  ISETP.LT.AND P2, PT, R150, c[0x0][0x178], !P2 ;  /* 0x00005e0096007a0c */ /* 0x000fe40005741270 */
[C---:B------:R-:W-:Y:S01]  /*31d50*/  IADD3 R37, R35.reuse, c[0x0][0x198], RZ ;  /* 0x0000660023257a10 */ /* 0x040fe20007ffe0ff */
[----:B----4-:R-:W-:-:S04]  /*31d60*/  IMAD.WIDE R4, R35, 0x4, R8 ;  /* 0x0000000423047825 */ /* 0x010fc800078e0208 */
[----:B-1----:R-:W-:Y:S01]  /*31d70*/  IMAD.WIDE R6, R35, 0x4, R10 ;  /* 0x0000000423067825 */ /* 0x002fe200078e020a */
[----:B------:R1:W-:Y:S03]  /*31d80*/  @P6 STG.E [R4.64], R68 ;  /* 0x0000004404006986 */ /* 0x0003e6000c101908 */
[C---:B------:R-:W-:Y:S01]  /*31d90*/  IMAD.WIDE R16, R37.reuse, 0x4, R8 ;  /* 0x0000000425107825 */ /* 0x040fe200078e0208 */
[----:B------:R4:W-:Y:S03]  /*31da0*/  @P4 STG.E [R6.64], R140 ;  /* 0x0000008c06004986 */ /* 0x0009e6000c101908 */
[C---:B------:R-:W-:Y:S01]  /*31db0*/  IMAD.WIDE R18, R37.reuse, 0x4, R10 ;  /* 0x0000000425127825 */ /* 0x040fe200078e020a */
[----:B------:R-:W-:Y:S01]  /*31dc0*/  ISETP.LT.AND P6, PT, R212, c[0x0][0x178], !P0 ;  /* 0x00005e00d4007a0c */ /* 0x000fe200047c1270 */
[----:B------:R1:W-:Y:S01]  /*31dd0*/  @P1 STG.E [R16.64], R69 ;  /* 0x0000004510001986 */ /* 0x0003e2000c101908 */
[----:B------:R-:W-:-:S02]  /*31de0*/  IADD3 R37, R37, c[0x0][0x198], RZ ;  /* 0x0000660025257a10 */ /* 0x000fc40007ffe0ff */
[----:B------:R-:W-:Y:S01]  /*31df0*/  ISETP.LT.AND P0, PT, R150, c[0x0][0x178], !P0 ;  /* 0x00005e0096007a0c */ /* 0x000fe20004701270 */
[----:B------:R1:W-:Y:S01]  /*31e00*/  @P2 STG.E [R18.64], R141 ;  /* 0x0000008d12002986 */ /* 0x0003e2000c101908 */
[----:B------:R-:W-:Y:S02]  /*31e10*/  ISETP.LT.AND P2, PT, R212, c[0x0][0x178], !P3 ;  /* 0x00005e00d4007a0c */ /* 0x000fe40005f41270 */
[----:B------:R-:W-:Y:S02]  /*31e20*/  ISETP.GE.AND P4, PT, R38, c[0x0][0x17c], PT ;  /* 0x00005f0026007a0c */ /* 0x000fe40003f86270 */
[----:B------:R-:W-:Y:S01]  /*31e30*/  ISETP.LT.AND P3, PT, R150, c[0x0][0x178], !P3 ;  /* 0x00005e0096007a0c */ /* 0x000fe20005f61270 */
[----:B------:R-:W2:Y:S01]  /*31e40*/  LDL.LU R38, [R1+0xd60] ;  /* 0x000d600001267983 */ /* 0x000ea20000300800 */
[----:B------:R-:W-:Y:S02]  /*31e50*/  ISETP.GE.AND P1, PT, R34, c[0x0][0x17c], PT ;  /* 0x00005f0022007a0c */ /* 0x000fe40003f26270 */
[C---:B------:R-:W-:Y:S01]  /*31e60*/  IADD3 R35, R37.reuse, c[0x0][0x198], RZ ;  /* 0x0000660025237a10 */ /* 0x040fe20007ffe0ff */
[----:B------:R-:W2:Y:S01]  /*31e70*/  LDL.LU R34, [R1+0xd5c] ;  /* 0x000d5c0001227983 */ /* 0x000ea20000300800 */
[----:B---3--:R-:W-:-:S04]  /*31e80*/  IMAD.WIDE R32, R37, 0x4, R8 ;  /* 0x0000000425207825 */ /* 0x008fc800078e0208 */
[----:B-1----:R-:W-:Y:S01]  /*31e90*/  IMAD.WIDE R4, R37, 0x4, R10 ;  /* 0x0000000425047825 */ /* 0x002fe200078e020a */
[----:B------:R1:W-:Y:S03]  /*31ea0*/  @P6 STG.E [R32.64], R24 ;  /* 0x0000001820006986 */ /* 0x0003e6000c101908 */
[C---:B----4-:R-:W-:Y:S01]  /*31eb0*/  IMAD.WIDE R6, R35.reuse, 0x4, R8 ;  /* 0x0000000423067825 */ /* 0x050fe200078e0208 */
[----:B------:R3:W-:Y:S03]  /*31ec0*/  @P0 STG.E [R4.64], R96 ;  /* 0x0000006004000986 */ /* 0x0007e6000c101908 */
[----:B------:R-:W-:Y:S01]  /*31ed0*/  IMAD.WIDE R16, R35, 0x4, R10 ;  /* 0x0000000423107825 */ /* 0x000fe200078e020a */
[----:B------:R4:W-:Y:S01]  /*31ee0*/  @P2 STG.E [R6.64], R25 ;  /* 0x0000001906002986 */ /* 0x0009e2000c101908 */
[----:B------:R-:W-:-:S03]  /*31ef0*/  ISETP.GE.AND P0, PT, R36, c[0x0][0x17c], PT ;  /* 0x00005f0024007a0c */ /* 0x000fc60003f06270 */
[----:B------:R-:W-:Y:S04]  /*31f00*/  @P3 STG.E [R16.64], R97 ;  /* 0x0000006110003986 */ /* 0x000fe8000c101908 */
[----:B------:R-:W2:Y:S02]  /*31f10*/  LDL.LU R36, [R1+0xd50] ;  /* 0x000d500001247983 */ /* 0x000ea40000300800 */
[----:B--2---:R-:W-:Y:S02]  /*31f20*/  ISETP.GE.AND P3, PT, R0, c[0x0][0x17c], PT ;  /* 0x00005f0000007a0c */ /* 0x004fe40003f66270 */
[----:B------:R-:W2:Y:S01]  /*31f30*/  LDL.LU R0, [R1+0xd48] ;  /* 0x000d480001007983 */ /* 0x000ea20000300800 */
[----:B------:R-:W-:Y:S02]  /*31f40*/  ISETP.LT.AND P6, PT, R212, c[0x0][0x178], !P5 ;  /* 0x00005e00d4007a0c */ /* 0x000fe40006fc1270 */
[----:B------:R-:W-:-:S02]  /*31f50*/  IADD3 R35, R35, c[0x0][0x198], RZ ;  /* 0x0000660023237a10 */ /* 0x000fc40007ffe0ff */
[----:B------:R-:W-:Y:S02]  /*31f60*/  ISETP.LT.AND P5, PT, R150, c[0x0][0x178], !P5 ;  /* 0x00005e0096007a0c */ /* 0x000fe40006fa1270 */
[----:B------:R-:W-:Y:S01]  /*31f70*/  ISETP.LT.AND P2, PT, R212, c[0x0][0x178], !P4 ;  /* 0x00005e00d4007a0c */ /* 0x000fe20006741270 */
[----:B------:R-:W-:Y:S01]  /*31f80*/  IMAD.WIDE R18, R35, 0x4, R8 ;  /* 0x0000000423127825 */ /* 0x000fe200078e0208 */
[----:B------:R-:W-:-:S03]  /*31f90*/  ISETP.LT.AND P4, PT, R150, c[0x0][0x178], !P4 ;  /* 0x00005e0096007a0c */ /* 0x000fc60006781270 */
[C---:B-1----:R-:W-:Y:S01]  /*31fa0*/  IMAD.WIDE R32, R35.reuse, 0x4, R10 ;  /* 0x0000000423207825 */ /* 0x042fe200078e020a */
[----:B------:R-:W-:Y:S01]  /*31fb0*/  IADD3 R35, R35, c[0x0][0x198], RZ ;  /* 0x0000660023237a10 */ /* 0x000fe20007ffe0ff */
[----:B------:R-:W-:Y:S04]  /*31fc0*/  @P6 STG.E [R18.64], R20 ;  /* 0x0000001412006986 */ /* 0x000fe8000c101908 */
[C---:B---3--:R-:W-:Y:S01]  /*31fd0*/  IMAD.WIDE R4, R35.reuse, 0x4, R8 ;  /* 0x0000000423047825 */ /* 0x048fe200078e0208 */
[----:B------:R1:W-:Y:S01]  /*31fe0*/  @P5 STG.E [R32.64], R92 ;  /* 0x0000005c20005986 */ /* 0x0003e2000c101908 */
[----:B------:R-:W-:Y:S02]  /*31ff0*/  ISETP.LT.AND P5, PT, R212, c[0x0][0x178], !P1 ;  /* 0x00005e00d4007a0c */ /* 0x000fe40004fa1270 */
[C---:B----4-:R-:W-:Y:S01]  /*32000*/  IMAD.WIDE R6, R35.reuse, 0x4, R10 ;  /* 0x0000000423067825 */ /* 0x050fe200078e020a */
[----:B------:R-:W-:Y:S01]  /*32010*/  ISETP.LT.AND P1, PT, R150, c[0x0][0x178], !P1 ;  /* 0x00005e0096007a0c */ /* 0x000fe20004f21270 */
[----:B------:R3:W-:Y:S01]  /*32020*/  @P2 STG.E [R4.64], R21 ;  /* 0x0000001504002986 */ /* 0x0007e2000c101908 */
[----:B------:R-:W-:-:S02]  /*32030*/  IADD3 R25, R35, c[0x0][0x198], RZ ;  /* 0x0000660023197a10 */ /* 0x000fc40007ffe0ff */
[----:B------:R-:W-:Y:S01]  /*32040*/  ISETP.LT.AND P2, PT, R212, c[0x0][0x178], !P0 ;  /* 0x00005e00d4007a0c */ /* 0x000fe20004741270 */
[----:B------:R4:W-:Y:S01]  /*32050*/  @P4 STG.E [R6.64], R93 ;  /* 0x0000005d06004986 */ /* 0x0009e2000c101908 */
[----:B------:R-:W-:Y:S02]  /*32060*/  ISETP.LT.AND P0, PT, R150, c[0x0][0x178], !P0 ;  /* 0x00005e0096007a0c */ /* 0x000fe40004701270 */
[C---:B-1----:R-:W-:Y:S01]  /*32070*/  IADD3 R33, R25.reuse, c[0x0][0x198], RZ ;  /* 0x0000660019217a10 */ /* 0x042fe20007ffe0ff */
[----:B------:R-:W4:Y:S01]  /*32080*/  LDL.LU R35, [R1+0xd3c] ;  /* 0x000d3c0001237983 */ /* 0x000f220000300800 */
[----:B------:R-:W-:-:S04]  /*32090*/  IMAD.WIDE R16, R25, 0x4, R8 ;  /* 0x0000000419107825 */ /* 0x000fc800078e0208 */
[----:B------:R-:W-:Y:S01]  /*320a0*/  IMAD.WIDE R18, R25, 0x4, R10 ;  /* 0x0000000419127825 */ /* 0x000fe200078e020a */
[----:B------:R-:W-:Y:S02]  /*320b0*/  ISETP.GE.AND P4, PT, R34, c[0x0][0x17c], PT ;  /* 0x00005f0022007a0c */ /* 0x000fe40003f86270 */
[----:B------:R-:W4:Y:S01]  /*320c0*/  LDL.LU R34, [R1+0xd38] ;  /* 0x000d380001227983 */ /* 0x000f220000300800 */
[----:B------:R-:W-:-:S04]  /*320d0*/  IMAD.WIDE R24, R33, 0x4, R8 ;  /* 0x0000000421187825 */ /* 0x000fc800078e0208 */
[----:B---3--:R-:W-:Y:S01]  /*320e0*/  IMAD.WIDE R4, R33, 0x4, R10 ;  /* 0x0000000421047825 */ /* 0x008fe200078e020a */
[----:B------:R1:W-:Y:S04]  /*320f0*/  @P5 STG.E [R16.64], R178 ;  /* 0x000000b210005986 */ /* 0x0003e8000c101908 */
[----:B------:R3:W-:Y:S04]  /*32100*/  @P1 STG.E [R18.64], R202 ;  /* 0x000000ca12001986 */ /* 0x0007e8000c101908 */
[----:B------:R1:W-:Y:S04]  /*32110*/  @P2 STG.E [R24.64], R179 ;  /* 0x000000b318002986 */ /* 0x0003e8000c101908 */
[----:B------:R-:W4:Y:S04]  /*32120*/  LDL.LU R32, [R1+0xd34] ;  /* 0x000d340001207983 */ /* 0x000f280000300800 */
[----:B------:R1:W-:Y:S01]  /*32130*/  @P0 STG.E [R4.64], R203 ;  /* 0x000000cb04000986 */ /* 0x0003e2000c101908 */
[----:B--2---:R-:W-:-:S03]  /*32140*/  ISETP.GE.AND P0, PT, R0, c[0x0][0x17c], PT ;  /* 0x00005f0000007a0c */ /* 0x004fc60003f06270 */
[----:B------:R-:W2:Y:S01]  /*32150*/  LDL.LU R0, [R1+0xd28] ;  /* 0x000d280001007983 */ /* 0x000ea20000300800 */
[----:B------:R-:W-:Y:S02]  /*32160*/  ISETP.GE.AND P6, PT, R38, c[0x0][0x17c], PT ;  /* 0x00005f0026007a0c */ /* 0x000fe40003fc6270 */
[----:B------:R-:W-:Y:S02]  /*32170*/  ISETP.LT.AND P5, PT, R212, c[0x0][0x178], !P3 ;  /* 0x00005e00d4007a0c */ /* 0x000fe40005fa1270 */
[----:B------:R-:W-:Y:S02]  /*32180*/  ISETP.LT.AND P3, PT, R150, c[0x0][0x178], !P3 ;  /* 0x00005e0096007a0c */ /* 0x000fe40005f61270 */
[----:B------:R-:W-:Y:S02]  /*32190*/  IADD3 R21, R33, c[0x0][0x198], RZ ;  /* 0x0000660021157a10 */ /* 0x000fe40007ffe0ff */
[----:B------:R-:W-:Y:S02]  /*321a0*/  ISETP.LT.AND P2, PT, R212, c[0x0][0x178], !P6 ;  /* 0x00005e00d4007a0c */ /* 0x000fe40007741270 */
[----:B------:R-:W-:-:S02]  /*321b0*/  ISETP.LT.AND P6, PT, R150, c[0x0][0x178], !P6 ;  /* 0x00005e0096007a0c */ /* 0x000fc400077c1270 */
[C---:B------:R-:W-:Y:S01]  /*321c0*/  IADD3 R33, R21.reuse, c[0x0][0x198], RZ ;  /* 0x0000660015217a10 */ /* 0x040fe20007ffe0ff */
[----:B----4-:R-:W-:-:S04]  /*321d0*/  IMAD.WIDE R6, R21, 0x4, R8 ;  /* 0x0000000415067825 */ /* 0x010fc800078e0208 */
[----:B-1----:R-:W-:Y:S01]  /*321e0*/  IMAD.WIDE R16, R21, 0x4, R10 ;  /* 0x0000000415107825 */ /* 0x002fe200078e020a */
[----:B------:R1:W-:Y:S03]  /*321f0*/  @P5 STG.E [R6.64], R174 ;  /* 0x000000ae06005986 */ /* 0x0003e6000c101908 */
[C---:B---3--:R-:W-:Y:S01]  /*32200*/  IMAD.WIDE R18, R33.reuse, 0x4, R8 ;  /* 0x0000000421127825 */ /* 0x048fe200078e0208 */
[----:B------:R-:W-:Y:S01]  /*32210*/  ISETP.GE.AND P1, PT, R36, c[0x0][0x17c], PT ;  /* 0x00005f0024007a0c */ /* 0x000fe20003f26270 */
[----:B------:R3:W-:Y:S02]  /*32220*/  @P3 STG.E [R16.64], R198 ;  /* 0x000000c610003986 */ /* 0x0007e4000c101908 */
[----:B------:R-:W-:Y:S01]  /*32230*/  IMAD.WIDE R20, R33, 0x4, R10 ;  /* 0x0000000421147825 */ /* 0x000fe200078e020a */
[----:B------:R-:W-:Y:S01]  /*32240*/  ISETP.LT.AND P3, PT, R212, c[0x0][0x178], !P4 ;  /* 0x00005e00d4007a0c */ /* 0x000fe20006761270 */
[----:B------:R4:W-:Y:S01]  /*32250*/  @P2 STG.E [R18.64], R175 ;  /* 0x000000af12002986 */ /* 0x0009e2000c101908 */
[----:B------:R-:W-:-:S02]  /*32260*/  ISETP.LT.AND P4, PT, R150, c[0x0][0x178], !P4 ;  /* 0x00005e0096007a0c */ /* 0x000fc40006781270 */
[----:B------:R-:W-:Y:S01]  /*32270*/  IADD3 R33, R33, c[0x0][0x198], RZ ;  /* 0x0000660021217a10 */ /* 0x000fe20007ffe0ff */
[----:B------:R1:W-:Y:S01]  /*32280*/  @P6 STG.E [R20.64], R199 ;  /* 0x000000c714006986 */ /* 0x0003e2000c101908 */
[----:B------:R-:W-:Y:S02]  /*32290*/  ISETP.GE.AND P5, PT, R35, c[0x0][0x17c], PT ;  /* 0x00005f0023007a0c */ /* 0x000fe40003fa6270 */
[----:B------:R-:W-:Y:S01]  /*322a0*/  ISETP.LT.AND P2, PT, R212, c[0x0][0x178], !P1 ;  /* 0x00005e00d4007a0c */ /* 0x000fe20004f41270 */
[----:B------:R-:W4:Y:S01]  /*322b0*/  LDL.LU R35, [R1+0xd1c] ;  /* 0x000d1c0001237983 */ /* 0x000f220000300800 */
[----:B------:R-:W-:Y:S02]  /*322c0*/  ISETP.LT.AND P6, PT, R150, c[0x0][0x178], !P1 ;  /* 0x00005e0096007a0c */ /* 0x000fe40004fc1270 */
[C---:B------:R-:W-:Y:S01]  /*322d0*/  IADD3 R25, R33.reuse, c[0x0][0x198], RZ ;  /* 0x0000660021197a10 */ /* 0x040fe20007ffe0ff */
[----:B------:R-:W-:Y:S01]  /*322e0*/  IMAD.WIDE R4, R33, 0x4, R8 ;  /* 0x0000000421047825 */ /* 0x000fe200078e0208 */
[----:B------:R-:W-:-:S02]  /*322f0*/  ISETP.GE.AND P1, PT, R34, c[0x0][0x17c], PT ;  /* 0x00005f0022007a0c */ /* 0x000fc40003f26270 */
[----:B------:R-:W4:Y:S01]  /*32300*/  LDL.LU R34, [R1+0xd18] ;  /* 0x000d180001227983 */ /* 0x000f220000300800 */
[----:B-1----:R-:W-:-:S04]  /*32310*/  IMAD.WIDE R6, R33, 0x4, R10 ;  /* 0x0000000421067825 */ /* 0x002fc800078e020a */
[----:B---3--:R-:W-:Y:S01]  /*32320*/  IMAD.WIDE R16, R25, 0x4, R8 ;  /* 0x0000000419107825 */ /* 0x008fe200078e0208 */
[----:B------:R-:W-:Y:S04]  /*32330*/  @P3 STG.E [R4.64], R170 ;  /* 0x000000aa04003986 */ /* 0x000fe8000c101908 */
[----:B------:R1:W-:Y:S04]  /*32340*/  @P4 STG.E [R6.64], R186 ;  /* 0x000000ba06004986 */ /* 0x0003e8000c101908 */
[----:B------:R3:W-:Y:S01]  /*32350*/  @P2 STG.E [R16.64], R171 ;  /* 0x000000ab10002986 */ /* 0x0007e2000c101908 */
[----:B------:R-:W-:-:S03]  /*32360*/  ISETP.GE.AND P4, PT, R32, c[0x0][0x17c], PT ;  /* 0x00005f0020007a0c */ /* 0x000fc60003f86270 */
[----:B------:R-:W4:Y:S04]  /*32370*/  LDL.LU R32, [R1+0xd10] ;  /* 0x000d100001207983 */ /* 0x000f280000300800 */
[----:B------:R-:W4:Y:S01]  /*32380*/  LDL.LU R24, [R1+0xd0c] ;  /* 0x000d0c0001187983 */ /* 0x000f220000300800 */
[----:B--2---:R-:W-:-:S03]  /*32390*/  ISETP.GE.AND P2, PT, R0, c[0x0][0x17c], PT ;  /* 0x00005f0000007a0c */ /* 0x004fc60003f46270 */
[----:B------:R-:W2:Y:S01]  /*323a0*/  LDL.LU R0, [R1+0xd00] ;  /* 0x000d000001007983 */ /* 0x000ea20000300800 */
[----:B------:R-:W-:Y:S01]  /*323b0*/  ISETP.LT.AND P3, PT, R212, c[0x0][0x178], !P0 ;  /* 0x00005e00d4007a0c */ /* 0x000fe20004761270 */
[C---:B----4-:R-:W-:Y:S01]  /*323c0*/  IMAD.WIDE R18, R25.reuse, 0x4, R10 ;  /* 0x0000000419127825 */ /* 0x050fe200078e020a */
[----:B------:R-:W-:Y:S02]  /*323d0*/  IADD3 R25, R25, c[0x0][0x198], RZ ;  /* 0x0000660019197a10 */ /* 0x000fe40007ffe0ff */
[----:B------:R-:W-:-:S03]  /*323e0*/  ISETP.LT.AND P0, PT, R150, c[0x0][0x178], !P0 ;  /* 0x00005e0096007a0c */ /* 0x000fc60004701270 */
[C-C-:B------:R-:W-:Y:S01]  /*323f0*/  IMAD.WIDE R20, R25.reuse, 0x4, R8.reuse ;  /* 0x0000000419147825 */ /* 0x140fe200078e0208 */
[----:B------:R4:W-:Y:S01]  /*32400*/  @P6 STG.E [R18.64], R187 ;  /* 0x000000bb12006986 */ /* 0x0009e2000c101908 */
[----:B------:R-:W-:Y:S02]  /*32410*/  ISETP.LT.AND P6, PT, R212, c[0x0][0x178], !P5 ;  /* 0x00005e00d4007a0c */ /* 0x000fe40006fc1270 */
[----:B------:R-:W-:Y:S02]  /*32420*/  IADD3 R33, R25, c[0x0][0x198], RZ ;  /* 0x0000660019217a10 */ /* 0x000fe40007ffe0ff */
[----:B------:R-:W-:Y:S01]  /*32430*/  ISETP.LT.AND P5, PT, R150, c[0x0][0x178], !P5 ;  /* 0x00005e0096007a0c */ /* 0x000fe20006fa1270 */
[----:B------:R4:W-:Y:S01]  /*32440*/  @P3 STG.E [R20.64], R154 ;  /* 0x0000009a14003986 */ /* 0x0009e2000c101908 */
[----:B------:R-:W-:Y:S01]  /*32450*/  ISETP.LT.AND P3, PT, R212, c[0x0][0x178], !P1 ;  /* 0x00005e00d4007a0c */ /* 0x000fe20004f61270 */
[----:B-1----:R-:W-:-:S04]  /*32460*/  IMAD.WIDE R6, R33, 0x4, R8 ;  /* 0x0000000421067825 */ /* 0x002fc800078e0208 */
[C---:B---3--:R-:W-:Y:S01]  /*32470*/  IMAD.WIDE R16, R33.reuse, 0x4, R10 ;  /* 0x0000000421107825 */ /* 0x048fe200078e020a */
[----:B------:R-:W-:-:S03]  /*32480*/  IADD3 R33, R33, c[0x0][0x198], RZ ;  /* 0x0000660021217a10 */ /* 0x000fc60007ffe0ff */
[----:B------:R-:W-:Y:S01]  /*32490*/  IMAD.WIDE R4, R25, 0x4, R10 ;  /* 0x0000000419047825 */ /* 0x000fe200078e020a */
[----:B------:R-:W-:-:S03]  /*324a0*/  ISETP.LT.AND P1, PT, R150, c[0x0][0x178], !P1 ;  /* 0x00005e0096007a0c */ /* 0x000fc60004f21270 */
[C---:B----4-:R-:W-:Y:S01]  /*324b0*/  IMAD.WIDE R18, R33.reuse, 0x4, R8 ;  /* 0x0000000421127825 */ /* 0x050fe200078e0208 */
[----:B------:R1:W-:Y:S04]  /*324c0*/  @P0 STG.E [R4.64], R182 ;  /* 0x000000b604000986 */ /* 0x0003e8000c101908 */
[----:B------:R3:W-:Y:S01]  /*324d0*/  @P6 STG.E [R6.64], R155 ;  /* 0x0000009b06006986 */ /* 0x0007e2000c101908 */
[----:B------:R-:W-:Y:S01]  /*324e0*/  IMAD.WIDE R20, R33, 0x4, R10 ;  /* 0x0000000421147825 */ /* 0x000fe200078e020a */
[----:B------:R-:W-:Y:S02]  /*324f0*/  ISETP.LT.AND P6, PT, R150, c[0x0][0x178], !P4 ;  /* 0x00005e0096007a0c */ /* 0x000fe400067c1270 */
[----:B------:R4:W-:Y:S01]  /*32500*/  @P5 STG.E [R16.64], R183 ;  /* 0x000000b710005986 */ /* 0x0009e2000c101908 */
[----:B------:R-:W-:-:S02]  /*32510*/  ISETP.LT.AND P5, PT, R212, c[0x0][0x178], !P4 ;  /* 0x00005e00d4007a0c */ /* 0x000fc400067a1270 */
[----:B------:R-:W-:Y:S01]  /*32520*/  IADD3 R33, R33, c[0x0][0x198], RZ ;  /* 0x0000660021217a10 */ /* 0x000fe20007ffe0ff */
[----:B------:R3:W-:Y:S01]  /*32530*/  @P3 STG.E [R18.64], R118 ;  /* 0x0000007612003986 */ /* 0x0007e2000c101908 */
[----:B------:R-:W-:Y:S02]  /*32540*/  ISETP.LT.AND P3, PT, R212, c[0x0][0x178], !P2 ;  /* 0x00005e00d4007a0c */ /* 0x000fe40005761270 */
[----:B------:R-:W-:Y:S02]  /*32550*/  ISETP.GE.AND P4, PT, R34, c[0x0][0x17c], PT ;  /* 0x00005f0022007a0c */ /* 0x000fe40003f86270 */
[----:B------:R-:W2:Y:S01]  /*32560*/  LDL.LU R34, [R1+0xcf8] ;  /* 0x000cf80001227983 */ /* 0x000ea20000300800 */
[----:B------:R-:W-:-:S03]  /*32570*/  IADD3 R25, R33, c[0x0][0x198], RZ ;  /* 0x0000660021197a10 */ /* 0x000fc60007ffe0ff */
[----:B------:R-:W2:Y:S01]  /*32580*/  LDL.LU R37, [R1+0xcec] ;  /* 0x000cec0001257983 */ /* 0x000ea20000300800 */
[----:B-1----:R-:W-:-:S04]  /*32590*/  IMAD.WIDE R4, R33, 0x4, R8 ;  /* 0x0000000421047825 */ /* 0x002fc800078e0208 */
[----:B---3--:R-:W-:Y:S01]  /*325a0*/  IMAD.WIDE R6, R33, 0x4, R10 ;  /* 0x0000000421067825 */ /* 0x008fe200078e020a */
[----:B------:R1:W-:Y:S03]  /*325b0*/  @P1 STG.E [R20.64], R146 ;  /* 0x0000009214001986 */ /* 0x0003e6000c101908 */
[C---:B----4-:R-:W-:Y:S01]  /*325c0*/  IMAD.WIDE R16, R25.reuse, 0x4, R8 ;  /* 0x0000000419107825 */ /* 0x050fe200078e0208 */
[----:B------:R-:W-:Y:S04]  /*325d0*/  @P5 STG.E [R4.64], R119 ;  /* 0x0000007704005986 */ /* 0x000fe8000c101908 */
[----:B------:R-:W-:Y:S04]  /*325e0*/  @P6 STG.E [R6.64], R147 ;  /* 0x0000009306006986 */ /* 0x000fe8000c101908 */
[----:B------:R3:W-:Y:S04]  /*325f0*/  @P3 STG.E [R16.64], R70 ;  /* 0x0000004610003986 */ /* 0x0007e8000c101908 */
[----:B------:R-:W4:Y:S01]  /*32600*/  LDL.LU R36, [R1+0xce8] ;  /* 0x000ce80001247983 */ /* 0x000f220000300800 */
[----:B------:R-:W-:Y:S01]  /*32610*/  ISETP.LT.AND P2, PT, R150, c[0x0][0x178], !P2 ;  /* 0x00005e0096007a0c */ /* 0x000fe20005741270 */
[----:B------:R-:W-:Y:S01]  /*32620*/  IMAD.WIDE R18, R25, 0x4, R10 ;  /* 0x0000000419127825 */ /* 0x000fe200078e020a */
[----:B------:R-:W-:Y:S01]  /*32630*/  ISETP.GE.AND P0, PT, R35, c[0x0][0x17c], PT ;  /* 0x00005f0023007a0c */ /* 0x000fe20003f06270 */
[----:B------:R-:W1:Y:S01]  /*32640*/  LDS.128 R4, [R2] ;  /* 0x0000000002047984 */ /* 0x000e620000000c00 */
[----:B--2---:R-:W-:-:S03]  /*32650*/  ISETP.GE.AND P3, PT, R0, c[0x0][0x17c], PT ;  /* 0x00005f0000007a0c */ /* 0x004fc60003f66270 */
[----:B------:R-:W2:Y:S01]  /*32660*/  LDL.LU R0, [R1+0xce4] ;  /* 0x000ce40001007983 */ /* 0x000ea20000300800 */
[----:B------:R-:W-:Y:S02]  /*32670*/  ISETP.LT.AND P5, PT, R212, c[0x0][0x178], !P0 ;  /* 0x00005e00d4007a0c */ /* 0x000fe400047a1270 */
[----:B------:R-:W-:-:S03]  /*32680*/  IADD3 R33, R25, c[0x0][0x198], RZ ;  /* 0x0000660019217a10 */ /* 0x000fc60007ffe0ff */
[----:B------:R3:W-:Y:S01]  /*32690*/  @P2 STG.E [R18.64], R142 ;  /* 0x0000008e12002986 */ /* 0x0007e2000c101908 */
[----:B------:R-:W-:Y:S02]  /*326a0*/  ISETP.LT.AND P0, PT, R150, c[0x0][0x178], !P0 ;  /* 0x00005e0096007a0c */ /* 0x000fe40004701270 */
[----:B------:R-:W-:Y:S01]  /*326b0*/  ISETP.LT.AND P2, PT, R212, c[0x0][0x178], !P4 ;  /* 0x00005e00d4007a0c */ /* 0x000fe20006741270 */
[----:B------:R-:W4:Y:S01]  /*326c0*/  LDL.LU R40, [R1+0xcd8] ;  /* 0x000cd80001287983 */ /* 0x000f220000300800 */
[----:B------:R-:W-:Y:S02]  /*326d0*/  ISETP.LT.AND P4, PT, R150, c[0x0][0x178], !P4 ;  /* 0x00005e0096007a0c */ /* 0x000fe40006781270 */
[C---:B------:R-:W-:Y:S01]  /*326e0*/  IADD3 R35, R33.reuse, c[0x0][0x198], RZ ;  /* 0x0000660021237a10 */ /* 0x040fe20007ffe0ff */
[C---:B-1----:R-:W-:Y:S01]  /*326f0*/  IMAD.WIDE R20, R33.reuse, 0x4, R8 ;  /* 0x0000000421147825 */ /* 0x042fe200078e0208 */
[----:B------:R-:W-:Y:S01]  /*32700*/  ISETP.GE.AND P6, PT, R24, c[0x0][0x17c], PT ;  /* 0x00005f0018007a0c */ /* 0x000fe20003fc6270 */
[----:B------:R-:W4:Y:S01]  /*32710*/  LDL.LU R42, [R1+0xccc] ;  /* 0x000ccc00012a7983 */ /* 0x000f220000300800 */
[----:B------:R-:W-:Y:S01]  /*32720*/  ISETP.GE.AND P1, PT, R32, c[0x0][0x17c], PT ;  /* 0x00005f0020007a0c */ /* 0x000fe20003f26270 */
[----:B------:R-:W-:-:S04]  /*32730*/  IMAD.WIDE R24, R33, 0x4, R10 ;  /* 0x0000000421187825 */ /* 0x000fc800078e020a */
[C---:B---3--:R-:W-:Y:S01]  /*32740*/  IMAD.WIDE R16, R35.reuse, 0x4, R8 ;  /* 0x0000000423107825 */ /* 0x048fe200078e0208 */
[----:B------:R1:W-:Y:S03]  /*32750*/  @P5 STG.E [R20.64], R71 ;  /* 0x0000004714005986 */ /* 0x0003e6000c101908 */
[C---:B------:R-:W-:Y:S01]  /*32760*/  IMAD.WIDE R32, R35.reuse, 0x4, R10 ;  /* 0x0000000423207825 */ /* 0x040fe200078e020a */
[----:B------:R3:W-:Y:S01]  /*32770*/  @P0 STG.E [R24.64], R143 ;  /* 0x0000008f18000986 */ /* 0x0007e2000c101908 */
[----:B------:R-:W-:Y:S02]  /*32780*/  ISETP.LT.AND P5, PT, R212, c[0x0][0x178], !P1 ;  /* 0x00005e00d4007a0c */ /* 0x000fe40004fa1270 */
[----:B------:R-:W-:Y:S01]  /*32790*/  ISETP.LT.AND P1, PT, R150, c[0x0][0x178], !P1 ;  /* 0x00005e0096007a0c */ /* 0x000fe20004f21270 */
[----:B------:R-:W-:Y:S01]  /*327a0*/  @P2 STG.E [R16.64], R26 ;  /* 0x0000001a10002986 */ /* 0x000fe2000c101908 */
[----:B------:R-:W-:-:S03]  /*327b0*/  IADD3 R19, R35, c[0x0][0x198], RZ ;  /* 0x0000660023137a10 */ /* 0x000fc60007ffe0ff */
[----:B------:R3:W-:Y:S01]  /*327c0*/  @P4 STG.E [R32.64], R98 ;  /* 0x0000006220004986 */ /* 0x0007e2000c101908 */
[----:B------:R-:W-:Y:S01]  /*327d0*/  ISETP.LT.AND P4, PT, R212, c[0x0][0x178], !P6 ;  /* 0x00005e00d4007a0c */ /* 0x000fe20007781270 */
[----:B-1----:R-:W-:Y:S02]  /*327e0*/  IMAD.WIDE R20, R19, 0x4, R8 ;  /* 0x0000000413147825 */ /* 0x002fe400078e0208 */
[----:B------:R-:W4:Y:S04]  /*327f0*/  LDL.LU R45, [R1+0xcc8] ;  /* 0x000cc800012d7983 */ /* 0x000f280000300800 */
[----:B------:R1:W-:Y:S01]  /*32800*/  @P5 STG.E [R20.64], R27 ;  /* 0x0000001b14005986 */ /* 0x0003e2000c101908 */
[----:B------:R-:W-:Y:S02]  /*32810*/  ISETP.GE.AND P0, PT, R34, c[0x0][0x17c], PT ;  /* 0x00005f0022007a0c */ /* 0x000fe40003f06270 */
[----:B------:R-:W-:-:S02]  /*32820*/  ISETP.GE.AND P2, PT, R37, c[0x0][0x17c], PT ;  /* 0x00005f0025007a0c */ /* 0x000fc40003f46270 */
[C---:B------:R-:W-:Y:S01]  /*32830*/  IADD3 R37, R19.reuse, c[0x0][0x198], RZ ;  /* 0x0000660013257a10 */ /* 0x040fe20007ffe0ff */
[----:B------:R-:W-:Y:S01]  /*32840*/  IMAD.WIDE R34, R19, 0x4, R10 ;  /* 0x0000000413227825 */ /* 0x000fe200078e020a */
[----:B------:R-:W-:Y:S01]  /*32850*/  ISETP.LT.AND P6, PT, R150, c[0x0][0x178], !P6 ;  /* 0x00005e0096007a0c */ /* 0x000fe200077c1270 */
[----:B------:R-:W1:Y:S02]  /*32860*/  LDS.128 R16, [R223] ;  /* 0x00000000df107984 */ /* 0x000e640000000c00 */
[C---:B---3--:R-:W-:Y:S02]  /*32870*/  IMAD.WIDE R24, R37.reuse, 0x4, R8 ;  /* 0x0000000425187825 */ /* 0x048fe400078e0208 */
[----:B------:R3:W-:Y:S04]  /*32880*/  @P1 STG.E [R34.64], R99 ;  /* 0x0000006322001986 */ /* 0x0007e8000c101908 */
[----:B------:R-:W-:Y:S01]  /*32890*/  @P4 STG.E [R24.64], R22 ;  /* 0x0000001618004986 */ /* 0x000fe2000c101908 */
[----:B------:R-:W-:Y:S01]  /*328a0*/  IMAD.WIDE R32, R37, 0x4, R10 ;  /* 0x0000000425207825 */ /* 0x000fe200078e020a */
[----:B------:R-:W-:-:S02]  /*328b0*/  ISETP.LT.AND P5, PT, R212, c[0x0][0x178], !P3 ;  /* 0x00005e00d4007a0c */ /* 0x000fc40005fa1270 */
[----:B------:R-:W-:Y:S01]  /*328c0*/  IADD3 R39, R37, c[0x0][0x198], RZ ;  /* 0x0000660025277a10 */ /* 0x000fe20007ffe0ff */
[----:B------:R-:W1:Y:S01]  /*328d0*/  LDS.128 R24, [R252] ;  /* 0x00000000fc187984 */ /* 0x000e620000000c00 */
[----:B--2---:R-:W-:-:S03]  /*328e0*/  ISETP.GE.AND P4, PT, R0, c[0x0][0x17c], PT ;  /* 0x00005f0000007a0c */ /* 0x004fc60003f86270 */
[----:B------:R-:W2:Y:S01]  /*328f0*/  LDL.LU R0, [R1+0xcc0] ;  /* 0x000cc00001007983 */ /* 0x000ea20000300800 */
[----:B------:R-:W-:-:S03]  /*32900*/  ISETP.LT.AND P3, PT, R150, c[0x0][0x178], !P3 ;  /* 0x00005e0096007a0c */ /* 0x000fc60005f61270 */
[----:B------:R4:W-:Y:S01]  /*32910*/  @P6 STG.E [R32.64], R94 ;  /* 0x0000005e20006986 */ /* 0x0009e2000c101908 */
[----:B------:R-:W-:Y:S02]  /*32920*/  ISETP.LT.AND P6, PT, R212, c[0x0][0x178], !P0 ;  /* 0x00005e00d4007a0c */ /* 0x000fe400047c1270 */
[C---:B------:R-:W-:Y:S01]  /*32930*/  IADD3 R41, R39.reuse, c[0x0][0x198], RZ ;  /* 0x0000660027297a10 */ /* 0x040fe20007ffe0ff */
[C---:B-1----:R-:W-:Y:S01]  /*32940*/  IMAD.WIDE R20, R39.reuse, 0x4, R8 ;  /* 0x0000000427147825 */ /* 0x042fe200078e0208 */
[----:B------:R-:W-:Y:S02]  /*32950*/  ISETP.LT.AND P0, PT, R150, c[0x0][0x178], !P0 ;  /* 0x00005e0096007a0c */ /* 0x000fe40004701270 */
[----:B----4-:R-:W-:Y:S01]  /*32960*/  ISETP.GE.AND P1, PT, R36, c[0x0][0x17c], PT ;  /* 0x00005f0024007a0c */ /* 0x010fe20003f26270 */
[----:B---3--:R-:W-:Y:S01]  /*32970*/  IMAD.WIDE R34, R39, 0x4, R10 ;  /* 0x0000000427227825 */ /* 0x008fe200078e020a */
[----:B------:R-:W-:Y:S03]  /*32980*/  @P5 STG.E [R20.64], R23 ;  /* 0x0000001714005986 */ /* 0x000fe6000c101908 */
[C---:B------:R-:W-:Y:S01]  /*32990*/  IMAD.WIDE R36, R41.reuse, 0x4, R8 ;  /* 0x0000000429247825 */ /* 0x040fe200078e0208 */
[C---:B------:R-:W-:Y:S01]  /*329a0*/  IADD3 R43, R41.reuse, c[0x0][0x198], RZ ;  /* 0x00006600292b7a10 */ /* 0x040fe20007ffe0ff */
[----:B------:R1:W-:Y:S01]  /*329b0*/  @P3 STG.E [R34.64], R95 ;  /* 0x0000005f22003986 */ /* 0x0003e2000c101908 */
[----:B------:R-:W-:Y:S01]  /*329c0*/  ISETP.LT.AND P5, PT, R212, c[0x0][0x178], !P2 ;  /* 0x00005e00d4007a0c */ /* 0x000fe200057a1270 */
[----:B------:R-:W-:Y:S01]  /*329d0*/  IMAD.WIDE R38, R41, 0x4, R10 ;  /* 0x0000000429267825 */ /* 0x000fe200078e020a */
[----:B------:R-:W-:Y:S01]  /*329e0*/  ISETP.LT.AND P2, PT, R150, c[0x0][0x178], !P2 ;  /* 0x00005e0096007a0c */ /* 0x000fe20005741270 */
[----:B------:R3:W-:Y:S01]  /*329f0*/  @P6 STG.E [R36.64], R12 ;  /* 0x0000000c24006986 */ /* 0x0007e2000c101908 */
[----:B------:R-:W-:Y:S01]  /*32a00*/  ISETP.LT.AND P6, PT, R212, c[0x0][0x178], !P1 ;  /* 0x00005e00d4007a0c */ /* 0x000fe20004fc1270 */
[C---:B------:R-:W-:Y:S01]  /*32a10*/  IMAD.WIDE R32, R43.reuse, 0x4, R8 ;  /* 0x000000042b207825 */ /* 0x040fe200078e0208 */
[----:B------:R-:W-:Y:S01]  /*32a20*/  ISETP.GE.AND P3, PT, R40, c[0x0][0x17c], PT ;  /* 0x00005f0028007a0c */ /* 0x000fe20003f66270 */
[----:B------:R4:W-:Y:S02]  /*32a30*/  @P0 STG.E [R38.64], R4 ;  /* 0x0000000426000986 */ /* 0x0009e4000c101908 */
[C---:B------:R-:W-:Y:S01]  /*32a40*/  IMAD.WIDE R40, R43.reuse, 0x4, R10 ;  /* 0x000000042b287825 */ /* 0x040fe200078e020a */
[----:B------:R-:W-:Y:S01]  /*32a50*/  IADD3 R43, R43, c[0x0][0x198], RZ ;  /* 0x000066002b2b7a10 */ /* 0x000fe20007ffe0ff */
[----:B------:R-:W2:Y:S01]  /*32a60*/  LDS.128 R20, [R3] ;  /* 0x0000000003147984 */ /* 0x000ea20000000c00 */
[----:B------:R-:W-:-:S03]  /*32a70*/  ISETP.GE.AND P0, PT, R42, c[0x0][0x17c], PT ;  /* 0x00005f002a007a0c */ /* 0x000fc60003f06270 */
[----:B------:R-:W4:Y:S01]  /*32a80*/  LDL.LU R42, [R1+0xcbc] ;  /* 0x000cbc00012a7983 */ /* 0x000f220000300800 */
[----:B-1----:R-:W-:-:S03]  /*32a90*/  IMAD.WIDE R34, R43, 0x4, R8 ;  /* 0x000000042b227825 */ /* 0x002fc600078e0208 */
[----:B------:R1:W-:Y:S04]  /*32aa0*/  @P5 STG.E [R32.64], R13 ;  /* 0x0000000d20005986 */ /* 0x0003e8000c101908 */
[----:B------:R1:W-:Y:S04]  /*32ab0*/  @P2 STG.E [R40.64], R5 ;  /* 0x0000000528002986 */ /* 0x0003e8000c101908 */
[----:B------:R-:W4:Y:S04]  /*32ac0*/  LDL.LU R44, [R1+0xcb0] ;  /* 0x000cb000012c7983 */ /* 0x000f280000300800 */
[----:B------:R-:W-:Y:S04]  /*32ad0*/  @P6 STG.E [R34.64], R72 ;  /* 0x0000004822006986 */ /* 0x000fe8000c101908 */
[----:B------:R-:W4:Y:S01]  /*32ae0*/  LDL.LU R47, [R1+0xca8] ;  /* 0x000ca800012f7983 */ /* 0x000f220000300800 */
[----:B------:R-:W-:Y:S01]  /*32af0*/  ISETP.LT.AND P1, PT, R150, c[0x0][0x178], !P1 ;  /* 0x00005e0096007a0c */ /* 0x000fe20004f21270 */
[----:B---3--:R-:W-:Y:S01]  /*32b00*/  IMAD.WIDE R36, R43, 0x4, R10 ;  /* 0x000000042b247825 */ /* 0x008fe200078e020a */
[----:B------:R-:W-:Y:S01]  /*32b10*/  ISETP.LT.AND P5, PT, R212, c[0x0][0x178], !P4 ;  /* 0x00005e00d4007a0c */ /* 0x000fe200067a1270 */
[----:B------:R-:W3:Y:S01]  /*32b20*/  LDS.128 R32, [R2+0x400] ;  /* 0x0004000002207984 */ /* 0x000ee20000000c00 */
[----:B--2---:R-:W-:-:S03]  /*32b30*/  ISETP.GE.AND P6, PT, R0, c[0x0][0x17c], PT ;  /* 0x00005f0000007a0c */ /* 0x004fc60003fc6270 */
[----:B------:R-:W2:Y:S01]  /*32b40*/  LDL.LU R0, [R1+0xc9c] ;  /* 0x000c9c0001007983 */ /* 0x000ea20000300800 */
[----:B----4-:R-:W-:Y:S02]  /*32b50*/  IADD3 R39, R43, c[0x0][0x198], RZ ;  /* 0x000066002b277a10 */ /* 0x010fe40007ffe0ff */
[----:B------:R-:W-:-:S03]  /*32b60*/  ISETP.LT.AND P4, PT, R150, c[0x0][0x178], !P4 ;  /* 0x00005e0096007a0c */ /* 0x000fc60006781270 */
[----:B------:R4:W-:Y:S01]  /*32b70*/  @P1 STG.E [R36.64], R16 ;  /* 0x0000001024001986 */ /* 0x0009e2000c101908 */
[----:B------:R-:W-:Y:S02]  /*32b80*/  ISETP.LT.AND P1, PT, R212, c[0x0][0x178], !P3 ;  /* 0x00005e00d4007a0c */ /* 0x000fe40005f21270 */
[----:B------:R-:W-:Y:S01]  /*32b90*/  ISETP.LT.AND P3, PT, R150, c[0x0][0x178], !P3 ;  /* 0x00005e0096007a0c */ /* 0x000fe20005f61270 */
[----:B------:R-:W3:Y:S01]  /*32ba0*/  LDL.LU R46, [R1+0xc98] ;  /* 0x000c9800012e7983 */ /* 0x000ee20000300800 */
[C---:B------:R-:W-:Y:S01]  /*32bb0*/  IADD3 R43, R39.reuse, c[0x0][0x198], RZ ;  /* 0x00006600272b7a10 */ /* 0x040fe20007ffe0ff */
[----:B-1----:R-:W-:-:S04]  /*32bc0*/  IMAD.WIDE R12, R39, 0x4, R8 ;  /* 0x00000004270c7825 */ /* 0x002fc800078e0208 */
[----:B------:R-:W-:Y:S01]  /*32bd0*/  IMAD.WIDE R4, R39, 0x4, R10 ;  /* 0x0000000427047825 */ /* 0x000fe200078e020a */
[----:B------:R-:W-:-:S03]  /*32be0*/  ISETP.GE.AND P2, PT, R45, c[0x0][0x17c], PT ;  /* 0x00005f002d007a0c */ /* 0x000fc60003f46270 */
[C---:B------:R-:W-:Y:S01]  /*32bf0*/  IMAD.WIDE R38, R43.reuse, 0x4, R8 ;  /* 0x000000042b267825 */ /* 0x040fe200078e0208 */
[----:B------:R1:W-:Y:S03]  /*32c00*/  @P5 STG.E [R12.64], R73 ;  /* 0x000000490c005986 */ /* 0x0003e6000c101908 */
[C---:B------:R-:W-:Y:S01]  /*32c10*/  IMAD.WIDE R40, R43.reuse, 0x4, R10 ;  /* 0x000000042b287825 */ /* 0x040fe200078e020a */
[----:B------:R1:W-:Y:S01]  /*32c20*/  @P4 STG.E [R4.64], R17 ;  /* 0x0000001104004986 */ /* 0x0003e2000c101908 */
[----:B------:R-:W-:Y:S02]  /*32c30*/  ISETP.LT.AND P5, PT, R212, c[0x0][0x178], !P0 ;  /* 0x00005e00d4007a0c */ /* 0x000fe400047a1270 */
[----:B------:R-:W-:Y:S01]  /*32c40*/  ISETP.LT.AND P0, PT, R150, c[0x0][0x178], !P0 ;  /* 0x00005e0096007a0c */ /* 0x000fe20004701270 */
[----:B------:R-:W-:Y:S01]  /*32c50*/  @P1 STG.E [R38.64], R160 ;  /* 0x000000a026001986 */ /* 0x000fe2000c101908 */
[----:B----4-:R-:W-:-:S03]  /*32c60*/  IADD3 R37, R43, c[0x0][0x198], RZ ;  /* 0x000066002b257a10 */ /* 0x010fc60007ffe0ff */
[----:B------:R-:W-:Y:S01]  /*32c70*/  @P3 STG.E [R40.64], R24 ;  /* 0x0000001828003986 */ /* 0x000fe2000c101908 */
[----:B------:R-:W-:Y:S02]  /*32c80*/  ISETP.LT.AND P3, PT, R212, c[0x0][0x178], !P2 ;  /* 0x00005e00d4007a0c */ /* 0x000fe40005761270 */
[----:B------:R-:W-:Y:S02]  /*32c90*/  ISETP.LT.AND P2, PT, R150, c[0x0][0x178], !P2 ;  /* 0x00005e0096007a0c */ /* 0x000fe40005741270 */
[C---:B------:R-:W-:Y:S01]  /*32ca0*/  IADD3 R45, R37.reuse, c[0x0][0x198], RZ ;  /* 0x00006600252d7a10 */ /* 0x040fe20007ffe0ff */
[----:B-1----:R-:W-:Y:S01]  /*32cb0*/  IMAD.WIDE R12, R37, 0x4, R8 ;  /* 0x00000004250c7825 */ /* 0x002fe200078e0208 */
[----:B------:R-:W-:-:S03]  /*32cc0*/  ISETP.GE.AND P4, PT, R42, c[0x0][0x17c], PT ;  /* 0x00005f002a007a0c */ /* 0x000fc60003f86270 */
[----:B------:R-:W-:Y:S01]  /*32cd0*/  IMAD.WIDE R42, R37, 0x4, R10 ;  /* 0x00000004252a7825 */ /* 0x000fe200078e020a */
[----:B------:R1:W-:Y:S03]  /*32ce0*/  @P5 STG.E [R12.64], R161 ;  /* 0x000000a10c005986 */ /* 0x0003e6000c101908 */
[C---:B------:R-:W-:Y:S01]  /*32cf0*/  IMAD.WIDE R4, R45.reuse, 0x4, R8 ;  /* 0x000000042d047825 */ /* 0x040fe200078e0208 */
[----:B------:R4:W-:Y:S03]  /*32d00*/  @P0 STG.E [R42.64], R25 ;  /* 0x000000192a000986 */ /* 0x0009e6000c101908 */
[----:B------:R-:W-:Y:S01]  /*32d10*/  IMAD.WIDE R16, R45, 0x4, R10 ;  /* 0x000000042d107825 */ /* 0x000fe200078e020a */
[----:B------:R-:W-:Y:S01]  /*32d20*/  ISETP.GE.AND P1, PT, R44, c[0x0][0x17c], PT ;  /* 0x00005f002c007a0c */ /* 0x000fe20003f26270 */
[----:B------:R1:W-:Y:S04]  /*32d30*/  @P3 STG.E [R4.64], R204 ;  /* 0x000000cc04003986 */ /* 0x0003e8000c101908 */
[----:B------:R-:W3:Y:S04]  /*32d40*/  LDL.LU R44, [R1+0xc94] ;  /* 0x000c9400012c7983 */ /* 0x000ee80000300800 */
[----:B------:R1:W-:Y:S04]  /*32d50*/  @P2 STG.E [R16.64], R20 ;  /* 0x0000001410002986 */ /* 0x0003e8000c101908 */
[----:B------:R-:W3:Y:S04]  /*32d60*/  LDL.LU R2, [R1+0xc88] ;  /* 0x000c880001027983 */ /* 0x000ee80000300800 */
[----:B------:R-:W1:Y:S01]  /*32d70*/  LDS.128 R36, [R223+0x400] ;  /* 0x00040000df247984 */ /* 0x000e620000000c00 */
[----:B------:R-:W-:-:S03]  /*32d80*/  ISETP.LT.AND P5, PT, R212, c[0x0][0x178], !P6 ;  /* 0x00005e00d4007a0c */ /* 0x000fc600077a1270 */
[----:B------:R-:W1:Y:S01]  /*32d90*/  LDS.128 R40, [R252+0x400] ;  /* 0x00040000fc287984 */ /* 0x000e620000000c00 */
[----:B--2---:R-:W-:-:S03]  /*32da0*/  ISETP.GE.AND P2, PT, R0, c[0x0][0x17c], PT ;  /* 0x00005f0000007a0c */ /* 0x004fc60003f46270 */
[----:B------:R-:W2:Y:S01]  /*32db0*/  LDL.LU R0, [R1+0xc7c] ;  /* 0x000c7c0001007983 */ /* 0x000ea20000300800 */
[----:B------:R-:W-:Y:S02]  /*32dc0*/  IADD3 R45, R45, c[0x0][0x198], RZ ;  /* 0x000066002d2d7a10 */ /* 0x000fe40007ffe0ff */
[----:B------:R-:W-:Y:S01]  /*32dd0*/  ISETP.LT.AND P6, PT, R150, c[0x0][0x178], !P6 ;  /* 0x00005e0096007a0c */ /* 0x000fe200077c1270 */
[----:B------:R-:W2:Y:S01]  /*32de0*/  LDL.LU R48, [R1+0xc78] ;  /* 0x000c780001307983 */ /* 0x000ea20000300800 */
[----:B------:R-:W-:Y:S01]  /*32df0*/  ISETP.LT.AND P3, PT, R212, c[0x0][0x178], !P4 ;  /* 0x00005e00d4007a0c */ /* 0x000fe20006761270 */
[----:B-1----:R-:W-:Y:S01]  /*32e00*/  IMAD.WIDE R12, R45, 0x4, R8 ;  /* 0x000000042d0c7825 */ /* 0x002fe200078e0208 */
[----:B------:R-:W-:-:S03]  /*32e10*/  ISETP.LT.AND P4, PT, R150, c[0x0][0x178], !P4 ;  /* 0x00005e0096007a0c */ /* 0x000fc60006781270 */
[C---:B----4-:R-:W-:Y:S01]  /*32e20*/  IMAD.WIDE R24, R45.reuse, 0x4, R10 ;  /* 0x000000042d187825 */ /* 0x050fe200078e020a */
[----:B------:R-:W-:Y:S01]  /*32e30*/  IADD3 R45, R45, c[0x0][0x198], RZ ;  /* 0x000066002d2d7a10 */ /* 0x000fe20007ffe0ff */
[----:B------:R-:W-:Y:S01]  /*32e40*/  @P5 STG.E [R12.64], R205 ;  /* 0x000000cd0c005986 */ /* 0x000fe2000c101908 */
[----:B------:R-:W-:-:S03]  /*32e50*/  ISETP.GE.AND P0, PT, R47, c[0x0][0x17c], PT ;  /* 0x00005f002f007a0c */ /* 0x000fc60003f06270 */
[C---:B------:R-:W-:Y:S01]  /*32e60*/  IMAD.WIDE R4, R45.reuse, 0x4, R8 ;  /* 0x000000042d047825 */ /* 0x040fe200078e0208 */
[----:B------:R1:W-:Y:S03]  /*32e70*/  @P6 STG.E [R24.64], R21 ;  /* 0x0000001518006986 */ /* 0x0003e6000c101908 */
[C---:B------:R-:W-:Y:S01]  /*32e80*/  IMAD.WIDE R16, R45.reuse, 0x4, R10 ;  /* 0x000000042d107825 */ /* 0x040fe200078e020a */
[----:B------:R-:W-:Y:S01]  /*32e90*/  ISETP.LT.AND P5, PT, R212, c[0x0][0x178], !P1 ;  /* 0x00005e00d4007a0c */ /* 0x000fe20004fa1270 */
[----:B------:R4:W-:Y:S01]  /*32ea0*/  @P3 STG.E [R4.64], R28 ;  /* 0x0000001c04003986 */ /* 0x0009e2000c101908 */
[----:B------:R-:W-:Y:S02]  /*32eb0*/  ISETP.LT.AND P6, PT, R150, c[0x0][0x178], !P1 ;  /* 0x00005e0096007a0c */ /* 0x000fe40004fc1270 */
[----:B------:R-:W-:Y:S01]  /*32ec0*/  IADD3 R45, R45, c[0x0][0x198], RZ ;  /* 0x000066002d2d7a10 */ /* 0x000fe20007ffe0ff */
[----:B---3--:R3:W-:Y:S01]  /*32ed0*/  @P4 STG.E [R16.64], R32 ;  /* 0x0000002010004986 */ /* 0x0087e2000c101908 */
[----:B------:R-:W-:-:S02]  /*32ee0*/  ISETP.LT.AND P4, PT, R212, c[0x0][0x178], !P0 ;  /* 0x00005e00d4007a0c */ /* 0x000fc40004781270 */
[----:B------:R-:W-:Y:S02]  /*32ef0*/  ISETP.LT.AND P0, PT, R150, c[0x0][0x178], !P0 ;  /* 0x00005e0096007a0c */ /* 0x000fe40004701270 */
[C---:B-1----:R-:W-:Y:S01]  /*32f00*/  IADD3 R25, R45.reuse, c[0x0][0x198], RZ ;  /* 0x000066002d197a10 */ /* 0x042fe20007ffe0ff */
[----:B------:R-:W-:-:S04]  /*32f10*/  IMAD.WIDE R12, R45, 0x4, R8 ;  /* 0x000000042d0c7825 */ /* 0x000fc800078e0208 */
[----:B------:R-:W-:Y:S01]  /*32f20*/  IMAD.WIDE R20, R45, 0x4, R10 ;  /* 0x000000042d147825 */ /* 0x000fe200078e020a */
[----:B------:R1:W-:Y:S03]  /*32f30*/  @P5 STG.E [R12.64], R29 ;  /* 0x0000001d0c005986 */ /* 0x0003e6000c101908 */
[C---:B----4-:R-:W-:Y:S01]  /*32f40*/  IMAD.WIDE R4, R25.reuse, 0x4, R8 ;  /* 0x0000000419047825 */ /* 0x050fe200078e0208 */
[----:B------:R-:W-:Y:S03]  /*32f50*/  @P6 STG.E [R20.64], R33 ;  /* 0x0000002114006986 */ /* 0x000fe6000c101908 */
[----:B---3--:R-:W-:Y:S01]  /*32f60*/  IMAD.WIDE R16, R25, 0x4, R10 ;  /* 0x0000000419107825 */ /* 0x008fe200078e020a */
[----:B------:R-:W-:Y:S04]  /*32f70*/  @P4 STG.E [R4.64], R156 ;  /* 0x0000009c04004986 */ /* 0x000fe8000c101908 */
[----:B------:R-:W3:Y:S04]  /*32f80*/  LDL.LU R32, [R1+0xc70] ;  /* 0x000c700001207983 */ /* 0x000ee80000300800 */
[----:B------:R-:W-:Y:S04]  /*32f90*/  @P0 STG.E [R16.64], R36 ;  /* 0x0000002410000986 */ /* 0x000fe8000c101908 */
[----:B------:R-:W4:Y:S01]  /*32fa0*/  LDL.LU R24, [R1+0xc6c] ;  /* 0x000c6c0001187983 */ /* 0x000f220000300800 */
[----:B--2---:R-:W-:-:S03]  /*32fb0*/  ISETP.GE.AND P0, PT, R0, c[0x0][0x17c], PT ;  /* 0x00005f0000007a0c */ /* 0x004fc60003f06270 */
[----:B------:R-:W2:Y:S01]  /*32fc0*/  LDL.LU R0, [R1+0xc60] ;  /* 0x000c600001007983 */ /* 0x000ea20000300800 */
[----:B------:R-:W-:Y:S02]  /*32fd0*/  ISETP.GE.AND P1, PT, R46, c[0x0][0x17c], PT ;  /* 0x00005f002e007a0c */ /* 0x000fe40003f26270 */
[----:B------:R-:W-:Y:S01]  /*32fe0*/  ISETP.GE.AND P3, PT, R44, c[0x0][0x17c], PT ;  /* 0x00005f002c007a0c */ /* 0x000fe20003f66270 */
[----:B------:R-:W4:Y:S04]  /*32ff0*/  LDL.LU R28, [R1+0xc58] ;  /* 0x000c5800011c7983 */ /* 0x000f280000300800 */
[----:B------:R1:W3:Y:S01]  /*33000*/  LDS.128 R44, [R3+0x400] ;  /* 0x00040000032c7984 */ /* 0x0002e20000000c00 */
[----:B------:R-:W-:Y:S02]  /*33010*/  IADD3 R49, R25, c[0x0][0x198], RZ ;  /* 0x0000660019317a10 */ /* 0x000fe40007ffe0ff */
[----:B------:R-:W-:-:S02]  /*33020*/  ISETP.LT.AND P5, PT, R212, c[0x0][0x178], !P2 ;  /* 0x00005e00d4007a0c */ /* 0x000fc400057a1270 */
[----:B------:R-:W-:Y:S02]  /*33030*/  ISETP.LT.AND P6, PT, R150, c[0x0][0x178], !P2 ;  /* 0x00005e0096007a0c */ /* 0x000fe400057c1270 */
[----:B------:R-:W-:Y:S01]  /*33040*/  ISETP.LT.AND P4, PT, R212, c[0x0][0x178], !P1 ;  /* 0x00005e00d4007a0c */ /* 0x000fe20004f81270 */
[----:B-1----:R-:W-:Y:S01]  /*33050*/  IMAD.WIDE R12, R49, 0x4, R8 ;  /* 0x00000004310c7825 */ /* 0x002fe200078e0208 */
[----:B------:R-:W-:-:S03]  /*33060*/  ISETP.GE.AND P2, PT, R2, c[0x0][0x17c], PT ;  /* 0x00005f0002007a0c */ /* 0x000fc60003f46270 */
[C---:B------:R-:W-:Y:S01]  /*33070*/  IMAD.WIDE R2, R49.reuse, 0x4, R10 ;  /* 0x0000000431027825 */ /* 0x040fe200078e020a */
[----:B------:R-:W-:Y:S02]  /*33080*/  IADD3 R49, R49, c[0x0][0x198], RZ ;  /* 0x0000660031317a10 */ /* 0x000fe40007ffe0ff */
[----:B------:R-:W-:-:S03]  /*33090*/  ISETP.LT.AND P1, PT, R150, c[0x0][0x178], !P1 ;  /* 0x00005e0096007a0c */ /* 0x000fc60004f21270 */
[C---:B------:R-:W-:Y:S01]  /*330a0*/  IMAD.WIDE R20, R49.reuse, 0x4, R8 ;  /* 0x0000000431147825 */ /* 0x040fe200078e0208 */
[----:B------:R1:W-:Y:S01]  /*330b0*/  @P5 STG.E [R12.64], R157 ;  /* 0x0000009d0c005986 */ /* 0x0003e2000c101908 */
[----:B------:R-:W-:Y:S02]  /*330c0*/  ISETP.LT.AND P5, PT, R212, c[0x0][0x178], !P3 ;  /* 0x00005e00d4007a0c */ /* 0x000fe40005fa1270 */
[----:B------:R-:W-:Y:S01]  /*330d0*/  IADD3 R17, R49, c[0x0][0x198], RZ ;  /* 0x0000660031117a10 */ /* 0x000fe20007ffe0ff */
[----:B------:R1:W-:Y:S01]  /*330e0*/  @P6 STG.E [R2.64], R37 ;  /* 0x0000002502006986 */ /* 0x0003e2000c101908 */
[----:B------:R-:W-:-:S03]  /*330f0*/  ISETP.LT.AND P6, PT, R150, c[0x0][0x178], !P3 ;  /* 0x00005e0096007a0c */ /* 0x000fc60005fc1270 */
[----:B------:R3:W-:Y:S01]  /*33100*/  @P4 STG.E [R20.64], R188 ;  /* 0x000000bc14004986 */ /* 0x0007e2000c101908 */
[----:B------:R-:W-:Y:S02]  /*33110*/  ISETP.LT.AND P4, PT, R212, c[0x0][0x178], !P2 ;  /* 0x00005e00d4007a0c */ /* 0x000fe40005781270 */
[----:B------:R-:W-:Y:S02]  /*33120*/  ISETP.LT.AND P2, PT, R150, c[0x0][0x178], !P2 ;  /* 0x00005e0096007a0c */ /* 0x000fe40005741270 */
[----:B------:R-:W-:Y:S01]  /*33130*/  IADD3 R25, R17, c[0x0][0x198], RZ ;  /* 0x0000660011197a10 */ /* 0x000fe20007ffe0ff */
[----:B------:R-:W-:-:S04]  /*33140*/  IMAD.WIDE R4, R49, 0x4, R10 ;  /* 0x0000000431047825 */ /* 0x000fc800078e020a */
[C---:B-1----:R-:W-:Y:S01]  /*33150*/  IMAD.WIDE R12, R17.reuse, 0x4, R8 ;  /* 0x00000004110c7825 */ /* 0x042fe200078e0208 */
[----:B------:R1:W-:Y:S03]  /*33160*/  @P1 STG.E [R4.64], R40 ;  /* 0x0000002804001986 */ /* 0x0003e6000c101908 */
[----:B------:R-:W-:Y:S01]  /*33170*/  IMAD.WIDE R2, R17, 0x4, R10 ;  /* 0x0000000411027825 */ /* 0x000fe200078e020a */
[----:B------:R-:W-:Y:S03]  /*33180*/  @P5 STG.E [R12.64], R189 ;  /* 0x000000bd0c005986 */ /* 0x000fe6000c101908 */
[C---:B------:R-:W-:Y:S01]  /*33190*/  IMAD.WIDE R16, R25.reuse, 0x4, R8 ;  /* 0x0000000419107825 */ /* 0x040fe200078e0208 */
[----:B------:R1:W-:Y:S03]  /*331a0*/  @P6 STG.E [R2.64], R41 ;  /* 0x0000002902006986 */ /* 0x0003e6000c101908 */
[----:B---3--:R-:W-:Y:S01]  /*331b0*/  IMAD.WIDE R20, R25, 0x4, R10 ;  /* 0x0000000419147825 */ /* 0x008fe200078e020a */
[----:B------:R-:W-:Y:S01]  /*331c0*/  @P4 STG.E [R16.64], R208 ;  /* 0x000000d010004986 */ /* 0x000fe2000c101908 */
[----:B------:R-:W-:-:S03]  /*331d0*/  ISETP.GE.AND P1, PT, R32, c[0x0][0x17c], PT ;  /* 0x00005f0020007a0c */ /* 0x000fc60003f26270 */
[----:B------:R3:W-:Y:S04]  /*331e0*/  @P2 STG.E [R20.64], R44 ;  /* 0x0000002c14002986 */ /* 0x0007e8000c101908 */
[----:B------:R-:W3:Y:S01]  /*331f0*/  LDL.LU R32, [R1+0xc4c] ;  /* 0x000c4c0001207983 */ /* 0x000ee20000300800 */
[----:B--2---:R-:W-:-:S03]  /*33200*/  ISETP.GE.AND P2, PT, R0, c[0x0][0x17c], PT ;  /* 0x00005f0000007a0c */ /* 0x004fc60003f46270 */
[----:B------:R-:W2:Y:S01]  /*33210*/  LDL.LU R0, [R1+0xc48] ;  /* 0x000c480001007983 */ /* 0x000ea20000300800 */
[----:B------:R-:W-:Y:S02]  /*33220*/  ISETP.GE.AND P3, PT, R48, c[0x0][0x17c], PT ;  /* 0x00005f0030007a0c */ /* 0x000fe40003f66270 */
[----:B------:R-:W-:Y:S02]  /*33230*/  ISETP.LT.AND P6, PT, R212, c[0x0][0x178], !P0 ;  /* 0x00005e00d4007a0c */ /* 0x000fe400047c1270 */
[----:B------:R-:W-:Y:S02]  /*33240*/  IADD3 R25, R25, c[0x0][0x198], RZ ;  /* 0x0000660019197a10 */ /* 0x000fe40007ffe0ff */
[----:B------:R-:W-:Y:S02]  /*33250*/  ISETP.LT.AND P0, PT, R150, c[0x0][0x178], !P0 ;  /* 0x00005e0096007a0c */ /* 0x000fe40004701270 */
[----:B------:R-:W-:Y:S02]  /*33260*/  ISETP.LT.AND P4, PT, R212, c[0x0][0x178], !P3 ;  /* 0x00005e00d4007a0c */ /* 0x000fe40005f81270 */
[C---:B------:R-:W-:Y:S01]  /*33270*/  IADD3 R29, R25.reuse, c[0x0][0x198], RZ ;  /* 0x00006600191d7a10 */ /* 0x040fe20007ffe0ff */
[----:B-1----:R-:W-:Y:S01]  /*33280*/  IMAD.WIDE R4, R25, 0x4, R8 ;  /* 0x0000000419047825 */ /* 0x002fe200078e0208 */
[----:B----4-:R-:W-:-:S02]  /*33290*/  ISETP.GE.AND P5, PT, R24, c[0x0][0x17c], PT ;  /* 0x00005f0018007a0c */ /* 0x010fc40003fa6270 */
[----:B------:R-:W4:Y:S01]  /*332a0*/  LDL.LU R24, [R1+0xc44] ;  /* 0x000c440001187983 */ /* 0x000f220000300800 */
[----:B------:R-:W-:Y:S01]  /*332b0*/  IMAD.WIDE R2, R25, 0x4, R10 ;  /* 0x0000000419027825 */ /* 0x000fe200078e020a */
[----:B------:R-:W-:-:S03]  /*332c0*/  ISETP.LT.AND P3, PT, R150, c[0x0][0x178], !P3 ;  /* 0x00005e0096007a0c */ /* 0x000fc60005f61270 */
[C---:B------:R-:W-:Y:S01]  /*332d0*/  IMAD.WIDE R12, R29.reuse, 0x4, R8 ;  /* 0x000000041d0c7825 */ /* 0x040fe200078e0208 */
[----:B------:R1:W-:Y:S01]  /*332e0*/  @P6 STG.E [R4.64], R209 ;  /* 0x000000d104006986 */ /* 0x0003e2000c101908 */
[----:B------:R-:W-:Y:S02]  /*332f0*/  IADD3 R25, R29, c[0x0][0x198], RZ ;  /* 0x000066001d197a10 */ /* 0x000fe40007ffe0ff */
[----:B------:R-:W-:Y:S01]  /*33300*/  ISETP.LT.AND P6, PT, R212, c[0x0][0x178], !P1 ;  /* 0x00005e00d4007a0c */ /* 0x000fe20004fc1270 */
[----:B------:R3:W-:Y:S01]  /*33310*/  @P0 STG.E [R2.64], R45 ;  /* 0x0000002d02000986 */ /* 0x0007e2000c101908 */
[----:B------:R-:W-:-:S03]  /*33320*/  ISETP.LT.AND P1, PT, R150, c[0x0][0x178], !P1 ;  /* 0x00005e0096007a0c */ /* 0x000fc60004f21270 */
[----:B------:R-:W-:Y:S01]  /*33330*/  @P4 STG.E [R12.64], R14 ;  /* 0x0000000e0c004986 */ /* 0x000fe2000c101908 */
[----:B------:R-:W-:Y:S01]  /*33340*/  ISETP.LT.AND P4, PT, R212, c[0x0][0x178], !P5 ;  /* 0x00005e00d4007a0c */ /* 0x000fe20006f81270 */
[----:B---3--:R-:W-:-:S04]  /*33350*/  IMAD.WIDE R20, R25, 0x4, R8 ;  /* 0x0000000419147825 */ /* 0x008fc800078e0208 */
[C---:B-1----:R-:W-:Y:S01]  /*33360*/  IMAD.WIDE R4, R25.reuse, 0x4, R10 ;  /* 0x0000000419047825 */ /* 0x042fe200078e020a */
[----:B------:R-:W-:-:S03]  /*33370*/  IADD3 R25, R25, c[0x0][0x198], RZ ;  /* 0x0000660019197a10 */ /* 0x000fc60007ffe0ff */
[----:B------:R-:W-:Y:S01]  /*33380*/  IMAD.WIDE R16, R29, 0x4, R10 ;  /* 0x000000041d107825 */ /* 0x000fe200078e020a */
[----:B------:R-:W-:Y:S02]  /*33390*/  ISETP.GE.AND P0, PT, R28, c[0x0][0x17c], PT ;  /* 0x00005f001c007a0c */ /* 0x000fe40003f06270 */
[----:B------:R-:W3:Y:S01]  /*333a0*/  LDL.LU R28, [R1+0xc38] ;  /* 0x000c3800011c7983 */ /* 0x000ee20000300800 */
[----:B------:R-:W-:-:S03]  /*333b0*/  IMAD.WIDE R2, R25, 0x4, R8 ;  /* 0x0000000419027825 */ /* 0x000fc600078e0208 */
[----:B------:R1:W-:Y:S04]  /*333c0*/  @P3 STG.E [R16.64], R6 ;  /* 0x0000000610003986 */ /* 0x0003e8000c101908 */
[----:B------:R-:W-:Y:S04]  /*333d0*/  @P6 STG.E [R20.64], R15 ;  /* 0x0000000f14006986 */ /* 0x000fe8000c101908 */
[----:B------:R2:W-:Y:S04]  /*333e0*/  @P1 STG.E [R4.64], R7 ;  /* 0x0000000704001986 */ /* 0x0005e8000c101908 */
[----:B-1----:R-:W3:Y:S04]  /*333f0*/  LDL.LU R16, [R1+0xc2c] ;  /* 0x000c2c0001107983 */ /* 0x002ee80000300800 */
[----:B------:R-:W-:Y:S01]  /*33400*/  @P4 STG.E [R2.64], R74 ;  /* 0x0000004a02004986 */ /* 0x000fe2000c101908 */
[----:B--2---:R-:W-:-:S03]  /*33410*/  ISETP.GE.AND P4, PT, R0, c[0x0][0x17c], PT ;  /* 0x00005f0000007a0c */ /* 0x004fc60003f86270 */
[----:B------:R-:W2:Y:S01]  /*33420*/  LDL.LU R0, [R1+0xc28] ;  /* 0x000c280001007983 */ /* 0x000ea20000300800 */
[----:B------:R-:W-:Y:S02]  /*33430*/  ISETP.LT.AND P5, PT, R150, c[0x0][0x178], !P5 ;  /* 0x00005e0096007a0c */ /* 0x000fe40006fa1270 */
[----:B------:R-:W-:Y:S02]  /*33440*/  ISETP.LT.AND P1, PT, R212, c[0x0][0x178], !P2 ;  /* 0x00005e00d4007a0c */ /* 0x000fe40005721270 */
[----:B------:R-:W-:Y:S02]  /*33450*/  ISETP.LT.AND P2, PT, R150, c[0x0][0x178], !P2 ;  /* 0x00005e0096007a0c */ /* 0x000fe40005741270 */
[C---:B------:R-:W-:Y:S01]  /*33460*/  IADD3 R29, R25.reuse, c[0x0][0x198], RZ ;  /* 0x00006600191d7a10 */ /* 0x040fe20007ffe0ff */
[----:B------:R-:W-:Y:S01]  /*33470*/  IMAD.WIDE R12, R25, 0x4, R10 ;  /* 0x00000004190c7825 */ /* 0x000fe200078e020a */
[----:B------:R-:W-:-:S03]  /*33480*/  ISETP.GE.AND P3, PT, R32, c[0x0][0x17c], PT ;  /* 0x00005f0020007a0c */ /* 0x000fc60003f66270 */
[C---:B------:R-:W-:Y:S02]  /*33490*/  IMAD.WIDE R4, R29.reuse, 0x4, R8 ;  /* 0x000000041d047825 */ /* 0x040fe400078e0208 */
[----:B------:R1:W-:Y:S02]  /*334a0*/  @P5 STG.E [R12.64], R18 ;  /* 0x000000120c005986 */ /* 0x0003e4000c101908 */
[C---:B------:R-:W-:Y:S01]  /*334b0*/  IMAD.WIDE R6, R29.reuse, 0x4, R10 ;  /* 0x000000041d067825 */ /* 0x040fe200078e020a */
[----:B----4-:R-:W-:Y:S01]  /*334c0*/  ISETP.GE.AND P5, PT, R24, c[0x0][0x17c], PT ;  /* 0x00005f0018007a0c */ /* 0x010fe20003fa6270 */
[----:B------:R4:W-:Y:S01]  /*334d0*/  @P1 STG.E [R4.64], R75 ;  /* 0x0000004b04001986 */ /* 0x0009e2000c101908 */
[----:B------:R-:W-:Y:S02]  /*334e0*/  IADD3 R17, R29, c[0x0][0x198], RZ ;  /* 0x000066001d117a10 */ /* 0x000fe40007ffe0ff */
[----:B------:R-:W-:Y:S01]  /*334f0*/  ISETP.LT.AND P6, PT, R212, c[0x0][0x178], !P0 ;  /* 0x00005e00d4007a0c */ /* 0x000fe200047c1270 */
[----:B------:R-:W2:Y:S01]  /*33500*/  LDL.LU R24, [R1+0xc20] ;  /* 0x000c200001187983 */ /* 0x000ea20000300800 */
[----:B------:R-:W-:-:S03]  /*33510*/  ISETP.LT.AND P0, PT, R150, c[0x0][0x178], !P0 ;  /* 0x00005e0096007a0c */ /* 0x000fc60004701270 */
[----:B------:R4:W-:Y:S01]  /*33520*/  @P2 STG.E [R6.64], R19 ;  /* 0x0000001306002986 */ /* 0x0009e2000c101908 */
[----:B------:R-:W-:-:S03]  /*33530*/  ISETP.LT.AND P2, PT, R212, c[0x0][0x178], !P3 ;  /* 0x00005e00d4007a0c */ /* 0x000fc60005f41270 */
[----:B------:R-:W2:Y:S01]  /*33540*/  LDL.LU R20, [R1+0xc1c] ;  /* 0x000c1c0001147983 */ /* 0x000ea20000300800 */
[C---:B------:R-:W-:Y:S01]  /*33550*/  IMAD.WIDE R14, R17.reuse, 0x4, R8 ;  /* 0x00000004110e7825 */ /* 0x040fe200078e0208 */
[----:B------:R-:W-:Y:S02]  /*33560*/  ISETP.LT.AND P3, PT, R150, c[0x0][0x178], !P3 ;  /* 0x00005e0096007a0c */ /* 0x000fe40005f61270 */
[----:B-1----:R-:W2:Y:S01]  /*33570*/  LDL.LU R18, [R1+0xc14] ;  /* 0x000c140001127983 */ /* 0x002ea20000300800 */
[C---:B------:R-:W-:Y:S01]  /*33580*/  IMAD.WIDE R2, R17.reuse, 0x4, R10 ;  /* 0x0000000411027825 */ /* 0x040fe200078e020a */
[----:B------:R-:W-:Y:S02]  /*33590*/  IADD3 R17, R17, c[0x0][0x198], RZ ;  /* 0x0000660011117a10 */ /* 0x000fe40007ffe0ff */
[----:B------:R-:W-:Y:S03]  /*335a0*/  @P6 STG.E [R14.64], R162 ;  /* 0x000000a20e006986 */ /* 0x000fe6000c101908 */
[C---:B----4-:R-:W-:Y:S01]  /*335b0*/  IMAD.WIDE R4, R17.reuse, 0x4, R8 ;  /* 0x0000000411047825 */ /* 0x050fe200078e0208 */
[----:B------:R1:W-:Y:S03]  /*335c0*/  @P0 STG.E [R2.64], R26 ;  /* 0x0000001a02000986 */ /* 0x0003e6000c101908 */
[----:B------:R-:W-:Y:S01]  /*335d0*/  IMAD.WIDE R6, R17, 0x4, R10 ;  /* 0x0000000411067825 */ /* 0x000fe200078e020a */
[----:B------:R4:W-:Y:S04]  /*335e0*/  @P2 STG.E [R4.64], R163 ;  /* 0x000000a304002986 */ /* 0x0009e8000c101908 */
[----:B------:R1:W-:Y:S01]  /*335f0*/  @P3 STG.E [R6.64], R27 ;  /* 0x0000001b06003986 */ /* 0x0003e2000c101908 */
[----:B---3--:R-:W-:-:S03]  /*33600*/  ISETP.GE.AND P2, PT, R16, c[0x0][0x17c], PT ;  /* 0x00005f0010007a0c */ /* 0x008fc60003f46270 */
[----:B------:R-:W3:Y:S01]  /*33610*/  LDL.LU R16, [R1+0xc10] ;  /* 0x000c100001107983 */ /* 0x000ee20000300800 */
[----:B--2---:R-:W-:-:S03]  /*33620*/  ISETP.GE.AND P3, PT, R0, c[0x0][0x17c], PT ;  /* 0x00005f0000007a0c */ /* 0x004fc60003f66270 */
[----:B------:R-:W2:Y:S01]  /*33630*/  LDL.LU R0, [R1+0xc0c] ;  /* 0x000c0c0001007983 */ /* 0x000ea20000300800 */
[----:B------:R-:W-:Y:S02]  /*33640*/  ISETP.LT.AND P6, PT, R212, c[0x0][0x178], !P4 ;  /* 0x00005e00d4007a0c */ /* 0x000fe400067c1270 */
[----:B------:R-:W-:Y:S02]  /*33650*/  IADD3 R21, R17, c[0x0][0x198], RZ ;  /* 0x0000660011157a10 */ /* 0x000fe40007ffe0ff */
[----:B------:R-:W-:Y:S02]  /*33660*/  ISETP.LT.AND P4, PT, R150, c[0x0][0x178], !P4 ;  /* 0x00005e0096007a0c */ /* 0x000fe40006781270 */
[----:B------:R-:W-:Y:S02]  /*33670*/  ISETP.LT.AND P0, PT, R212, c[0x0][0x178], !P5 ;  /* 0x00005e00d4007a0c */ /* 0x000fe40006f01270 */
[C---:B------:R-:W-:Y:S01]  /*33680*/  IADD3 R17, R21.reuse, c[0x0][0x198], RZ ;  /* 0x0000660015117a10 */ /* 0x040fe20007ffe0ff */
[----:B------:R-:W-:Y:S01]  /*33690*/  IMAD.WIDE R12, R21, 0x4, R8 ;  /* 0x00000004150c7825 */ /* 0x000fe200078e0208 */
[----:B------:R-:W-:-:S03]  /*336a0*/  ISETP.GE.AND P1, PT, R28, c[0x0][0x17c], PT ;  /* 0x00005f001c007a0c */ /* 0x000fc60003f26270 */
[----:B-1----:R-:W-:Y:S01]  /*336b0*/  IMAD.WIDE R2, R21, 0x4, R10 ;  /* 0x0000000415027825 */ /* 0x002fe200078e020a */
[----:B------:R-:W-:Y:S01]  /*336c0*/  @P6 STG.E [R12.64], R206 ;  /* 0x000000ce0c006986 */ /* 0x000fe2000c101908 */
[----:B------:R-:W-:Y:S02]  /*336d0*/  ISETP.LT.AND P5, PT, R150, c[0x0][0x178], !P5 ;  /* 0x00005e0096007a0c */ /* 0x000fe40006fa1270 */
[C---:B------:R-:W-:Y:S01]  /*336e0*/  IMAD.WIDE R14, R17.reuse, 0x4, R8 ;  /* 0x00000004110e7825 */ /* 0x040fe200078e0208 */
[----:B------:R-:W-:Y:S01]  /*336f0*/  ISETP.LT.AND P6, PT, R212, c[0x0][0x178], !P1 ;  /* 0x00005e00d4007a0c */ /* 0x000fe20004fc1270 */
[----:B------:R1:W-:Y:S01]  /*33700*/  @P4 STG.E [R2.64], R22 ;  /* 0x0000001602004986 */ /* 0x0003e2000c101908 */
[C---:B------:R-:W-:Y:S02]  /*33710*/  IADD3 R19, R17.reuse, c[0x0][0x198], RZ ;  /* 0x0000660011137a10 */ /* 0x040fe40007ffe0ff */
[----:B------:R-:W-:Y:S01]  /*33720*/  ISETP.LT.AND P1, PT, R150, c[0x0][0x178], !P1 ;  /* 0x00005e0096007a0c */ /* 0x000fe20004f21270 */
[----:B------:R1:W-:Y:S01]  /*33730*/  @P0 STG.E [R14.64], R207 ;  /* 0x000000cf0e000986 */ /* 0x0003e2000c101908 */
[----:B------:R-:W-:Y:S01]  /*33740*/  ISETP.LT.AND P0, PT, R212, c[0x0][0x178], !P2 ;  /* 0x00005e00d4007a0c */ /* 0x000fe20005701270 */
[----:B----4-:R-:W-:Y:S01]  /*33750*/  IMAD.WIDE R4, R17, 0x4, R10 ;  /* 0x0000000411047825 */ /* 0x010fe200078e020a */
[----:B------:R-:W-:-:S02]  /*33760*/  ISETP.LT.AND P4, PT, R150, c[0x0][0x178], !P2 ;  /* 0x00005e0096007a0c */ /* 0x000fc40005781270 */
[C---:B------:R-:W-:Y:S01]  /*33770*/  IADD3 R17, R19.reuse, c[0x0][0x198], RZ ;  /* 0x0000660013117a10 */ /* 0x040fe20007ffe0ff */
[C---:B------:R-:W-:Y:S01]  /*33780*/  IMAD.WIDE R6, R19.reuse, 0x4, R8 ;  /* 0x0000000413067825 */ /* 0x040fe200078e0208 */
[----:B------:R-:W-:Y:S01]  /*33790*/  ISETP.GE.AND P2, PT, R24, c[0x0][0x17c], PT ;  /* 0x00005f0018007a0c */ /* 0x000fe20003f46270 */
[----:B------:R4:W-:Y:S02]  /*337a0*/  @P5 STG.E [R4.64], R23 ;  /* 0x0000001704005986 */ /* 0x0009e4000c101908 */
[----:B-1----:R-:W-:Y:S01]  /*337b0*/  IMAD.WIDE R2, R19, 0x4, R10 ;  /* 0x0000000413027825 */ /* 0x002fe200078e020a */
[----:B------:R-:W-:Y:S01]  /*337c0*/  ISETP.GE.AND P5, PT, R20, c[0x0][0x17c], PT ;  /* 0x00005f0014007a0c */ /* 0x000fe20003fa6270 */
[----:B------:R-:W-:Y:S02]  /*337d0*/  @P6 STG.E [R6.64], R30 ;  /* 0x0000001e06006986 */ /* 0x000fe4000c101908 */
[----:B------:R-:W-:Y:S01]  /*337e0*/  IMAD.WIDE R12, R17, 0x4, R8 ;  /* 0x00000004110c7825 */ /* 0x000fe200078e0208 */
[----:B------:R-:W-:-:S03]  /*337f0*/  ISETP.LT.AND P6, PT, R212, c[0x0][0x178], !P3 ;  /* 0x00005e00d4007a0c */ /* 0x000fc60005fc1270 */
        /* <DEDUP_REMOVED lines=8> */
[----:B------:R3:W-:Y:S01]  /*33880*/  @P4 STG.E [R14.64], R35 ;  /* 0x000000230e004986 */ /* 0x0007e2000c101908 */
[----:B------:R-:W-:Y:S01]  /*33890*/  ISETP.LT.AND P4, PT, R212, c[0x0][0x178], !P5 ;  /* 0x00005e00d4007a0c */ /* 0x000fe20006f81270 */
[----:B----4-:R-:W-:Y:S01]  /*338a0*/  IMAD.WIDE R4, R17, 0x4, R8 ;  /* 0x0000000411047825 */ /* 0x010fe200078e0208 */
[----:B------:R-:W-:-:S03]  /*338b0*/  IADD3 R21, R19, c[0x0][0x198], RZ ;  /* 0x0000660013157a10 */ /* 0x000fc60007ffe0ff */
[----:B-1----:R-:W-:Y:S01]  /*338c0*/  IMAD.WIDE R2, R17, 0x4, R10 ;  /* 0x0000000411027825 */ /* 0x002fe200078e020a */
[----:B------:R-:W-:Y:S03]  /*338d0*/  @P6 STG.E [R4.64], R158 ;  /* 0x0000009e04006986 */ /* 0x000fe6000c101908 */
[----:B------:R-:W-:Y:S01]  /*338e0*/  IMAD.WIDE R6, R19, 0x4, R8 ;  /* 0x0000000413067825 */ /* 0x000fe200078e0208 */
[----:B------:R-:W-:-:S03]  /*338f0*/  ISETP.GE.AND P0, PT, R18, c[0x0][0x17c], PT ;  /* 0x00005f0012007a0c */ /* 0x000fc60003f06270 */
[----:B---3--:R-:W-:Y:S01]  /*33900*/  IMAD.WIDE R12, R19, 0x4, R10 ;  /* 0x00000004130c7825 */ /* 0x008fe200078e020a */
[----:B------:R1:W-:Y:S03]  /*33910*/  @P3 STG.E [R2.64], R38 ;  /* 0x0000002602003986 */ /* 0x0003e6000c101908 */
[C---:B------:R-:W-:Y:S01]  /*33920*/  IMAD.WIDE R14, R21.reuse, 0x4, R8 ;  /* 0x00000004150e7825 */ /* 0x040fe200078e0208 */
[----:B------:R3:W-:Y:S01]  /*33930*/  @P1 STG.E [R6.64], R159 ;  /* 0x0000009f06001986 */ /* 0x0007e2000c101908 */
[----:B------:R-:W-:Y:S02]  /*33940*/  ISETP.GE.AND P6, PT, R16, c[0x0][0x17c], PT ;  /* 0x00005f0010007a0c */ /* 0x000fe40003fc6270 */
[----:B------:R-:W-:Y:S01]  /*33950*/  IADD3 R17, R21, c[0x0][0x198], RZ ;  /* 0x0000660015117a10 */ /* 0x000fe20007ffe0ff */
[----:B------:R4:W-:Y:S01]  /*33960*/  @P2 STG.E [R12.64], R39 ;  /* 0x000000270c002986 */ /* 0x0009e2000c101908 */
[----:B------:R-:W-:-:S03]  /*33970*/  ISETP.LT.AND P5, PT, R150, c[0x0][0x178], !P5 ;  /* 0x00005e0096007a0c */ /* 0x000fc60006fa1270 */
[----:B------:R3:W-:Y:S01]  /*33980*/  @P4 STG.E [R14.64], R190 ;  /* 0x000000be0e004986 */ /* 0x0007e2000c101908 */
[----:B------:R-:W-:Y:S02]  /*33990*/  ISETP.LT.AND P4, PT, R212, c[0x0][0x178], !P0 ;  /* 0x00005e00d4007a0c */ /* 0x000fe40004781270 */
[----:B------:R-:W-:Y:S02]  /*339a0*/  ISETP.LT.AND P0, PT, R150, c[0x0][0x178], !P0 ;  /* 0x00005e0096007a0c */ /* 0x000fe40004701270 */
[----:B------:R-:W-:Y:S02]  /*339b0*/  ISETP.LT.AND P2, PT, R212, c[0x0][0x178], !P6 ;  /* 0x00005e00d4007a0c */ /* 0x000fe40007741270 */
[----:B------:R-:W-:Y:S02]  /*339c0*/  IADD3 R19, R17, c[0x0][0x198], RZ ;  /* 0x0000660011137a10 */ /* 0x000fe40007ffe0ff */
[----:B------:R-:W-:Y:S01]  /*339d0*/  ISETP.LT.AND P6, PT, R150, c[0x0][0x178], !P6 ;  /* 0x00005e0096007a0c */ /* 0x000fe200077c1270 */
[----:B-1----:R-:W-:Y:S01]  /*339e0*/  IMAD.WIDE R2, R21, 0x4, R10 ;  /* 0x0000000415027825 */ /* 0x002fe200078e020a */
[----:B------:R-:W-:-:S03]  /*339f0*/  IADD3 R21, R19, c[0x0][0x198], RZ ;  /* 0x0000660013157a10 */ /* 0x000fc60007ffe0ff */
[C---:B------:R-:W-:Y:S01]  /*33a00*/  IMAD.WIDE R4, R17.reuse, 0x4, R8 ;  /* 0x0000000411047825 */ /* 0x040fe200078e0208 */
[----:B------:R1:W-:Y:S03]  /*33a10*/  @P5 STG.E [R2.64], R42 ;  /* 0x0000002a02005986 */ /* 0x0003e6000c101908 */
[----:B---3--:R-:W-:Y:S01]  /*33a20*/  IMAD.WIDE R6, R17, 0x4, R10 ;  /* 0x0000000411067825 */ /* 0x008fe200078e020a */
[----:B------:R1:W-:Y:S03]  /*33a30*/  @P4 STG.E [R4.64], R191 ;  /* 0x000000bf04004986 */ /* 0x0003e6000c101908 */
[C---:B----4-:R-:W-:Y:S01]  /*33a40*/  IMAD.WIDE R12, R19.reuse, 0x4, R8 ;  /* 0x00000004130c7825 */ /* 0x050fe200078e0208 */
[----:B------:R1:W-:Y:S03]  /*33a50*/  @P0 STG.E [R6.64], R43 ;  /* 0x0000002b06000986 */ /* 0x0003e6000c101908 */
[----:B------:R-:W-:Y:S01]  /*33a60*/  IMAD.WIDE R14, R19, 0x4, R10 ;  /* 0x00000004130e7825 */ /* 0x000fe200078e020a */
[----:B------:R1:W-:Y:S03]  /*33a70*/  @P2 STG.E [R12.64], R210 ;  /* 0x000000d20c002986 */ /* 0x0003e6000c101908 */
[C---:B------:R-:W-:Y:S01]  /*33a80*/  IMAD.WIDE R8, R21.reuse, 0x4, R8 ;  /* 0x0000000415087825 */ /* 0x040fe200078e0208 */
[----:B------:R1:W-:Y:S03]  /*33a90*/  @P6 STG.E [R14.64], R46 ;  /* 0x0000002e0e006986 */ /* 0x0003e6000c101908 */
[----:B------:R-:W-:Y:S01]  /*33aa0*/  IMAD.WIDE R10, R21, 0x4, R10 ;  /* 0x00000004150a7825 */ /* 0x000fe200078e020a */
[----:B--2---:R-:W-:-:S04]  /*33ab0*/  ISETP.GE.AND P3, PT, R0, c[0x0][0x17c], PT ;  /* 0x00005f0000007a0c */ /* 0x004fc80003f66270 */
[----:B------:R-:W-:Y:S02]  /*33ac0*/  ISETP.LT.AND P1, PT, R212, c[0x0][0x178], !P3 ;  /* 0x00005e00d4007a0c */ /* 0x000fe40005f21270 */
[----:B------:R-:W-:-:S11]  /*33ad0*/  ISETP.LT.AND P3, PT, R150, c[0x0][0x178], !P3 ;  /* 0x00005e0096007a0c */ /* 0x000fd60005f61270 */
[----:B------:R1:W-:Y:S02]  /*33ae0*/  @P1 STG.E [R8.64], R211 ;  /* 0x000000d308001986 */ /* 0x0003e4000c101908 */
[----:B------:R-:W-:Y:S05]  /*33af0*/  @!P3 EXIT ;  /* 0x000000000000b94d */ /* 0x000fea0003800000 */
[----:B------:R-:W-:Y:S01]  /*33b00*/  STG.E [R10.64], R47 ;  /* 0x0000002f0a007986 */ /* 0x000fe2000c101908 */
[----:B------:R-:W-:Y:S05]  /*33b10*/  EXIT ;  /* 0x000000000000794d */ /* 0x000fea0003800000 */
.L_x_2:
[----:B------:R-:W-:-:S00]  /*33b20*/  BRA `(.L_x_2) ;  /* 0xfffffff000007947 */ /* 0x000fc0000383ffff */
[----:B------:R-:W-:-:S00]  /*33b30*/  NOP ;  /* 0x0000000000007918 */ /* 0x000fc00000000000 */
        /* <DEDUP_REMOVED lines=12> */
.L_x_3:


//--------------------- .nv.shared.matmul_kernel  --------------------------
	.section	.nv.shared.matmul_kernel,"aw",@nobits
	.sectionflags	@""
	.align	16
